def matmul_kernel(
    a_ptr,
    b_ptr,
    c_ptr,
    M,
    N,
    K,
    stride_am,
    stride_ak,
    stride_bk,
    stride_bn,
    stride_cm,
    stride_cn,
    BLOCK_M: tl.constexpr,
    BLOCK_N: tl.constexpr,
    BLOCK_K: tl.constexpr,
    GROUP_M: tl.constexpr,
):
    pid = tl.program_id(axis=0)
    num_pid_m = tl.cdiv(M, BLOCK_M)
    num_pid_n = tl.cdiv(N, BLOCK_N)
    num_pid_in_group = GROUP_M * num_pid_n
    group_id = pid // num_pid_in_group
    first_pid_m = group_id * GROUP_M
    group_size_m = min(num_pid_m - first_pid_m, GROUP_M)
    pid_m = first_pid_m + ((pid % num_pid_in_group) % group_size_m)
    pid_n = (pid % num_pid_in_group) // group_size_m

    offs_am = (pid_m * BLOCK_M + tl.arange(0, BLOCK_M)) % M
    offs_bn = (pid_n * BLOCK_N + tl.arange(0, BLOCK_N)) % N
    offs_k = tl.arange(0, BLOCK_K)
    a_ptrs = a_ptr + offs_am[:, None] * stride_am + offs_k[None, :] * stride_ak
    b_ptrs = b_ptr + offs_k[:, None] * stride_bk + offs_bn[None, :] * stride_bn

    acc = tl.zeros((BLOCK_M, BLOCK_N), dtype=tl.float32)
    for kk in range(0, tl.cdiv(K, BLOCK_K)):
        a = tl.load(a_ptrs, mask=offs_k[None, :] < K - kk * BLOCK_K, other=0.0)
        b = tl.load(b_ptrs, mask=offs_k[:, None] < K - kk * BLOCK_K, other=0.0)
        acc = tl.dot(a, b, acc)
        a_ptrs += BLOCK_K * stride_ak
        b_ptrs += BLOCK_K * stride_bk

    c = acc.to(c_ptr.dtype.element_ty)
    offs_cm = pid_m * BLOCK_M + tl.arange(0, BLOCK_M)
    offs_cn = pid_n * BLOCK_N + tl.arange(0, BLOCK_N)
    c_ptrs = c_ptr + offs_cm[:, None] * stride_cm + offs_cn[None, :] * stride_cn
    mask = (offs_cm[:, None] < M) & (offs_cn[None, :] < N)
    tl.store(c_ptrs, c, mask=mask)

# config = {"BLOCK_K": 128, "BLOCK_M": 128, "BLOCK_N": 256, "GROUP_M": 8, "arch": "sm_100", "dtype": "fp8e5m2", "num_ctas": 2, "num_stages": 3, "num_warps": 4}
# arch = sm_100


// ===== COMPILED SASS (sm_100a) =====

	.target	sm_100a

	.elftype	@"ET_EXEC"


//--------------------- .note.nv.tkinfo           --------------------------
	.section	.note.nv.tkinfo,"",@"SHT_NOTE"
	.sectionflags	@"SHF_NOTE_NV_TKINFO"
	.tkinfo
        /*0018*/ 	.word	0x00000081
        /*0030*/ 	.string	""
        /*0030*/ 	.string	"ptxas-blackwell"
        /*0030*/ 	.string	"Cuda compilation tools, release 12.9, V12.9.86"
        /*0030*/ 	.string	"Build cuda_12.9.r12.9/compiler.36037853_0"
        /*0030*/ 	.string	"-v  -suppress-debug-info  -lineinfo  -arch sm_100a "



//--------------------- .note.nv.cuver            --------------------------
	.section	.note.nv.cuver,"",@"SHT_NOTE"
	.sectionflags	@"SHF_NOTE_NV_CUVER"
        /*0018*/ 	.short	0x0001
        /*001a*/ 	.short	0x0064
        /*001c*/ 	.short	0x0001
        /*001e*/ 	.short	0x0000
        /*0020*/ 	.short	0x0001
        /*0022*/ 	.short	0x0000


//--------------------- .nv.info                  --------------------------
	.section	.nv.info,"",@"SHT_CUDA_INFO"
	.align	4


	//----- nvinfo : EIATTR_REGCOUNT
	.align		4
        /*0000*/ 	.byte	0x04, 0x2f
        /*0002*/ 	.short	(.L_4 - .L_3)
	.align		4
.L_3:
        /*0004*/ 	.word	index@(matmul_kernel)
        /*0008*/ 	.word	0x000000a8


	//----- nvinfo : EIATTR_FRAME_SIZE
	.align		4
.L_4:
        /*000c*/ 	.byte	0x04, 0x11
        /*000e*/ 	.short	(.L_6 - .L_5)
	.align		4
.L_5:
        /*0010*/ 	.word	index@($__internal_2_$__cuda_sm10x_tcgen05_guardrail_trap_unallocated_columns_being_dealloced)
        /*0014*/ 	.word	0x00000c60


	//----- nvinfo : EIATTR_FRAME_SIZE
	.align		4
.L_6:
        /*0018*/ 	.byte	0x04, 0x11
        /*001a*/ 	.short	(.L_8 - .L_7)
	.align		4
.L_7:
        /*001c*/ 	.word	index@($__internal_1_$__cuda_sm10x_tcgen05_guardrail_trap_phase_invalid_during_alloc)
        /*0020*/ 	.word	0x00000c60


	//----- nvinfo : EIATTR_FRAME_SIZE
	.align		4
.L_8:
        /*0024*/ 	.byte	0x04, 0x11
        /*0026*/ 	.short	(.L_10 - .L_9)
	.align		4
.L_9:
        /*0028*/ 	.word	index@($__internal_0_$__cuda_sm10x_tcgen05_guardrail_trap_col_being_dealloced_not_returned_by_alloc)
        /*002c*/ 	.word	0x00000c60


	//----- nvinfo : EIATTR_FRAME_SIZE
	.align		4
.L_10:
        /*0030*/ 	.byte	0x04, 0x11
        /*0032*/ 	.short	(.L_12 - .L_11)
	.align		4
.L_11:
        /*0034*/ 	.word	index@(matmul_kernel)
        /*0038*/ 	.word	0x00000c60


	//----- nvinfo : EIATTR_MIN_STACK_SIZE
	.align		4
.L_12:
        /*003c*/ 	.byte	0x04, 0x12
        /*003e*/ 	.short	(.L_14 - .L_13)
	.align		4
.L_13:
        /*0040*/ 	.word	index@(matmul_kernel)
        /*0044*/ 	.word	0x00000c60
.L_14:


//--------------------- .nv.info.matmul_kernel    --------------------------
	.section	.nv.info.matmul_kernel,"",@"SHT_CUDA_INFO"
	.sectionflags	@""
	.align	4


	//----- nvinfo : EIATTR_CUDA_API_VERSION
	.align		4
        /*0000*/ 	.byte	0x04, 0x37
        /*0002*/ 	.short	(.L_16 - .L_15)
.L_15:
        /*0004*/ 	.word	0x00000081


	//----- nvinfo : EIATTR_KPARAM_INFO
	.align		4
.L_16:
        /*0008*/ 	.byte	0x04, 0x17
        /*000a*/ 	.short	(.L_18 - .L_17)
.L_17:
        /*000c*/ 	.word	0x00000000
        /*0010*/ 	.short	0x000d
        /*0012*/ 	.short	0x0048
        /*0014*/ 	.byte	0x00, 0xf4, 0x21, 0x00


	//----- nvinfo : EIATTR_KPARAM_INFO
	.align		4
.L_18:
        /*0018*/ 	.byte	0x04, 0x17
        /*001a*/ 	.short	(.L_20 - .L_19)
.L_19:
        /*001c*/ 	.word	0x00000000
        /*0020*/ 	.short	0x000c
        /*0022*/ 	.short	0x0040
        /*0024*/ 	.byte	0x00, 0xf4, 0x21, 0x00


	//----- nvinfo : EIATTR_KPARAM_INFO
	.align		4
.L_20:
        /*0028*/ 	.byte	0x04, 0x17
        /*002a*/ 	.short	(.L_22 - .L_21)
.L_21:
        /*002c*/ 	.word	0x00000000
        /*0030*/ 	.short	0x000b
        /*0032*/ 	.short	0x0038
        /*0034*/ 	.byte	0x00, 0xf0, 0x11, 0x00


	//----- nvinfo : EIATTR_KPARAM_INFO
	.align		4
.L_22:
        /*0038*/ 	.byte	0x04, 0x17
        /*003a*/ 	.short	(.L_24 - .L_23)
.L_23:
        /*003c*/ 	.word	0x00000000
        /*0040*/ 	.short	0x000a
        /*0042*/ 	.short	0x0034
        /*0044*/ 	.byte	0x00, 0xf0, 0x11, 0x00


	//----- nvinfo : EIATTR_KPARAM_INFO
	.align		4
.L_24:
        /*0048*/ 	.byte	0x04, 0x17
        /*004a*/ 	.short	(.L_26 - .L_25)
.L_25:
        /*004c*/ 	.word	0x00000000
        /*0050*/ 	.short	0x0009
        /*0052*/ 	.short	0x0030
        /*0054*/ 	.byte	0x00, 0xf0, 0x11, 0x00


	//----- nvinfo : EIATTR_KPARAM_INFO
	.align		4
.L_26:
        /*0058*/ 	.byte	0x04, 0x17
        /*005a*/ 	.short	(.L_28 - .L_27)
.L_27:
        /*005c*/ 	.word	0x00000000
        /*0060*/ 	.short	0x0008
        /*0062*/ 	.short	0x002c
        /*0064*/ 	.byte	0x00, 0xf0, 0x11, 0x00


	//----- nvinfo : EIATTR_KPARAM_INFO
	.align		4
.L_28:
        /*0068*/ 	.byte	0x04, 0x17
        /*006a*/ 	.short	(.L_30 - .L_29)
.L_29:
        /*006c*/ 	.word	0x00000000
        /*0070*/ 	.short	0x0007
        /*0072*/ 	.short	0x0028
        /*0074*/ 	.byte	0x00, 0xf0, 0x11, 0x00


	//----- nvinfo : EIATTR_KPARAM_INFO
	.align		4
.L_30:
        /*0078*/ 	.byte	0x04, 0x17
        /*007a*/ 	.short	(.L_32 - .L_31)
.L_31:
        /*007c*/ 	.word	0x00000000
        /*0080*/ 	.short	0x0006
        /*0082*/ 	.short	0x0024
        /*0084*/ 	.byte	0x00, 0xf0, 0x11, 0x00


	//----- nvinfo : EIATTR_KPARAM_INFO
	.align		4
.L_32:
        /*0088*/ 	.byte	0x04, 0x17
        /*008a*/ 	.short	(.L_34 - .L_33)
.L_33:
        /*008c*/ 	.word	0x00000000
        /*0090*/ 	.short	0x0005
        /*0092*/ 	.short	0x0020
        /*0094*/ 	.byte	0x00, 0xf0, 0x11, 0x00


	//----- nvinfo : EIATTR_KPARAM_INFO
	.align		4
.L_34:
        /*0098*/ 	.byte	0x04, 0x17
        /*009a*/ 	.short	(.L_36 - .L_35)
.L_35:
        /*009c*/ 	.word	0x00000000
        /*00a0*/ 	.short	0x0004
        /*00a2*/ 	.short	0x001c
        /*00a4*/ 	.byte	0x00, 0xf0, 0x11, 0x00


	//----- nvinfo : EIATTR_KPARAM_INFO
	.align		4
.L_36:
        /*00a8*/ 	.byte	0x04, 0x17
        /*00aa*/ 	.short	(.L_38 - .L_37)
.L_37:
        /*00ac*/ 	.word	0x00000000
        /*00b0*/ 	.short	0x0003
        /*00b2*/ 	.short	0x0018
        /*00b4*/ 	.byte	0x00, 0xf0, 0x11, 0x00


	//----- nvinfo : EIATTR_KPARAM_INFO
	.align		4
.L_38:
        /*00b8*/ 	.byte	0x04, 0x17
        /*00ba*/ 	.short	(.L_40 - .L_39)
.L_39:
        /*00bc*/ 	.word	0x00000000
        /*00c0*/ 	.short	0x0002
        /*00c2*/ 	.short	0x0010
        /*00c4*/ 	.byte	0x00, 0xf4, 0x21, 0x00


	//----- nvinfo : EIATTR_KPARAM_INFO
	.align		4
.L_40:
        /*00c8*/ 	.byte	0x04, 0x17
        /*00ca*/ 	.short	(.L_42 - .L_41)
.L_41:
        /*00cc*/ 	.word	0x00000000
        /*00d0*/ 	.short	0x0001
        /*00d2*/ 	.short	0x0008
        /*00d4*/ 	.byte	0x00, 0xf4, 0x21, 0x00


	//----- nvinfo : EIATTR_KPARAM_INFO
	.align		4
.L_42:
        /*00d8*/ 	.byte	0x04, 0x17
        /*00da*/ 	.short	(.L_44 - .L_43)
.L_43:
        /*00dc*/ 	.word	0x00000000
        /*00e0*/ 	.short	0x0000
        /*00e2*/ 	.short	0x0000
        /*00e4*/ 	.byte	0x00, 0xf4, 0x21, 0x00


	//----- nvinfo : EIATTR_EXPLICIT_CLUSTER
	.align		4
.L_44:
        /*00e8*/ 	.byte	0x01, 0x3e
	.zero		2


	//----- nvinfo : EIATTR_CTA_PER_CLUSTER
	.align		4
        /*00ec*/ 	.byte	0x04, 0x3d
        /*00ee*/ 	.short	(.L_46 - .L_45)
.L_45:
        /*00f0*/ 	.word	0x00000002
        /*00f4*/ 	.word	0x00000001
        /*00f8*/ 	.word	0x00000001


	//----- nvinfo : EIATTR_AT_ENTRY_FRAGMENTS
	.align		4
.L_46:
        /*00fc*/ 	.byte	0x04, 0x4f
        /*00fe*/ 	.short	(.L_48 - .L_47)


	//   ....[0]....
.L_47:
        /*0100*/ 	.word	0x00000004


	//----- nvinfo : EIATTR_RESERVED_SMEM_USED
	.align		4
.L_48:
        /*0104*/ 	.byte	0x01, 0x41
	.zero		2


	//----- nvinfo : EIATTR_SPARSE_MMA_MASK
	.align		4
        /*0108*/ 	.byte	0x03, 0x50
        /*010a*/ 	.short	0x0000


	//----- nvinfo : EIATTR_TCGEN05_1CTA_USED
	.align		4
        /*010c*/ 	.byte	0x01, 0x51
	.zero		2


	//----- nvinfo : EIATTR_MAXREG_COUNT
	.align		4
        /*0110*/ 	.byte	0x03, 0x1b
        /*0112*/ 	.short	0x00ff


	//----- nvinfo : EIATTR_NUM_BARRIERS
	.align		4
        /*0114*/ 	.byte	0x02, 0x4c
        /*0116*/ 	.byte	0x01
	.zero		1


	//----- nvinfo : EIATTR_ANNOTATIONS
	.align		4
        /*0118*/ 	.byte	0x04, 0x55
        /*011a*/ 	.short	(.L_50 - .L_49)


	//   ....[0]....
.L_49:
        /*011c*/ 	.word	0x00000001
        /*0120*/ 	.byte	0x00, 0x0a, 0x00, 0x00, 0x01, 0x00, 0x00, 0x00, 0x80, 0x0b, 0x00, 0x00, 0x01, 0x00, 0x00, 0x00
        /* <DEDUP_REMOVED lines=1179> */
        /*4ae0*/ 	.byte	0x30, 0x58, 0x02, 0x00, 0x01, 0x00, 0x00, 0x00, 0x60, 0x58, 0x02, 0x00


	//----- nvinfo : EIATTR_INT_WARP_WIDE_INSTR_OFFSETS
	.align		4
.L_50:
        /*4aec*/ 	.byte	0x04, 0x31
        /*4aee*/ 	.short	(.L_52 - .L_51)


	//   ....[0]....
.L_51:
        /*4af0*/ 	.word	0x00002400


	//   ....[1]....
        /*4af4*/ 	.word	0x00002430


	//   ....[2]....
        /*4af8*/ 	.word	0x0000ece0


	//   ....[3]....
        /*4afc*/ 	.word	0x00025ea0


	//   ....[4]....
        /*4b00*/ 	.word	0x00025ef0


	//----- nvinfo : EIATTR_COOP_GROUP_MASK_REGIDS
	.align		4
.L_52:
        /*4b04*/ 	.byte	0x04, 0x29
        /*4b06*/ 	.short	(.L_54 - .L_53)


	//   ....[0]....
.L_53:
        /*4b08*/ 	.word	0xffffffff


	//   ....[1]....
        /*4b0c*/ 	.word	0xffffffff


	//   ....[2]....
        /*4b10*/ 	.word	0xffffffff


	//   ....[3]....
        /*4b14*/ 	.word	0xffffffff


	//----- nvinfo : EIATTR_COOP_GROUP_INSTR_OFFSETS
	.align		4
.L_54:
        /*4b18*/ 	.byte	0x04, 0x28
        /*4b1a*/ 	.short	(.L_56 - .L_55)


	//   ....[0]....
.L_55:
        /*4b1c*/ 	.word	0x00000070


	//   ....[1]....
        /*4b20*/ 	.word	0x00000330


	//   ....[2]....
        /*4b24*/ 	.word	0x00025d30


	//   ....[3]....
        /*4b28*/ 	.word	0x00025fa0


	//----- nvinfo : EIATTR_VRC_CTA_INIT_COUNT
	.align		4
.L_56:
        /*4b2c*/ 	.byte	0x02, 0x4a
        /*4b2e*/ 	.byte	0x80
	.zero		1


	//----- nvinfo : EIATTR_MBARRIER_INSTR_OFFSETS
	.align		4
        /*4b30*/ 	.byte	0x04, 0x39
        /*4b32*/ 	.short	(.L_58 - .L_57)


	//   ....[0]....
.L_57:
        /*4b34*/ 	.word	0x00002620
        /*4b38*/ 	.word	0x000000ff
        /*4b3c*/ 	.word	0x00000000
        /*4b40*/ 	.short	0x0100
        /*4b42*/ 	.byte	0x06
	.zero		1


	//   ....[1]....
        /*4b44*/ 	.word	0x0000ed20
        /*4b48*/ 	.word	0x000000ff
        /*4b4c*/ 	.word	0x00010008
        /*4b50*/ 	.short	0x0100
        /*4b52*/ 	.byte	0x09
	.zero		1


	//   ....[2]....
        /*4b54*/ 	.word	0x00015d90
        /*4b58*/ 	.word	0x000000ff
        /*4b5c*/ 	.word	0x00000000
        /*4b60*/ 	.short	0x010a
        /*4b62*/ 	.byte	0x06
	.zero		1


	//   ....[3]....
        /*4b64*/ 	.word	0x000217d0
        /*4b68*/ 	.word	0x000000ff
        /*4b6c*/ 	.word	0x00000000
        /*4b70*/ 	.short	0x010a
        /*4b72*/ 	.byte	0x06
	.zero		1


	//   ....[4]....
        /*4b74*/ 	.word	0x00021950
        /*4b78*/ 	.word	0x000000ff
        /*4b7c*/ 	.word	0x00010000
        /*4b80*/ 	.short	0x0108
        /*4b82*/ 	.byte	0x09
	.zero		1


	//   ....[5]....
        /*4b84*/ 	.word	0x00021980
        /*4b88*/ 	.word	0x000000ff
        /*4b8c*/ 	.word	0x00010008
        /*4b90*/ 	.short	0x0108
        /*4b92*/ 	.byte	0x09
	.zero		1


	//   ....[6]....
        /*4b94*/ 	.word	0x00025fc0
        /*4b98*/ 	.word	0x000000ff
        /*4b9c*/ 	.word	0x00000000
        /*4ba0*/ 	.short	0x010a
        /*4ba2*/ 	.byte	0x06
	.zero		1


	//   ....[7]....
        /*4ba4*/ 	.word	0x00025ff0
        /*4ba8*/ 	.word	0x000000ff
        /*4bac*/ 	.word	0x00000000
        /*4bb0*/ 	.short	0x010a
        /*4bb2*/ 	.byte	0x06
	.zero		1


	//----- nvinfo : EIATTR_NUM_MBARRIERS
	.align		4
.L_58:
        /*4bb4*/ 	.byte	0x03, 0x38
        /*4bb6*/ 	.short	0x0002


	//----- nvinfo : EIATTR_EXIT_INSTR_OFFSETS
	.align		4
        /*4bb8*/ 	.byte	0x04, 0x1c
        /*4bba*/ 	.short	(.L_60 - .L_59)


	//   ....[0]....
.L_59:
        /*4bbc*/ 	.word	0x00025fb0


	//----- nvinfo : EIATTR_REQNTID
	.align		4
.L_60:
        /*4bc0*/ 	.byte	0x04, 0x10
        /*4bc2*/ 	.short	(.L_62 - .L_61)
.L_61:
        /*4bc4*/ 	.word	0x00000080
        /*4bc8*/ 	.word	0x00000001
        /*4bcc*/ 	.word	0x00000001


	//----- nvinfo : EIATTR_CRS_STACK_SIZE
	.align		4
.L_62:
        /*4bd0*/ 	.byte	0x04, 0x1e
        /*4bd2*/ 	.short	(.L_64 - .L_63)
.L_63:
        /*4bd4*/ 	.word	0x00000000


	//----- nvinfo : EIATTR_CBANK_PARAM_SIZE
	.align		4
.L_64:
        /*4bd8*/ 	.byte	0x03, 0x19
        /*4bda*/ 	.short	0x0050


	//----- nvinfo : EIATTR_PARAM_CBANK
	.align		4
        /*4bdc*/ 	.byte	0x04, 0x0a
        /*4bde*/ 	.short	(.L_66 - .L_65)
	.align		4
.L_65:
        /*4be0*/ 	.word	index@(.nv.constant0.matmul_kernel)
        /*4be4*/ 	.short	0x0380
        /*4be6*/ 	.short	0x0050


	//----- nvinfo : EIATTR_SW_WAR
	.align		4
.L_66:
        /*4be8*/ 	.byte	0x04, 0x36
        /*4bea*/ 	.short	(.L_68 - .L_67)
.L_67:
        /*4bec*/ 	.word	0x00000008
.L_68:


//--------------------- .nv.compat                --------------------------
	.section	.nv.compat,"",@"SHT_CUDA_COMPAT_INFO"
	.align	4
        /*0000*/ 	.byte	0x02, 0x02, 0x02, 0x00, 0x02, 0x05, 0x05, 0x00, 0x02, 0x03, 0x00, 0x00, 0x02, 0x06, 0x01, 0x00


//--------------------- .nv.callgraph             --------------------------
	.section	.nv.callgraph,"",@"SHT_CUDA_CALLGRAPH"
	.align	4
	.sectionentsize	8
	.align		4
        /*0000*/ 	.word	0x00000000
	.align		4
        /*0004*/ 	.word	0xffffffff
	.align		4
        /*0008*/ 	.word	0x00000000
	.align		4
        /*000c*/ 	.word	0xfffffffe
	.align		4
        /*0010*/ 	.word	0x00000000
	.align		4
        /*0014*/ 	.word	0xfffffffd
	.align		4
        /*0018*/ 	.word	0x00000000
	.align		4
        /*001c*/ 	.word	0xfffffffc


//--------------------- .text.matmul_kernel       --------------------------
	.section	.text.matmul_kernel,"ax",@progbits
	.align	128
        .global         matmul_kernel
        .type           matmul_kernel,@function
        .size           matmul_kernel,(.L_x_20 - matmul_kernel)
        .other          matmul_kernel,@"STO_CUDA_ENTRY STV_DEFAULT"
matmul_kernel:
.text.matmul_kernel:
[----:B------:R-:W0:Y:S01]  /*0000*/  LDC R1, c[0x0][0x37c] ;  /* 0x0000df00ff017b82 */ /* 0x000e220000000800 */
[----:B------:R-:W1:Y:S01]  /*0010*/  S2R R2, SR_TID.X ;  /* 0x0000000000027919 */ /* 0x000e620000002100 */
[----:B0-----:R-:W-:Y:S01]  /*0020*/  VIADD R1, R1, 0xfffff3a0 ;  /* 0xfffff3a001017836 */ /* 0x001fe20000000000 */
[----:B-1----:R-:W-:-:S13]  /*0030*/  ISETP.GE.U32.AND P0, PT, R2, 0x20, PT ;  /* 0x000000200200780c */ /* 0x002fda0003f06070 */
[----:B------:R-:W-:Y:S02]  /*0040*/  VOTEU.ANY UP0, P0 ;  /* 0x0000000000ff7886 */ /* 0x000fe40000000100 */
[----:B------:R-:W-:Y:S05]  /*0050*/  BRA.U UP0, `(.L_x_0) ;  /* 0x0000000100b87547 */ /* 0x000fea000b800000 */
[----:B------:R-:W0:Y:S01]  /*0060*/  S2UR UR6, SR_CgaCtaId ;  /* 0x00000000000679c3 */ /* 0x000e220000008800 */
[----:B------:R-:W-:Y:S01]  /*0070*/  NOP ;  /* 0x0000000000007918 */ /* 0x000fe20000000000 */
[----:B------:R-:W-:Y:S02]  /*0080*/  UMOV UR4, 0x40 ;  /* 0x0000004000047882 */ /* 0x000fe40000000000 */
[----:B0-----:R-:W-:-:S09]  /*0090*/  ULEA UR4, UR6, UR4, 0x18 ;  /* 0x0000000406047291 */ /* 0x001fd2000f8ec0ff */
[----:B------:R-:W0:Y:S01]  /*00a0*/  LDS.U8 R0, [UR4] ;  /* 0x00000004ff007984 */ /* 0x000e220008000000 */
[----:B------:R-:W-:Y:S02]  /*00b0*/  UMOV UR4, 0x400 ;  /* 0x0000040000047882 */ /* 0x000fe40000000000 */
[----:B------:R-:W-:Y:S01]  /*00c0*/  ULEA UR4, UR6, UR4, 0x18 ;  /* 0x0000000406047291 */ /* 0x000fe2000f8ec0ff */
[----:B0-----:R-:W-:-:S13]  /*00d0*/  ISETP.NE.AND P0, PT, R0, RZ, PT ;  /* 0x000000ff0000720c */ /* 0x001fda0003f05270 */
[----:B------:R-:W-:Y:S05]  /*00e0*/  @P0 BRA `(.L_x_1) ;  /* 0x00000000007c0947 */ /* 0x000fea0003800000 */
[----:B------:R-:W-:-:S13]  /*00f0*/  ELECT P0, URZ, PT ;  /* 0x0000000000ff782f */ /* 0x000fda0003800000 */
[----:B------:R-:W-:Y:S05]  /*0100*/  @!P0 BRA `(.L_x_2) ;  /* 0x0000000000848947 */ /* 0x000fea0003800000 */
[----:B------:R-:W-:Y:S01]  /*0110*/  UMOV UR5, 0x4 ;  /* 0x0000000400057882 */ /* 0x000fe20000000000 */
[----:B------:R-:W-:Y:S02]  /*0120*/  IMAD.MOV.U32 R5, RZ, RZ, 0x1 ;  /* 0x00000001ff057424 */ /* 0x000fe400078e00ff */
[----:B------:R-:W-:Y:S02]  /*0130*/  IMAD.MOV.U32 R3, RZ, RZ, 0xf ;  /* 0x0000000fff037424 */ /* 0x000fe400078e00ff */
[----:B------:R-:W-:Y:S04]  /*0140*/  DEPBAR.LE SB0, 0x36 ;  /* 0x00008d800000791a */ /* 0x000fe80000000000 */
[----:B------:R-:W0:Y:S02]  /*0150*/  UTCATOMSWS.FIND_AND_SET.ALIGN UP1, UR5, UR5 ;  /* 0x00000005000575e3 */ /* 0x000e240008020800 */
[----:B0-----:R-:W-:-:S04]  /*0160*/  PLOP3.LUT P0, PT, PT, PT, UP1, 0x80, 0x8 ;  /* 0x000000000008781c */ /* 0x001fc80003f0f018 */
[----:B------:R-:W-:-:S04]  /*0170*/  SEL R0, RZ, 0xffffffff, !P0 ;  /* 0xffffffffff007807 */ /* 0x000fc80004000000 */
[----:B------:R-:W-:Y:S01]  /*0180*/  ISETP.NE.AND P0, PT, R0, RZ, PT ;  /* 0x000000ff0000720c */ /* 0x000fe20003f05270 */
[----:B------:R-:W-:-:S12]  /*0190*/  IMAD.U32 R0, RZ, RZ, UR5 ;  /* 0x00000005ff007e24 */ /* 0x000fd8000f8e00ff */
[----:B------:R-:W-:Y:S05]  /*01a0*/  @P0 BRA `(.L_x_3) ;  /* 0x0000000000240947 */ /* 0x000fea0003800000 */
.L_x_4:
[----:B------:R-:W-:Y:S05]  /*01b0*/  NANOSLEEP 0x64 ;  /* 0x000000640000795d */ /* 0x000fea0003800000 */
[----:B------:R-:W-:-:S05]  /*01c0*/  UMOV UR5, 0x4 ;  /* 0x0000000400057882 */ /* 0x000fca0000000000 */
[----:B------:R-:W-:Y:S04]  /*01d0*/  DEPBAR.LE SB0, 0x36 ;  /* 0x00008d800000791a */ /* 0x000fe80000000000 */
[----:B------:R-:W0:Y:S02]  /*01e0*/  UTCATOMSWS.FIND_AND_SET.ALIGN UP1, UR5, UR5 ;  /* 0x00000005000575e3 */ /* 0x000e240008020800 */
[----:B0-----:R-:W-:-:S04]  /*01f0*/  PLOP3.LUT P0, PT, PT, PT, UP1, 0x80, 0x8 ;  /* 0x000000000008781c */ /* 0x001fc80003f0f018 */
[----:B------:R-:W-:-:S04]  /*0200*/  SEL R0, RZ, 0xffffffff, !P0 ;  /* 0xffffffffff007807 */ /* 0x000fc80004000000 */
[----:B------:R-:W-:Y:S01]  /*0210*/  ISETP.NE.AND P0, PT, R0, RZ, PT ;  /* 0x000000ff0000720c */ /* 0x000fe20003f05270 */
[----:B------:R-:W-:-:S12]  /*0220*/  IMAD.U32 R0, RZ, RZ, UR5 ;  /* 0x00000005ff007e24 */ /* 0x000fd8000f8e00ff */
[----:B------:R-:W-:Y:S05]  /*0230*/  @!P0 BRA `(.L_x_4) ;  /* 0xfffffffc00dc8947 */ /* 0x000fea000383ffff */
.L_x_3:
[C---:B------:R-:W-:Y:S01]  /*0240*/  VIADD R4, R0.reuse, 0x10 ;  /* 0x0000001000047836 */ /* 0x040fe20000000000 */
[----:B------:R-:W-:Y:S01]  /*0250*/  UMOV UR5, 0x50 ;  /* 0x0000005000057882 */ /* 0x000fe20000000000 */
[----:B------:R-:W-:Y:S01]  /*0260*/  SHF.L.U32 R3, R3, R0, RZ ;  /* 0x0000000003037219 */ /* 0x000fe200000006ff */
[----:B------:R-:W-:Y:S01]  /*0270*/  ULEA UR5, UR6, UR5, 0x18 ;  /* 0x0000000506057291 */ /* 0x000fe2000f8ec0ff */
[----:B------:R-:W-:Y:S01]  /*0280*/  IMAD.SHL.U32 R0, R0, 0x20, RZ ;  /* 0x0000002000007824 */ /* 0x000fe200078e00ff */
[----:B------:R-:W-:-:S04]  /*0290*/  SHF.L.U32 R4, R5, R4, RZ ;  /* 0x0000000405047219 */ /* 0x000fc800000006ff */
[----:B------:R-:W-:-:S05]  /*02a0*/  LOP3.LUT R3, R4, R3, RZ, 0xfc, !PT ;  /* 0x0000000304037212 */ /* 0x000fca00078efcff */
[----:B------:R0:W-:Y:S04]  /*02b0*/  ATOMS.OR RZ, [UR5], R3 ;  /* 0x00000003ffff798c */ /* 0x0001e8000b000005 */
[----:B------:R0:W-:Y:S01]  /*02c0*/  STS [UR4], R0 ;  /* 0x00000000ff007988 */ /* 0x0001e20008000804 */
[----:B------:R-:W-:Y:S05]  /*02d0*/  BRA `(.L_x_2) ;  /* 0x0000000000107947 */ /* 0x000fea0003800000 */
.L_x_1:
[----:B------:R-:W-:Y:S01]  /*02e0*/  IMAD.MOV.U32 R0, RZ, RZ, -0x1 ;  /* 0xffffffffff007424 */ /* 0x000fe200078e00ff */
[----:B------:R-:W-:-:S04]  /*02f0*/  MOV R4, 0x320 ;  /* 0x0000032000047802 */ /* 0x000fc80000000f00 */
[----:B------:R0:W-:Y:S03]  /*0300*/  STS [UR4], R0 ;  /* 0x00000000ff007988 */ /* 0x0001e60008000804 */
[----:B0-----:R-:W-:Y:S05]  /*0310*/  CALL.REL.NOINC `($__internal_1_$__cuda_sm10x_tcgen05_guardrail_trap_phase_invalid_during_alloc) ;  /* 0x0000025c004c7944 */ /* 0x001fea0003c00000 */
.L_x_2:
[----:B------:R-:W-:Y:S05]  /*0320*/  WARPSYNC.ALL ;  /* 0x0000000000007948 */ /* 0x000fea0003800000 */
[----:B------:R-:W-:Y:S01]  /*0330*/  NOP ;  /* 0x0000000000007918 */ /* 0x000fe20000000000 */
.L_x_0:
[----:B------:R-:W1:Y:S08]  /*0340*/  LDC.64 R28, c[0x0][0x398] ;  /* 0x0000e600ff1c7b82 */ /* 0x000e700000000a00 */
[----:B------:R-:W2:Y:S02]  /*0350*/  S2UR UR5, SR_CgaSize ;  /* 0x00000000000579c3 */ /* 0x000ea40000008a00 */
[----:B--2---:R-:W-:-:S12]  /*0360*/  UIMAD UR5, UR5, -0xa0, URZ ;  /* 0xffffff60050578a4 */ /* 0x004fd8000f8e02ff */
[----:B------:R-:W2:Y:S01]  /*0370*/  LDCU UR5, c[0x0][UR5+0x2b0] ;  /* 0x00005600050577ac */ /* 0x000ea20008000800 */
[----:B------:R-:W-:Y:S01]  /*0380*/  LOP3.LUT R107, R2, 0x7f, RZ, 0xc0, !PT ;  /* 0x0000007f026b7812 */ /* 0x000fe200078ec0ff */
[----:B------:R-:W-:Y:S01]  /*0390*/  UMOV UR9, 0x400 ;  /* 0x0000040000097882 */ /* 0x000fe20000000000 */
[----:B------:R-:W3:Y:S01]  /*03a0*/  LDCU UR11, c[0x0][0x3a4] ;  /* 0x00007480ff0b77ac */ /* 0x000ee20008000800 */
[----:B------:R-:W4:Y:S01]  /*03b0*/  S2UR UR4, SR_CTAID.X ;  /* 0x00000000000479c3 */ /* 0x000f220000002500 */
[----:B------:R-:W0:Y:S01]  /*03c0*/  LDCU.64 UR18, c[0x0][0x358] ;  /* 0x00006b00ff1277ac */ /* 0x000e220008000a00 */
[----:B------:R-:W0:Y:S06]  /*03d0*/  LDCU.128 UR12, c[0x0][0x380] ;  /* 0x00007000ff0c77ac */ /* 0x000e2c0008000c00 */
[----:B------:R-:W0:Y:S02]  /*03e0*/  LDC.64 R36, c[0x0][0x3a8] ;  /* 0x0000ea00ff247b82 */ /* 0x000e240000000a00 */
[----:B01----:R-:W-:Y:S01]  /*03f0*/  VIADD R0, R29, 0xff ;  /* 0x000000ff1d007836 */ /* 0x003fe20000000000 */
[----:B------:R-:W-:-:S05]  /*0400*/  IABS R39, R29 ;  /* 0x0000001d00277213 */ /* 0x000fca0000000000 */
[----:B------:R-:W-:Y:S01]  /*0410*/  BAR.SYNC.DEFER_BLOCKING 0x0 ;  /* 0x0000000000007b1d */ /* 0x000fe20000010000 */
[----:B------:R-:W-:Y:S02]  /*0420*/  ISETP.NE.AND P3, PT, R28, RZ, PT ;  /* 0x000000ff1c00720c */ /* 0x000fe40003f65270 */
[----:B------:R-:W-:-:S04]  /*0430*/  SHF.R.S32.HI R3, RZ, 0x1f, R0 ;  /* 0x0000001fff037819 */ /* 0x000fc80000011400 */
[----:B------:R-:W-:-:S04]  /*0440*/  LEA.HI R3, R3, R0, RZ, 0x8 ;  /* 0x0000000003037211 */ /* 0x000fc800078f40ff */
[----:B------:R-:W-:-:S05]  /*0450*/  SHF.R.S32.HI R3, RZ, 0x8, R3 ;  /* 0x00000008ff037819 */ /* 0x000fca0000011403 */
[----:B------:R-:W-:Y:S01]  /*0460*/  IMAD.SHL.U32 R6, R3, 0x8, RZ ;  /* 0x0000000803067824 */ /* 0x000fe200078e00ff */
[----:B----4-:R-:W-:-:S04]  /*0470*/  I2FP.F32.U32 R3, UR4 ;  /* 0x0000000400037c45 */ /* 0x010fc80008201000 */
[----:B------:R-:W-:Y:S01]  /*0480*/  IABS R9, R6 ;  /* 0x0000000600097213 */ /* 0x000fe20000000000 */
[----:B--2---:R-:W-:Y:S01]  /*0490*/  FMUL R3, R3, UR5 ;  /* 0x0000000503037c20 */ /* 0x004fe20008400000 */
[----:B------:R-:W0:Y:S02]  /*04a0*/  S2UR UR5, SR_CgaCtaId ;  /* 0x00000000000579c3 */ /* 0x000e240000008800 */
[----:B------:R-:W1:Y:S08]  /*04b0*/  I2F.RP R0, R9 ;  /* 0x0000000900007306 */ /* 0x000e700000209400 */
[----:B------:R-:W-:Y:S08]  /*04c0*/  F2I.U32.TRUNC.NTZ R7, R3 ;  /* 0x0000000300077305 */ /* 0x000ff0000020f000 */
[----:B-1----:R-:W1:Y:S01]  /*04d0*/  MUFU.RCP R0, R0 ;  /* 0x0000000000007308 */ /* 0x002e620000001000 */
[----:B0-----:R-:W-:-:S02]  /*04e0*/  ULEA UR9, UR5, UR9, 0x18 ;  /* 0x0000000905097291 */ /* 0x001fc4000f8ec0ff */
[----:B------:R-:W-:-:S04]  /*04f0*/  USHF.L.U32 UR4, UR5, 0x7, URZ ;  /* 0x0000000705047899 */ /* 0x000fc800080006ff */
[----:B------:R-:W-:Y:S01]  /*0500*/  ULOP3.LUT UR4, UR4, 0x80, URZ, 0xc0, !UPT ;  /* 0x0000008004047892 */ /* 0x000fe2000f8ec0ff */
[----:B-1----:R-:W-:Y:S01]  /*0510*/  VIADD R4, R0, 0xffffffe ;  /* 0x0ffffffe00047836 */ /* 0x002fe20000000000 */
[----:B------:R-:W-:-:S03]  /*0520*/  IABS R0, R7 ;  /* 0x0000000700007213 */ /* 0x000fc60000000000 */
[----:B------:R0:W1:Y:S02]  /*0530*/  F2I.FTZ.U32.TRUNC.NTZ R5, R4 ;  /* 0x0000000400057305 */ /* 0x000064000021f000 */
[----:B0-----:R-:W-:Y:S02]  /*0540*/  IMAD.MOV.U32 R4, RZ, RZ, RZ ;  /* 0x000000ffff047224 */ /* 0x001fe400078e00ff */
[----:B-1----:R-:W-:-:S04]  /*0550*/  IMAD.MOV R8, RZ, RZ, -R5 ;  /* 0x000000ffff087224 */ /* 0x002fc800078e0a05 */
[----:B------:R-:W-:Y:S01]  /*0560*/  IMAD R11, R8, R9, RZ ;  /* 0x00000009080b7224 */ /* 0x000fe200078e02ff */
[----:B------:R-:W-:-:S03]  /*0570*/  IABS R8, R6 ;  /* 0x0000000600087213 */ /* 0x000fc60000000000 */
[----:B------:R-:W-:-:S04]  /*0580*/  IMAD.HI.U32 R5, R5, R11, R4 ;  /* 0x0000000b05057227 */ /* 0x000fc800078e0004 */
[----:B------:R-:W-:Y:S02]  /*0590*/  IMAD.MOV R4, RZ, RZ, -R8 ;  /* 0x000000ffff047224 */ /* 0x000fe400078e0a08 */
[----:B------:R-:W-:-:S04]  /*05a0*/  IMAD.HI.U32 R5, R5, R0, RZ ;  /* 0x0000000005057227 */ /* 0x000fc800078e00ff */
[----:B------:R-:W-:-:S05]  /*05b0*/  IMAD R0, R5, R4, R0 ;  /* 0x0000000405007224 */ /* 0x000fca00078e0200 */
[----:B------:R-:W-:-:S13]  /*05c0*/  ISETP.GT.U32.AND P1, PT, R9, R0, PT ;  /* 0x000000000900720c */ /* 0x000fda0003f24070 */
[----:B------:R-:W-:Y:S02]  /*05d0*/  @!P1 IMAD.IADD R0, R0, 0x1, -R9 ;  /* 0x0000000100009824 */ /* 0x000fe400078e0a09 */
[----:B------:R-:W-:Y:S01]  /*05e0*/  @!P1 VIADD R5, R5, 0x1 ;  /* 0x0000000105059836 */ /* 0x000fe20000000000 */
[----:B------:R-:W-:Y:S02]  /*05f0*/  ISETP.NE.AND P1, PT, R6, RZ, PT ;  /* 0x000000ff0600720c */ /* 0x000fe40003f25270 */
[----:B------:R-:W-:Y:S02]  /*0600*/  ISETP.GE.U32.AND P0, PT, R0, R9, PT ;  /* 0x000000090000720c */ /* 0x000fe40003f06070 */
[----:B------:R-:W-:-:S04]  /*0610*/  LOP3.LUT R0, R7, R6, RZ, 0x3c, !PT ;  /* 0x0000000607007212 */ /* 0x000fc800078e3cff */
[----:B------:R-:W-:Y:S01]  /*0620*/  ISETP.GE.AND P2, PT, R0, RZ, PT ;  /* 0x000000ff0000720c */ /* 0x000fe20003f46270 */
[----:B------:R-:W-:-:S05]  /*0630*/  VIADD R0, R28, 0x7f ;  /* 0x0000007f1c007836 */ /* 0x000fca0000000000 */
[----:B------:R-:W-:Y:S01]  /*0640*/  SHF.R.S32.HI R3, RZ, 0x1f, R0 ;  /* 0x0000001fff037819 */ /* 0x000fe20000011400 */
[----:B------:R-:W-:-:S03]  /*0650*/  @P0 VIADD R5, R5, 0x1 ;  /* 0x0000000105050836 */ /* 0x000fc60000000000 */
[----:B------:R-:W-:Y:S01]  /*0660*/  LEA.HI R3, R3, R0, RZ, 0x7 ;  /* 0x0000000003037211 */ /* 0x000fe200078f38ff */
[----:B------:R-:W-:-:S04]  /*0670*/  IMAD.MOV.U32 R4, RZ, RZ, R5 ;  /* 0x000000ffff047224 */ /* 0x000fc800078e0005 */
[----:B------:R-:W-:Y:S01]  /*0680*/  @!P2 IMAD.MOV R4, RZ, RZ, -R4 ;  /* 0x000000ffff04a224 */ /* 0x000fe200078e0a04 */
[----:B------:R-:W-:-:S05]  /*0690*/  @!P1 LOP3.LUT R4, RZ, R6, RZ, 0x33, !PT ;  /* 0x00000006ff049212 */ /* 0x000fca00078e33ff */
[----:B------:R-:W-:Y:S02]  /*06a0*/  IMAD.SHL.U32 R10, R4, 0x8, RZ ;  /* 0x00000008040a7824 */ /* 0x000fe400078e00ff */
[----:B------:R-:W-:-:S03]  /*06b0*/  IMAD.MOV R4, RZ, RZ, -R4 ;  /* 0x000000ffff047224 */ /* 0x000fc600078e0a04 */
[----:B------:R-:W-:Y:S01]  /*06c0*/  LEA.HI.SX32 R3, R3, -R10, 0x19 ;  /* 0x8000000a03037211 */ /* 0x000fe200078fcaff */
[----:B------:R-:W-:Y:S02]  /*06d0*/  IMAD R8, R6, R4, R7 ;  /* 0x0000000406087224 */ /* 0x000fe400078e0207 */
[----:B------:R-:W-:Y:S01]  /*06e0*/  IMAD.MOV.U32 R4, RZ, RZ, RZ ;  /* 0x000000ffff047224 */ /* 0x000fe200078e00ff */
[----:B------:R-:W-:Y:S02]  /*06f0*/  VIMNMX R11, PT, PT, R3, 0x8, PT ;  /* 0x00000008030b7848 */ /* 0x000fe40003fe0100 */
[----:B------:R-:W-:Y:S02]  /*0700*/  IABS R6, R8 ;  /* 0x0000000800067213 */ /* 0x000fe40000000000 */
[-C--:B------:R-:W-:Y:S02]  /*0710*/  IABS R9, R11.reuse ;  /* 0x0000000b00097213 */ /* 0x080fe40000000000 */
[----:B------:R-:W-:-:S02]  /*0720*/  IABS R7, R11 ;  /* 0x0000000b00077213 */ /* 0x000fc40000000000 */
[----:B------:R-:W0:Y:S08]  /*0730*/  I2F.RP R0, R9 ;  /* 0x0000000900007306 */ /* 0x000e300000209400 */
[----:B0-----:R-:W0:Y:S02]  /*0740*/  MUFU.RCP R0, R0 ;  /* 0x0000000000007308 */ /* 0x001e240000001000 */
[----:B0-----:R-:W-:-:S02]  /*0750*/  VIADD R5, R0, 0xffffffe ;  /* 0x0ffffffe00057836 */ /* 0x001fc40000000000 */
[----:B------:R-:W-:-:S04]  /*0760*/  IMAD.MOV R0, RZ, RZ, -R7 ;  /* 0x000000ffff007224 */ /* 0x000fc800078e0a07 */
[----:B------:R-:W0:Y:S02]  /*0770*/  F2I.FTZ.U32.TRUNC.NTZ R5, R5 ;  /* 0x0000000500057305 */ /* 0x000e24000021f000 */
[----:B0-----:R-:W-:-:S04]  /*0780*/  IMAD.MOV R12, RZ, RZ, -R5 ;  /* 0x000000ffff0c7224 */ /* 0x001fc800078e0a05 */
[----:B------:R-:W-:-:S04]  /*0790*/  IMAD R3, R12, R9, RZ ;  /* 0x000000090c037224 */ /* 0x000fc800078e02ff */
[----:B------:R-:W-:Y:S01]  /*07a0*/  IMAD.HI.U32 R4, R5, R3, R4 ;  /* 0x0000000305047227 */ /* 0x000fe200078e0004 */
[----:B------:R-:W-:-:S03]  /*07b0*/  IABS R5, R28 ;  /* 0x0000001c00057213 */ /* 0x000fc60000000000 */
[----:B------:R-:W-:Y:S02]  /*07c0*/  IMAD.MOV.U32 R3, RZ, RZ, R6 ;  /* 0x000000ffff037224 */ /* 0x000fe400078e0006 */
[----:B------:R-:W0:Y:S02]  /*07d0*/  I2F.RP R6, R39 ;  /* 0x0000002700067306 */ /* 0x000e240000209400 */
[----:B------:R-:W-:-:S04]  /*07e0*/  IMAD.HI.U32 R4, R4, R3, RZ ;  /* 0x0000000304047227 */ /* 0x000fc800078e00ff */
[----:B------:R-:W-:Y:S02]  /*07f0*/  IMAD R0, R4, R0, R3 ;  /* 0x0000000004007224 */ /* 0x000fe400078e0203 */
[----:B------:R-:W-:-:S03]  /*0800*/  IMAD.MOV.U32 R3, RZ, RZ, R5 ;  /* 0x000000ffff037224 */ /* 0x000fc600078e0005 */
[----:B------:R-:W-:Y:S01]  /*0810*/  ISETP.GT.U32.AND P1, PT, R9, R0, PT ;  /* 0x000000000900720c */ /* 0x000fe20003f24070 */
[----:B------:R-:W1:Y:S08]  /*0820*/  I2F.RP R5, R3 ;  /* 0x0000000300057306 */ /* 0x000e700000209400 */
[----:B0-----:R-:W0:Y:S04]  /*0830*/  MUFU.RCP R6, R6 ;  /* 0x0000000600067308 */ /* 0x001e280000001000 */
[----:B------:R-:W-:-:S02]  /*0840*/  @!P1 IMAD.IADD R0, R0, 0x1, -R9 ;  /* 0x0000000100009824 */ /* 0x000fc400078e0a09 */
[----:B------:R-:W-:Y:S01]  /*0850*/  @!P1 VIADD R4, R4, 0x1 ;  /* 0x0000000104049836 */ /* 0x000fe20000000000 */
[----:B------:R-:W-:Y:S01]  /*0860*/  ISETP.NE.AND P1, PT, R11, RZ, PT ;  /* 0x000000ff0b00720c */ /* 0x000fe20003f25270 */
[----:B-1----:R-:W1:Y:S01]  /*0870*/  MUFU.RCP R5, R5 ;  /* 0x0000000500057308 */ /* 0x002e620000001000 */
[----:B------:R-:W-:Y:S02]  /*0880*/  ISETP.GE.U32.AND P0, PT, R0, R9, PT ;  /* 0x000000090000720c */ /* 0x000fe40003f06070 */
[----:B------:R-:W-:Y:S01]  /*0890*/  LOP3.LUT R0, R8, R11, RZ, 0x3c, !PT ;  /* 0x0000000b08007212 */ /* 0x000fe200078e3cff */
[----:B------:R-:W2:Y:S01]  /*08a0*/  LDS R9, [UR9] ;  /* 0x00000009ff097984 */ /* 0x000ea20008000800 */
[----:B------:R-:W-:Y:S01]  /*08b0*/  BAR.SYNC.DEFER_BLOCKING 0x0 ;  /* 0x0000000000007b1d */ /* 0x000fe20000010000 */
[----:B0-----:R-:W-:Y:S01]  /*08c0*/  VIADD R40, R6, 0xffffffe ;  /* 0x0ffffffe06287836 */ /* 0x001fe20000000000 */
[----:B------:R-:W-:-:S04]  /*08d0*/  ISETP.GE.AND P2, PT, R0, RZ, PT ;  /* 0x000000ff0000720c */ /* 0x000fc80003f46270 */
[----:B------:R0:W4:Y:S03]  /*08e0*/  F2I.FTZ.U32.TRUNC.NTZ R41, R40 ;  /* 0x0000002800297305 */ /* 0x000126000021f000 */
[----:B------:R-:W-:Y:S02]  /*08f0*/  @P0 VIADD R4, R4, 0x1 ;  /* 0x0000000104040836 */ /* 0x000fe40000000000 */
[----:B-1----:R-:W-:-:S04]  /*0900*/  VIADD R5, R5, 0xffffffe ;  /* 0x0ffffffe05057836 */ /* 0x002fc80000000000 */
[----:B------:R-:W-:Y:S01]  /*0910*/  @!P2 IMAD.MOV R4, RZ, RZ, -R4 ;  /* 0x000000ffff04a224 */ /* 0x000fe200078e0a04 */
[----:B------:R-:W-:Y:S01]  /*0920*/  @!P1 LOP3.LUT R4, RZ, R11, RZ, 0x33, !PT ;  /* 0x0000000bff049212 */ /* 0x000fe200078e33ff */
[----:B0-----:R-:W-:Y:S01]  /*0930*/  IMAD.MOV.U32 R40, RZ, RZ, RZ ;  /* 0x000000ffff287224 */ /* 0x001fe200078e00ff */
[----:B------:R-:W0:Y:S01]  /*0940*/  F2I.FTZ.U32.TRUNC.NTZ R5, R5 ;  /* 0x0000000500057305 */ /* 0x000e22000021f000 */
[----:B------:R-:W-:Y:S01]  /*0950*/  ISETP.NE.U32.AND P1, PT, R107, RZ, PT ;  /* 0x000000ff6b00720c */ /* 0x000fe20003f25070 */
[----:B----4-:R-:W-:Y:S01]  /*0960*/  IMAD.MOV R6, RZ, RZ, -R41 ;  /* 0x000000ffff067224 */ /* 0x010fe200078e0a29 */
[----:B------:R-:W-:-:S03]  /*0970*/  LEA R0, R4, UR4, 0x8 ;  /* 0x0000000404007c11 */ /* 0x000fc6000f8e40ff */
[----:B------:R-:W-:Y:S01]  /*0980*/  IMAD R7, R6, R39, RZ ;  /* 0x0000002706077224 */ /* 0x000fe200078e02ff */
[----:B------:R-:W-:Y:S01]  /*0990*/  SHF.R.U32.HI R6, RZ, 0x5, R2 ;  /* 0x00000005ff067819 */ /* 0x000fe20000011602 */
[----:B------:R-:W-:Y:S01]  /*09a0*/  VIADD R101, R0, 0x1 ;  /* 0x0000000100657836 */ /* 0x000fe20000000000 */
[----:B------:R-:W-:Y:S01]  /*09b0*/  IABS R47, R0 ;  /* 0x00000000002f7213 */ /* 0x000fe20000000000 */
[----:B------:R-:W-:Y:S01]  /*09c0*/  IMAD.HI.U32 R40, R41, R7, R40 ;  /* 0x0000000729287227 */ /* 0x000fe200078e0028 */
[----:B------:R-:W-:Y:S02]  /*09d0*/  R2UR UR7, R6 ;  /* 0x00000000060772ca */ /* 0x000fe400000e0000 */
[----:B------:R-:W-:Y:S01]  /*09e0*/  IABS R46, R101 ;  /* 0x00000065002e7213 */ /* 0x000fe20000000000 */
[----:B------:R-:W-:Y:S01]  /*09f0*/  IMAD.MOV R6, RZ, RZ, -R4 ;  /* 0x000000ffff067224 */ /* 0x000fe200078e0a04 */
[----:B------:R-:W-:Y:S01]  /*0a00*/  STL [R1+0x8e8], R101 ;  /* 0x0008e86501007387 */ /* 0x000fe20000100800 */
[----:B------:R-:W-:Y:S01]  /*0a10*/  VIADD R22, R0, 0x4 ;  /* 0x0000000400167836 */ /* 0x000fe20000000000 */
[----:B--2---:R-:W-:Y:S01]  /*0a20*/  R2UR UR8, R9 ;  /* 0x00000000090872ca */ /* 0x004fe200000e0000 */
[----:B------:R-:W-:-:S03]  /*0a30*/  IMAD.HI.U32 R4, R40, R47, RZ ;  /* 0x0000002f28047227 */ /* 0x000fc600078e00ff */
[----:B------:R-:W-:Y:S01]  /*0a40*/  IABS R43, R22 ;  /* 0x00000016002b7213 */ /* 0x000fe20000000000 */
[----:B------:R-:W-:Y:S02]  /*0a50*/  IMAD R6, R11, R6, R8 ;  /* 0x000000060b067224 */ /* 0x000fe400078e0208 */
[----:B------:R-:W-:Y:S01]  /*0a60*/  IMAD.MOV R8, RZ, RZ, -R4 ;  /* 0x000000ffff087224 */ /* 0x000fe200078e0a04 */
[----:B------:R-:W-:Y:S01]  /*0a70*/  USHF.L.U32 UR4, UR7, 0x15, URZ ;  /* 0x0000001507047899 */ /* 0x000fe200080006ff */
[C---:B------:R-:W-:Y:S02]  /*0a80*/  VIADD R15, R0.reuse, 0x3 ;  /* 0x00000003000f7836 */ /* 0x040fe40000000000 */
[----:B------:R-:W-:Y:S01]  /*0a90*/  IMAD R47, R39, R8, R47 ;  /* 0x00000008272f7224 */ /* 0x000fe200078e022f */
[----:B------:R-:W-:Y:S01]  /*0aa0*/  ULOP3.LUT UR10, UR4, 0x600000, URZ, 0xc0, !UPT ;  /* 0x00600000040a7892 */ /* 0x000fe2000f8ec0ff */
[----:B------:R-:W-:Y:S01]  /*0ab0*/  VIADD R16, R0, 0xc ;  /* 0x0000000c00107836 */ /* 0x000fe20000000000 */
[----:B------:R-:W-:Y:S01]  /*0ac0*/  IABS R44, R15 ;  /* 0x0000000f002c7213 */ /* 0x000fe20000000000 */
[----:B------:R-:W-:Y:S01]  /*0ad0*/  IMAD.HI.U32 R7, R40, R46, RZ ;  /* 0x0000002e28077227 */ /* 0x000fe200078e00ff */
[----:B------:R-:W-:-:S02]  /*0ae0*/  UMOV UR4, 0x1 ;  /* 0x0000000100047882 */ /* 0x000fc40000000000 */
[----:B------:R-:W-:Y:S01]  /*0af0*/  IABS R32, R16 ;  /* 0x0000001000207213 */ /* 0x000fe20000000000 */
[----:B------:R-:W-:-:S04]  /*0b00*/  IMAD.HI.U32 R8, R40, R43, RZ ;  /* 0x0000002b28087227 */ /* 0x000fc800078e00ff */
[C---:B------:R-:W-:Y:S02]  /*0b10*/  VIADD R13, R0.reuse, 0x8 ;  /* 0x00000008000d7836 */ /* 0x040fe40000000000 */
[----:B0-----:R-:W-:Y:S02]  /*0b20*/  IMAD.MOV R12, RZ, RZ, -R5 ;  /* 0x000000ffff0c7224 */ /* 0x001fe400078e0a05 */
[----:B------:R-:W-:Y:S01]  /*0b30*/  IMAD.MOV R7, RZ, RZ, -R7 ;  /* 0x000000ffff077224 */ /* 0x000fe200078e0a07 */
[----:B------:R-:W-:Y:S01]  /*0b40*/  IABS R42, R13 ;  /* 0x0000000d002a7213 */ /* 0x000fe20000000000 */
[C---:B------:R-:W-:Y:S02]  /*0b50*/  VIADD R25, R0.reuse, 0x2 ;  /* 0x0000000200197836 */ /* 0x040fe40000000000 */
[----:B------:R-:W-:Y:S02]  /*0b60*/  VIADD R14, R0, 0x9 ;  /* 0x00000009000e7836 */ /* 0x000fe40000000000 */
[----:B------:R-:W-:Y:S01]  /*0b70*/  IMAD.MOV R8, RZ, RZ, -R8 ;  /* 0x000000ffff087224 */ /* 0x000fe200078e0a08 */
[----:B------:R-:W-:Y:S01]  /*0b80*/  STL [R1+0x8e4], R25 ;  /* 0x0008e41901007387 */ /* 0x000fe20000100800 */
[----:B------:R-:W-:Y:S01]  /*0b90*/  IMAD R9, R12, R3, RZ ;  /* 0x000000030c097224 */ /* 0x000fe200078e02ff */
[----:B------:R-:W-:Y:S01]  /*0ba0*/  IABS R41, R14 ;  /* 0x0000000e00297213 */ /* 0x000fe20000000000 */
[----:B------:R-:W-:Y:S01]  /*0bb0*/  IMAD.MOV.U32 R4, RZ, RZ, RZ ;  /* 0x000000ffff047224 */ /* 0x000fe200078e00ff */
[----:B------:R0:W-:Y:S01]  /*0bc0*/  STL [R1+0x8e0], R15 ;  /* 0x0008e00f01007387 */ /* 0x0001e20000100800 */
[C---:B------:R-:W-:Y:S01]  /*0bd0*/  IMAD R46, R39.reuse, R7, R46 ;  /* 0x00000007272e7224 */ /* 0x040fe200078e022e */
[----:B------:R-:W-:Y:S01]  /*0be0*/  IABS R45, R25 ;  /* 0x00000019002d7213 */ /* 0x000fe20000000000 */
[----:B------:R-:W-:Y:S01]  /*0bf0*/  IMAD R43, R39, R8, R43 ;  /* 0x00000008272b7224 */ /* 0x000fe200078e022b */
[----:B------:R-:W-:Y:S01]  /*0c00*/  STL [R1+0x8ec], R22 ;  /* 0x0008ec1601007387 */ /* 0x000fe20000100800 */
[----:B------:R-:W-:-:S02]  /*0c10*/  VIADD R18, R0, 0xb ;  /* 0x0000000b00127836 */ /* 0x000fc40000000000 */
[----:B------:R-:W-:Y:S01]  /*0c20*/  VIADD R103, R0, 0x30 ;  /* 0x0000003000677836 */ /* 0x000fe20000000000 */
[----:B------:R-:W-:Y:S01]  /*0c30*/  STL [R1+0x8f0], R13 ;  /* 0x0008f00d01007387 */ /* 0x000fe20000100800 */
[----:B------:R-:W-:Y:S01]  /*0c40*/  IMAD.HI.U32 R7, R40, R44, RZ ;  /* 0x0000002c28077227 */ /* 0x000fe200078e00ff */
[----:B------:R-:W-:Y:S02]  /*0c50*/  IABS R33, R18 ;  /* 0x0000001200217213 */ /* 0x000fe40000000000 */
[----:B------:R1:W-:Y:S01]  /*0c60*/  STL [R1+0x8f4], R14 ;  /* 0x0008f40e01007387 */ /* 0x0003e20000100800 */
[----:B------:R-:W-:Y:S01]  /*0c70*/  VIADD R165, R0, 0xa ;  /* 0x0000000a00a57836 */ /* 0x000fe20000000000 */
[----:B------:R-:W-:Y:S01]  /*0c80*/  IABS R84, R103 ;  /* 0x0000006700547213 */ /* 0x000fe20000000000 */
[----:B------:R-:W-:-:S03]  /*0c90*/  IMAD.HI.U32 R8, R40, R32, RZ ;  /* 0x0000002028087227 */ /* 0x000fc600078e00ff */
[----:B------:R-:W-:Y:S01]  /*0ca0*/  STL [R1+0x8f8], R165 ;  /* 0x0008f8a501007387 */ /* 0x000fe20000100800 */
[----:B------:R-:W-:Y:S01]  /*0cb0*/  IMAD.HI.U32 R4, R5, R9, R4 ;  /* 0x0000000905047227 */ /* 0x000fe200078e0004 */
[----:B------:R-:W-:Y:S02]  /*0cc0*/  IABS R34, R165 ;  /* 0x000000a500227213 */ /* 0x000fe40000000000 */
[----:B------:R-:W-:Y:S01]  /*0cd0*/  STL [R1+0x8fc], R18 ;  /* 0x0008fc1201007387 */ /* 0x000fe20000100800 */
[----:B------:R-:W-:Y:S02]  /*0ce0*/  VIADD R104, R0, 0x10 ;  /* 0x0000001000687836 */ /* 0x000fe40000000000 */
[----:B------:R-:W-:Y:S01]  /*0cf0*/  IMAD.IADD R5, R10, 0x1, R6 ;  /* 0x000000010a057824 */ /* 0x000fe200078e0206 */
[----:B------:R-:W-:Y:S01]  /*0d00*/  STL [R1+0x900], R16 ;  /* 0x0009001001007387 */ /* 0x000fe20000100800 */
[----:B------:R-:W-:Y:S01]  /*0d10*/  IMAD.HI.U32 R9, R40, R42, RZ ;  /* 0x0000002a28097227 */ /* 0x000fe200078e00ff */
[----:B------:R-:W-:-:S02]  /*0d20*/  IABS R100, R104 ;  /* 0x0000006800647213 */ /* 0x000fc40000000000 */
[----:B------:R-:W-:Y:S01]  /*0d30*/  STL [R1+0x904], R104 ;  /* 0x0009046801007387 */ /* 0x000fe20000100800 */
[----:B------:R-:W-:Y:S02]  /*0d40*/  IMAD.MOV R7, RZ, RZ, -R7 ;  /* 0x000000ffff077224 */ /* 0x000fe400078e0a07 */
[----:B------:R-:W-:Y:S02]  /*0d50*/  VIADD R24, R0, 0x18 ;  /* 0x0000001800187836 */ /* 0x000fe40000000000 */
[----:B------:R-:W-:Y:S02]  /*0d60*/  IMAD.MOV R8, RZ, RZ, -R8 ;  /* 0x000000ffff087224 */ /* 0x000fe400078e0a08 */
[----:B------:R-:W-:Y:S01]  /*0d70*/  IMAD.HI.U32 R10, R40, R41, RZ ;  /* 0x00000029280a7227 */ /* 0x000fe200078e00ff */
[----:B------:R-:W-:Y:S01]  /*0d80*/  STL [R1+0x914], R24 ;  /* 0x0009141801007387 */ /* 0x000fe20000100800 */
[----:B------:R-:W-:Y:S02]  /*0d90*/  IABS R96, R24 ;  /* 0x0000001800607213 */ /* 0x000fe40000000000 */
[----:B0-----:R-:W-:-:S02]  /*0da0*/  VIADD R15, R0, 0x20 ;  /* 0x00000020000f7836 */ /* 0x001fc40000000000 */
[C---:B-1----:R-:W-:Y:S02]  /*0db0*/  VIADD R14, R0.reuse, 0x28 ;  /* 0x00000028000e7836 */ /* 0x042fe40000000000 */
[----:B------:R-:W-:Y:S01]  /*0dc0*/  IMAD.MOV R9, RZ, RZ, -R9 ;  /* 0x000000ffff097224 */ /* 0x000fe200078e0a09 */
[----:B------:R-:W-:Y:S01]  /*0dd0*/  STL [R1+0x930], R15 ;  /* 0x0009300f01007387 */ /* 0x000fe20000100800 */
[C---:B------:R-:W-:Y:S01]  /*0de0*/  IMAD R44, R39.reuse, R7, R44 ;  /* 0x00000007272c7224 */ /* 0x040fe200078e022c */
[----:B------:R-:W-:Y:S01]  /*0df0*/  IABS R88, R14 ;  /* 0x0000000e00587213 */ /* 0x000fe20000000000 */
[----:B------:R-:W-:Y:S01]  /*0e00*/  IMAD R32, R39, R8, R32 ;  /* 0x0000000827207224 */ /* 0x000fe200078e0220 */
[----:B------:R-:W-:Y:S01]  /*0e10*/  STL [R1+0x934], R14 ;  /* 0x0009340e01007387 */ /* 0x000fe20000100800 */
[C---:B------:R-:W-:Y:S01]  /*0e20*/  VIADD R11, R0.reuse, 0x38 ;  /* 0x00000038000b7836 */ /* 0x040fe20000000000 */
[----:B------:R-:W-:Y:S01]  /*0e30*/  IABS R92, R15 ;  /* 0x0000000f005c7213 */ /* 0x000fe20000000000 */
[----:B------:R-:W-:Y:S01]  /*0e40*/  VIADD R157, R0, 0x58 ;  /* 0x00000058009d7836 */ /* 0x000fe20000000000 */
[----:B------:R-:W-:Y:S01]  /*0e50*/  STL [R1+0x944], R103 ;  /* 0x0009446701007387 */ /* 0x000fe20000100800 */
[----:B------:R-:W-:Y:S01]  /*0e60*/  IMAD.MOV R10, RZ, RZ, -R10 ;  /* 0x000000ffff0a7224 */ /* 0x000fe200078e0a0a */
[----:B------:R-:W-:Y:S01]  /*0e70*/  IABS R80, R11 ;  /* 0x0000000b00507213 */ /* 0x000fe20000000000 */
[----:B------:R-:W-:Y:S01]  /*0e80*/  IMAD.HI.U32 R7, R40, R33, RZ ;  /* 0x0000002128077227 */ /* 0x000fe200078e00ff */
[----:B------:R0:W-:Y:S01]  /*0e90*/  STL [R1+0x964], R11 ;  /* 0x0009640b01007387 */ /* 0x0001e20000100800 */
[----:B------:R-:W-:-:S02]  /*0ea0*/  IABS R64, R157 ;  /* 0x0000009d00407213 */ /* 0x000fc40000000000 */
[----:B------:R-:W-:-:S04]  /*0eb0*/  IMAD.HI.U32 R8, R40, R84, RZ ;  /* 0x0000005428087227 */ /* 0x000fc800078e00ff */
[C---:B------:R-:W-:Y:S02]  /*0ec0*/  VIADD R17, R0.reuse, 0x40 ;  /* 0x0000004000117836 */ /* 0x040fe40000000000 */
[C---:B------:R-:W-:Y:S02]  /*0ed0*/  IMAD R42, R39.reuse, R9, R42 ;  /* 0x00000009272a7224 */ /* 0x040fe400078e022a */
[----:B------:R-:W-:Y:S01]  /*0ee0*/  VIADD R20, R0, 0x48 ;  /* 0x0000004800147836 */ /* 0x000fe20000000000 */
[----:B------:R-:W-:Y:S01]  /*0ef0*/  STL [R1+0x994], R17 ;  /* 0x0009941101007387 */ /* 0x000fe20000100800 */
[----:B------:R-:W-:Y:S01]  /*0f00*/  IMAD R41, R39, R10, R41 ;  /* 0x0000000a27297224 */ /* 0x000fe200078e0229 */
[----:B------:R-:W-:Y:S01]  /*0f10*/  IABS R76, R17 ;  /* 0x00000011004c7213 */ /* 0x000fe20000000000 */
[----:B------:R-:W-:Y:S01]  /*0f20*/  IMAD.HI.U32 R9, R40, R100, RZ ;  /* 0x0000006428097227 */ /* 0x000fe200078e00ff */
[----:B------:R-:W-:Y:S01]  /*0f30*/  STL [R1+0x9c4], R20 ;  /* 0x0009c41401007387 */ /* 0x000fe20000100800 */
[----:B------:R-:W-:-:S02]  /*0f40*/  IABS R72, R20 ;  /* 0x0000001400487213 */ /* 0x000fc40000000000 */
[----:B------:R-:W-:Y:S02]  /*0f50*/  IMAD.MOV R12, RZ, RZ, -R7 ;  /* 0x000000ffff0c7224 */ /* 0x000fe400078e0a07 */
[----:B------:R-:W-:Y:S02]  /*0f60*/  IMAD.MOV R8, RZ, RZ, -R8 ;  /* 0x000000ffff087224 */ /* 0x000fe400078e0a08 */
[----:B------:R-:W-:Y:S02]  /*0f70*/  VIADD R150, R0, 0x50 ;  /* 0x0000005000967836 */ /* 0x000fe40000000000 */
[----:B------:R-:W-:-:S03]  /*0f80*/  IMAD.HI.U32 R10, R40, R96, RZ ;  /* 0x00000060280a7227 */ /* 0x000fc600078e00ff */
[----:B------:R-:W-:Y:S01]  /*0f90*/  STL [R1+0x9cc], R150 ;  /* 0x0009cc9601007387 */ /* 0x000fe20000100800 */
[C---:B0-----:R-:W-:Y:S01]  /*0fa0*/  VIADD R11, R0.reuse, 0x60 ;  /* 0x00000060000b7836 */ /* 0x041fe20000000000 */
[----:B------:R-:W-:Y:S01]  /*0fb0*/  IABS R68, R150 ;  /* 0x0000009600447213 */ /* 0x000fe20000000000 */
[C---:B------:R-:W-:Y:S02]  /*0fc0*/  VIADD R156, R0.reuse, 0x68 ;  /* 0x00000068009c7836 */ /* 0x040fe40000000000 */
[----:B------:R-:W-:Y:S01]  /*0fd0*/  IMAD.MOV R9, RZ, RZ, -R9 ;  /* 0x000000ffff097224 */ /* 0x000fe200078e0a09 */
[----:B------:R0:W-:Y:S01]  /*0fe0*/  STL [R1+0x99c], R11 ;  /* 0x00099c0b01007387 */ /* 0x0001e20000100800 */
        /* <DEDUP_REMOVED lines=11> */
[----:B------:R-:W-:Y:S01]  /*10a0*/  STL [R1+0x978], R14 ;  /* 0x0009780e01007387 */ /* 0x000fe20000100800 */
[----:B------:R-:W-:-:S02]  /*10b0*/  IABS R91, R21 ;  /* 0x00000015005b7213 */ /* 0x000fc40000000000 */
[C---:B------:R-:W-:Y:S02]  /*10c0*/  VIADD R12, R0.reuse, 0x78 ;  /* 0x00000078000c7836 */ /* 0x040fe40000000000 */
[C---:B------:R-:W-:Y:S02]  /*10d0*/  VIADD R102, R0.reuse, 0x11 ;  /* 0x0000001100667836 */ /* 0x040fe40000000000 */
[----:B0-----:R-:W-:Y:S01]  /*10e0*/  VIADD R11, R0, 0x19 ;  /* 0x00000019000b7836 */ /* 0x001fe20000000000 */
[----:B------:R-:W-:Y:S01]  /*10f0*/  STL [R1+0x95c], R12 ;  /* 0x00095c0c01007387 */ /* 0x000fe20000100800 */
[C---:B------:R-:W-:Y:S01]  /*1100*/  IMAD R100, R39.reuse, R9, R100 ;  /* 0x0000000927647224 */ /* 0x040fe200078e0264 */
[----:B------:R-:W-:Y:S01]  /*1110*/  IABS R50, R12 ;  /* 0x0000000c00327213 */ /* 0x000fe20000000000 */
[----:B------:R-:W-:Y:S01]  /*1120*/  IMAD R96, R39, R10, R96 ;  /* 0x0000000a27607224 */ /* 0x000fe200078e0260 */
[----:B------:R-:W-:Y:S01]  /*1130*/  STL [R1+0x908], R102 ;  /* 0x0009086601007387 */ /* 0x000fe20000100800 */
[----:B------:R-:W-:Y:S01]  /*1140*/  IMAD.HI.U32 R9, R40, R80, RZ ;  /* 0x0000005028097227 */ /* 0x000fe200078e00ff */
[----:B------:R-:W-:-:S02]  /*1150*/  IABS R95, R11 ;  /* 0x0000000b005f7213 */ /* 0x000fc40000000000 */
[----:B------:R0:W-:Y:S01]  /*1160*/  STL [R1+0x918], R11 ;  /* 0x0009180b01007387 */ /* 0x0001e20000100800 */
[----:B------:R-:W-:Y:S01]  /*1170*/  IMAD.MOV R8, RZ, RZ, -R8 ;  /* 0x000000ffff087224 */ /* 0x000fe200078e0a08 */
[----:B------:R-:W-:Y:S01]  /*1180*/  IABS R99, R102 ;  /* 0x0000006600637213 */ /* 0x000fe20000000000 */
[C---:B------:R-:W-:Y:S01]  /*1190*/  IMAD.HI.U32 R10, R40.reuse, R76, RZ ;  /* 0x0000004c280a7227 */ /* 0x040fe200078e00ff */
[----:B------:R-:W-:Y:S03]  /*11a0*/  STL [R1+0x92c], R21 ;  /* 0x00092c1501007387 */ /* 0x000fe60000100800 */
[----:B------:R-:W-:-:S04]  /*11b0*/  IMAD.HI.U32 R7, R40, R88, RZ ;  /* 0x0000005828077227 */ /* 0x000fc800078e00ff */
[----:B------:R-:W-:Y:S02]  /*11c0*/  IMAD.MOV R9, RZ, RZ, -R9 ;  /* 0x000000ffff097224 */ /* 0x000fe400078e0a09 */
[----:B------:R-:W-:Y:S02]  /*11d0*/  IMAD R64, R39, R8, R64 ;  /* 0x0000000827407224 */ /* 0x000fe400078e0240 */
[----:B0-----:R-:W-:Y:S02]  /*11e0*/  VIADD R11, R0, 0x39 ;  /* 0x00000039000b7836 */ /* 0x001fe40000000000 */
[----:B------:R-:W-:Y:S02]  /*11f0*/  IMAD.MOV R10, RZ, RZ, -R10 ;  /* 0x000000ffff0a7224 */ /* 0x000fe400078e0a0a */
[----:B------:R-:W-:Y:S01]  /*1200*/  IMAD.HI.U32 R8, R40, R91, RZ ;  /* 0x0000005b28087227 */ /* 0x000fe200078e00ff */
[----:B------:R-:W-:-:S03]  /*1210*/  IABS R79, R11 ;  /* 0x0000000b004f7213 */ /* 0x000fc60000000000 */
[----:B------:R-:W-:Y:S02]  /*1220*/  IMAD.MOV R7, RZ, RZ, -R7 ;  /* 0x000000ffff077224 */ /* 0x000fe400078e0a07 */
[----:B------:R-:W-:Y:S02]  /*1230*/  VIADD R15, R0, 0x29 ;  /* 0x00000029000f7836 */ /* 0x000fe40000000000 */
[C---:B------:R-:W-:Y:S02]  /*1240*/  IMAD R80, R39.reuse, R9, R80 ;  /* 0x0000000927507224 */ /* 0x040fe400078e0250 */
[----:B------:R-:W-:Y:S01]  /*1250*/  IMAD R76, R39, R10, R76 ;  /* 0x0000000a274c7224 */ /* 0x000fe200078e024c */
[----:B------:R0:W-:Y:S01]  /*1260*/  STL [R1+0x938], R15 ;  /* 0x0009380f01007387 */ /* 0x0001e20000100800 */
[----:B------:R-:W-:Y:S01]  /*1270*/  IMAD.HI.U32 R9, R40, R60, RZ ;  /* 0x0000003c28097227 */ /* 0x000fe200078e00ff */
[----:B------:R-:W-:-:S03]  /*1280*/  IABS R87, R15 ;  /* 0x0000000f00577213 */ /* 0x000fc60000000000 */
[----:B------:R-:W-:Y:S02]  /*1290*/  IMAD.MOV R8, RZ, RZ, -R8 ;  /* 0x000000ffff087224 */ /* 0x000fe400078e0a08 */
[----:B------:R-:W-:Y:S02]  /*12a0*/  VIADD R14, R0, 0x31 ;  /* 0x00000031000e7836 */ /* 0x000fe40000000000 */
[----:B------:R-:W-:-:S03]  /*12b0*/  IMAD.HI.U32 R6, R40, R45, RZ ;  /* 0x0000002d28067227 */ /* 0x000fc600078e00ff */
[----:B------:R-:W-:Y:S01]  /*12c0*/  STL [R1+0x948], R14 ;  /* 0x0009480e01007387 */ /* 0x000fe20000100800 */
[----:B------:R-:W-:Y:S01]  /*12d0*/  IMAD R88, R39, R7, R88 ;  /* 0x0000000727587224 */ /* 0x000fe200078e0258 */
[----:B------:R-:W-:Y:S01]  /*12e0*/  IABS R83, R14 ;  /* 0x0000000e00537213 */ /* 0x000fe20000000000 */
[C---:B------:R-:W-:Y:S01]  /*12f0*/  IMAD.HI.U32 R10, R40.reuse, R56, RZ ;  /* 0x00000038280a7227 */ /* 0x040fe200078e00ff */
[----:B------:R1:W-:Y:S03]  /*1300*/  STL [R1+0x968], R11 ;  /* 0x0009680b01007387 */ /* 0x0003e60000100800 */
[----:B------:R-:W-:-:S04]  /*1310*/  IMAD.HI.U32 R7, R40, R68, RZ ;  /* 0x0000004428077227 */ /* 0x000fc800078e00ff */
[C---:B------:R-:W-:Y:S02]  /*1320*/  VIADD R158, R0.reuse, 0x41 ;  /* 0x00000041009e7836 */ /* 0x040fe40000000000 */
[C---:B------:R-:W-:Y:S02]  /*1330*/  VIADD R118, R0.reuse, 0x49 ;  /* 0x0000004900767836 */ /* 0x040fe40000000000 */
[----:B------:R-:W-:Y:S01]  /*1340*/  IMAD.MOV R9, RZ, RZ, -R9 ;  /* 0x000000ffff097224 */ /* 0x000fe200078e0a09 */
[----:B------:R-:W-:Y:S01]  /*1350*/  STL [R1+0x998], R158 ;  /* 0x0009989e01007387 */ /* 0x000fe20000100800 */
[----:B------:R-:W-:Y:S01]  /*1360*/  IMAD R91, R39, R8, R91 ;  /* 0x00000008275b7224 */ /* 0x000fe200078e025b */
[----:B------:R-:W-:Y:S01]  /*1370*/  IABS R71, R118 ;  /* 0x0000007600477213 */ /* 0x000fe20000000000 */
[C---:B------:R-:W-:Y:S01]  /*1380*/  VIADD R105, R0.reuse, 0x51 ;  /* 0x0000005100697836 */ /* 0x040fe20000000000 */
[----:B------:R-:W-:Y:S01]  /*1390*/  STL [R1+0x9c8], R118 ;  /* 0x0009c87601007387 */ /* 0x000fe20000100800 */
[----:B0-----:R-:W-:Y:S01]  /*13a0*/  VIADD R15, R0, 0x61 ;  /* 0x00000061000f7836 */ /* 0x001fe20000000000 */
[----:B------:R-:W-:Y:S01]  /*13b0*/  IABS R75, R158 ;  /* 0x0000009e004b7213 */ /* 0x000fe20000000000 */
[----:B------:R-:W-:Y:S01]  /*13c0*/  IMAD.MOV R6, RZ, RZ, -R6 ;  /* 0x000000ffff067224 */ /* 0x000fe200078e0a06 */
[----:B------:R-:W-:Y:S01]  /*13d0*/  STL [R1+0x9c0], R105 ;  /* 0x0009c06901007387 */ /* 0x000fe20000100800 */
[----:B------:R-:W-:Y:S01]  /*13e0*/  IMAD.MOV R10, RZ, RZ, -R10 ;  /* 0x000000ffff0a7224 */ /* 0x000fe200078e0a0a */
[----:B------:R-:W-:Y:S01]  /*13f0*/  IABS R59, R15 ;  /* 0x0000000f003b7213 */ /* 0x000fe20000000000 */
[----:B------:R-:W-:Y:S01]  /*1400*/  IMAD.HI.U32 R8, R40, R79, RZ ;  /* 0x0000004f28087227 */ /* 0x000fe200078e00ff */
[----:B------:R-:W-:-:S03]  /*1410*/  IABS R67, R105 ;  /* 0x0000006900437213 */ /* 0x000fc60000000000 */
[C---:B------:R-:W-:Y:S02]  /*1420*/  VIADD R19, R0.reuse, 0x59 ;  /* 0x0000005900137836 */ /* 0x040fe40000000000 */
[----:B------:R-:W-:Y:S02]  /*1430*/  IMAD.MOV R7, RZ, RZ, -R7 ;  /* 0x000000ffff077224 */ /* 0x000fe400078e0a07 */
[----:B-1----:R-:W-:Y:S01]  /*1440*/  VIADD R11, R0, 0x69 ;  /* 0x00000069000b7836 */ /* 0x002fe20000000000 */
[----:B------:R-:W-:Y:S01]  /*1450*/  STL [R1+0x9b0], R19 ;  /* 0x0009b01301007387 */ /* 0x000fe20000100800 */
[C---:B------:R-:W-:Y:S01]  /*1460*/  IMAD R60, R39.reuse, R9, R60 ;  /* 0x00000009273c7224 */ /* 0x040fe200078e023c */
[----:B------:R-:W-:Y:S01]  /*1470*/  IABS R63, R19 ;  /* 0x00000013003f7213 */ /* 0x000fe20000000000 */
[C---:B------:R-:W-:Y:S01]  /*1480*/  IMAD R45, R39.reuse, R6, R45 ;  /* 0x00000006272d7224 */ /* 0x040fe200078e022d */
[----:B------:R0:W-:Y:S01]  /*1490*/  STL [R1+0x990], R15 ;  /* 0x0009900f01007387 */ /* 0x0001e20000100800 */
[----:B------:R-:W-:Y:S01]  /*14a0*/  IMAD R56, R39, R10, R56 ;  /* 0x0000000a27387224 */ /* 0x000fe200078e0238 */
[----:B------:R-:W-:Y:S01]  /*14b0*/  IABS R55, R11 ;  /* 0x0000000b00377213 */ /* 0x000fe20000000000 */
[----:B------:R-:W-:Y:S01]  /*14c0*/  IMAD.HI.U32 R9, R40, R53, RZ ;  /* 0x0000003528097227 */ /* 0x000fe200078e00ff */
[----:B------:R1:W-:Y:S03]  /*14d0*/  STL [R1+0x980], R11 ;  /* 0x0009800b01007387 */ /* 0x0003e60000100800 */
[----:B------:R-:W-:-:S02]  /*14e0*/  IMAD.MOV R8, RZ, RZ, -R8 ;  /* 0x000000ffff087224 */ /* 0x000fc400078e0a08 */
[----:B------:R-:W-:-:S04]  /*14f0*/  IMAD.HI.U32 R6, R40, R34, RZ ;  /* 0x0000002228067227 */ /* 0x000fc800078e00ff */
[----:B------:R-:W-:Y:S02]  /*1500*/  IMAD R68, R39, R7, R68 ;  /* 0x0000000727447224 */ /* 0x000fe400078e0244 */
[----:B------:R-:W-:-:S04]  /*1510*/  IMAD.HI.U32 R10, R40, R50, RZ ;  /* 0x00000032280a7227 */ /* 0x000fc800078e00ff */
[----:B------:R-:W-:-:S04]  /*1520*/  IMAD.HI.U32 R7, R40, R95, RZ ;  /* 0x0000005f28077227 */ /* 0x000fc800078e00ff */
[C---:B------:R-:W-:Y:S02]  /*1530*/  VIADD R164, R0.reuse, 0x71 ;  /* 0x0000007100a47836 */ /* 0x040fe40000000000 */
[----:B------:R-:W-:Y:S02]  /*1540*/  IMAD.MOV R12, RZ, RZ, -R9 ;  /* 0x000000ffff0c7224 */ /* 0x000fe400078e0a09 */
[----:B------:R-:W-:Y:S01]  /*1550*/  IMAD R79, R39, R8, R79 ;  /* 0x00000008274f7224 */ /* 0x000fe200078e024f */
[----:B------:R-:W-:Y:S01]  /*1560*/  STL [R1+0x96c], R164 ;  /* 0x00096ca401007387 */ /* 0x000fe20000100800 */
[C---:B0-----:R-:W-:Y:S01]  /*1570*/  VIADD R15, R0.reuse, 0x79 ;  /* 0x00000079000f7836 */ /* 0x041fe20000000000 */
[----:B------:R-:W-:Y:S01]  /*1580*/  IABS R52, R164 ;  /* 0x000000a400347213 */ /* 0x000fe20000000000 */
[----:B-1----:R-:W-:Y:S02]  /*1590*/  VIADD R11, R0, 0x22 ;  /* 0x00000022000b7836 */ /* 0x002fe40000000000 */
[----:B------:R-:W-:Y:S01]  /*15a0*/  IMAD.MOV R6, RZ, RZ, -R6 ;  /* 0x000000ffff067224 */ /* 0x000fe200078e0a06 */
[----:B------:R0:W-:Y:S01]  /*15b0*/  STL [R1+0x958], R15 ;  /* 0x0009580f01007387 */ /* 0x0001e20000100800 */
[----:B------:R-:W-:Y:S01]  /*15c0*/  IMAD.MOV R9, RZ, RZ, -R10 ;  /* 0x000000ffff097224 */ /* 0x000fe200078e0a0a */
[----:B------:R-:W-:Y:S01]  /*15d0*/  IABS R90, R11 ;  /* 0x0000000b005a7213 */ /* 0x000fe20000000000 */
[----:B------:R-:W-:Y:S01]  /*15e0*/  IMAD.HI.U32 R8, R40, R59, RZ ;  /* 0x0000003b28087227 */ /* 0x000fe200078e00ff */
[----:B------:R-:W-:-:S03]  /*15f0*/  IABS R49, R15 ;  /* 0x0000000f00317213 */ /* 0x000fc60000000000 */
[C---:B------:R-:W-:Y:S02]  /*1600*/  VIADD R27, R0.reuse, 0x12 ;  /* 0x00000012001b7836 */ /* 0x040fe40000000000 */
[----:B------:R-:W-:Y:S01]  /*1610*/  IMAD.MOV R10, RZ, RZ, -R7 ;  /* 0x000000ffff0a7224 */ /* 0x000fe200078e0a07 */
[----:B0-----:R-:W0:Y:S01]  /*1620*/  LDC R15, c[0x0][0x3a0] ;  /* 0x0000e800ff0f7b82 */ /* 0x001e220000000800 */
[----:B------:R-:W-:Y:S01]  /*1630*/  VIADD R146, R0, 0x1a ;  /* 0x0000001a00927836 */ /* 0x000fe20000000000 */
[----:B------:R-:W-:Y:S01]  /*1640*/  STL [R1+0x90c], R27 ;  /* 0x00090c1b01007387 */ /* 0x000fe20000100800 */
[C---:B------:R-:W-:Y:S01]  /*1650*/  IMAD.HI.U32 R7, R40.reuse, R83, RZ ;  /* 0x0000005328077227 */ /* 0x040fe200078e00ff */
[----:B------:R-:W-:Y:S02]  /*1660*/  IABS R98, R27 ;  /* 0x0000001b00627213 */ /* 0x000fe40000000000 */
[----:B------:R-:W-:Y:S01]  /*1670*/  STL [R1+0x91c], R146 ;  /* 0x00091c9201007387 */ /* 0x000fe20000100800 */
[----:B------:R-:W-:Y:S01]  /*1680*/  IMAD R34, R39, R6, R34 ;  /* 0x0000000627227224 */ /* 0x000fe200078e0222 */
[----:B------:R-:W-:Y:S01]  /*1690*/  IABS R94, R146 ;  /* 0x00000092005e7213 */ /* 0x000fe20000000000 */
[----:B------:R-:W-:Y:S01]  /*16a0*/  IMAD.MOV R8, RZ, RZ, -R8 ;  /* 0x000000ffff087224 */ /* 0x000fe200078e0a08 */
[----:B------:R1:W-:Y:S01]  /*16b0*/  STL [R1+0x928], R11 ;  /* 0x0009280b01007387 */ /* 0x0003e20000100800 */
[----:B------:R-:W-:-:S04]  /*16c0*/  IMAD.HI.U32 R6, R40, R92, RZ ;  /* 0x0000005c28067227 */ /* 0x000fc800078e00ff */
[----:B------:R-:W-:Y:S02]  /*16d0*/  IMAD R53, R39, R12, R53 ;  /* 0x0000000c27357224 */ /* 0x000fe400078e0235 */
[----:B------:R-:W-:Y:S02]  /*16e0*/  IMAD.MOV R12, RZ, RZ, -R7 ;  /* 0x000000ffff0c7224 */ /* 0x000fe400078e0a07 */
[----:B------:R-:W-:-:S04]  /*16f0*/  IMAD.HI.U32 R7, R40, R63, RZ ;  /* 0x0000003f28077227 */ /* 0x000fc800078e00ff */
[----:B------:R-:W-:Y:S02]  /*1700*/  IMAD R59, R39, R8, R59 ;  /* 0x00000008273b7224 */ /* 0x000fe400078e023b */
[----:B-1----:R-:W-:Y:S02]  /*1710*/  VIADD R11, R0, 0x42 ;  /* 0x00000042000b7836 */ /* 0x002fe40000000000 */
[----:B------:R-:W-:Y:S02]  /*1720*/  IMAD.MOV R6, RZ, RZ, -R6 ;  /* 0x000000ffff067224 */ /* 0x000fe400078e0a06 */
[----:B------:R-:W-:Y:S01]  /*1730*/  IMAD.HI.U32 R8, R40, R90, RZ ;  /* 0x0000005a28087227 */ /* 0x000fe200078e00ff */
[----:B------:R-:W-:-:S03]  /*1740*/  IABS R74, R11 ;  /* 0x0000000b004a7213 */ /* 0x000fc60000000000 */
[C---:B------:R-:W-:Y:S02]  /*1750*/  IMAD R83, R39.reuse, R12, R83 ;  /* 0x0000000c27537224 */ /* 0x040fe400078e0253 */
[----:B------:R-:W-:Y:S02]  /*1760*/  IMAD.MOV R12, RZ, RZ, -R7 ;  /* 0x000000ffff0c7224 */ /* 0x000fe400078e0a07 */
[----:B------:R-:W-:Y:S02]  /*1770*/  IMAD R92, R39, R6, R92 ;  /* 0x00000006275c7224 */ /* 0x000fe400078e025c */
[----:B------:R-:W-:Y:S02]  /*1780*/  IMAD.MOV R8, RZ, RZ, -R8 ;  /* 0x000000ffff087224 */ /* 0x000fe400078e0a08 */
[----:B------:R-:W-:-:S04]  /*1790*/  IMAD.HI.U32 R6, R40, R72, RZ ;  /* 0x0000004828067227 */ /* 0x000fc800078e00ff */
[C---:B------:R-:W-:Y:S02]  /*17a0*/  IMAD R63, R39.reuse, R12, R63 ;  /* 0x0000000c273f7224 */ /* 0x040fe400078e023f */
[C---:B------:R-:W-:Y:S02]  /*17b0*/  VIADD R35, R0.reuse, 0x2a ;  /* 0x0000002a00237836 */ /* 0x040fe40000000000 */
[C---:B------:R-:W-:Y:S02]  /*17c0*/  VIADD R12, R0.reuse, 0x32 ;  /* 0x00000032000c7836 */ /* 0x040fe40000000000 */
        /* <DEDUP_REMOVED lines=11> */
[C---:B------:R-:W-:Y:S01]  /*1880*/  VIADD R111, R0.reuse, 0x4a ;  /* 0x0000004a006f7836 */ /* 0x040fe20000000000 */
[----:B------:R1:W-:Y:S01]  /*1890*/  STL [R1+0x9a4], R11 ;  /* 0x0009a40b01007387 */ /* 0x0003e20000100800 */
[C---:B------:R-:W-:Y:S01]  /*18a0*/  VIADD R19, R0.reuse, 0x52 ;  /* 0x0000005200137836 */ /* 0x040fe20000000000 */
[----:B------:R-:W-:Y:S01]  /*18b0*/  IABS R78, R31 ;  /* 0x0000001f004e7213 */ /* 0x000fe20000000000 */
[C---:B------:R-:W-:Y:S01]  /*18c0*/  VIADD R38, R0.reuse, 0x5a ;  /* 0x0000005a00267836 */ /* 0x040fe20000000000 */
[----:B------:R-:W-:Y:S01]  /*18d0*/  STL [R1+0x9d4], R111 ;  /* 0x0009d46f01007387 */ /* 0x000fe20000100800 */
[----:B------:R-:W-:Y:S01]  /*18e0*/  IMAD R72, R39, R6, R72 ;  /* 0x0000000627487224 */ /* 0x000fe200078e0248 */
[----:B------:R-:W-:Y:S01]  /*18f0*/  IABS R66, R19 ;  /* 0x0000001300427213 */ /* 0x000fe20000000000 */
[----:B------:R-:W-:Y:S01]  /*1900*/  IMAD.MOV R8, RZ, RZ, -R8 ;  /* 0x000000ffff087224 */ /* 0x000fe200078e0a08 */
[----:B------:R-:W-:Y:S01]  /*1910*/  STL [R1+0x9bc], R19 ;  /* 0x0009bc1301007387 */ /* 0x000fe20000100800 */
[----:B------:R-:W-:Y:S01]  /*1920*/  VIADD R30, R0, 0x62 ;  /* 0x00000062001e7836 */ /* 0x000fe20000000000 */
[----:B------:R-:W-:Y:S01]  /*1930*/  IABS R62, R38 ;  /* 0x00000026003e7213 */ /* 0x000fe20000000000 */
[----:B------:R-:W-:Y:S01]  /*1940*/  IMAD.HI.U32 R6, R40, R99, RZ ;  /* 0x0000006328067227 */ /* 0x000fe200078e00ff */
[----:B------:R-:W-:Y:S01]  /*1950*/  STL [R1+0x9ac], R38 ;  /* 0x0009ac2601007387 */ /* 0x000fe20000100800 */
[----:B------:R-:W-:-:S02]  /*1960*/  IABS R70, R111 ;  /* 0x0000006f00467213 */ /* 0x000fc40000000000 */
[C---:B------:R-:W-:Y:S01]  /*1970*/  VIADD R163, R0.reuse, 0x72 ;  /* 0x0000007200a37836 */ /* 0x040fe20000000000 */
[----:B------:R-:W-:Y:S01]  /*1980*/  STL [R1+0x98c], R30 ;  /* 0x00098c1e01007387 */ /* 0x000fe20000100800 */
[----:B-1----:R-:W-:Y:S01]  /*1990*/  VIADD R11, R0, 0x7a ;  /* 0x0000007a000b7836 */ /* 0x002fe20000000000 */
[----:B------:R-:W-:Y:S01]  /*19a0*/  IABS R58, R30 ;  /* 0x0000001e003a7213 */ /* 0x000fe20000000000 */
[----:B------:R-:W-:Y:S01]  /*19b0*/  IMAD R74, R39, R8, R74 ;  /* 0x00000008274a7224 */ /* 0x000fe200078e024a */
[----:B------:R-:W-:Y:S01]  /*19c0*/  STL [R1+0x960], R163 ;  /* 0x000960a301007387 */ /* 0x000fe20000100800 */
[----:B------:R-:W-:Y:S01]  /*19d0*/  IMAD.MOV R6, RZ, RZ, -R6 ;  /* 0x000000ffff067224 */ /* 0x000fe200078e0a06 */
[----:B------:R-:W-:Y:S01]  /*19e0*/  IABS R48, R11 ;  /* 0x0000000b00307213 */ /* 0x000fe20000000000 */
[----:B------:R-:W-:Y:S01]  /*19f0*/  IMAD.HI.U32 R8, R40, R54, RZ ;  /* 0x0000003628087227 */ /* 0x000fe200078e00ff */
[----:B------:R-:W-:Y:S01]  /*1a00*/  STL [R1+0x97c], R123 ;  /* 0x00097c7b01007387 */ /* 0x000fe20000100800 */
[----:B------:R-:W-:-:S02]  /*1a10*/  IABS R51, R163 ;  /* 0x000000a300337213 */ /* 0x000fc40000000000 */
[----:B------:R-:W-:Y:S01]  /*1a20*/  VIADD R139, R0, 0x13 ;  /* 0x00000013008b7836 */ /* 0x000fe20000000000 */
[----:B------:R1:W-:Y:S01]  /*1a30*/  STL [R1+0x954], R11 ;  /* 0x0009540b01007387 */ /* 0x0003e20000100800 */
[C---:B------:R-:W-:Y:S02]  /*1a40*/  IMAD R99, R39.reuse, R6, R99 ;  /* 0x0000000627637224 */ /* 0x040fe400078e0263 */
[----:B------:R-:W-:Y:S01]  /*1a50*/  IMAD R95, R39, R10, R95 ;  /* 0x0000000a275f7224 */ /* 0x000fe200078e025f */
[----:B------:R-:W-:Y:S01]  /*1a60*/  IABS R97, R139 ;  /* 0x0000008b00617213 */ /* 0x000fe20000000000 */
[----:B------:R-:W-:Y:S01]  /*1a70*/  IMAD.MOV R8, RZ, RZ, -R8 ;  /* 0x000000ffff087224 */ /* 0x000fe200078e0a08 */
[----:B------:R2:W-:Y:S01]  /*1a80*/  STL [R1+0x910], R139 ;  /* 0x0009108b01007387 */ /* 0x0005e20000100800 */
[----:B------:R-:W-:-:S04]  /*1a90*/  IMAD.HI.U32 R6, R40, R87, RZ ;  /* 0x0000005728067227 */ /* 0x000fc800078e00ff */
[----:B-1----:R-:W-:Y:S02]  /*1aa0*/  IMAD R11, R5, 0x80, R107 ;  /* 0x00000080050b7824 */ /* 0x002fe400078e026b */
[----:B------:R-:W-:-:S03]  /*1ab0*/  IMAD.HI.U32 R10, R40, R71, RZ ;  /* 0x00000047280a7227 */ /* 0x000fc600078e00ff */
[----:B------:R-:W-:Y:S01]  /*1ac0*/  ISETP.GE.AND P6, PT, R11, RZ, PT ;  /* 0x000000ff0b00720c */ /* 0x000fe20003fc6270 */
[C---:B------:R-:W-:Y:S01]  /*1ad0*/  IMAD R54, R39.reuse, R8, R54 ;  /* 0x0000000827367224 */ /* 0x040fe200078e0236 */
[----:B------:R-:W-:Y:S01]  /*1ae0*/  IABS R8, R11 ;  /* 0x0000000b00087213 */ /* 0x000fe20000000000 */
[----:B------:R-:W-:Y:S02]  /*1af0*/  IMAD.MOV R6, RZ, RZ, -R6 ;  /* 0x000000ffff067224 */ /* 0x000fe400078e0a06 */
[----:B------:R-:W-:Y:S02]  /*1b00*/  IMAD.MOV R10, RZ, RZ, -R10 ;  /* 0x000000ffff0a7224 */ /* 0x000fe400078e0a0a */
[C---:B------:R-:W-:Y:S02]  /*1b10*/  IMAD R87, R39.reuse, R6, R87 ;  /* 0x0000000627577224 */ /* 0x040fe400078e0257 */
[----:B------:R-:W-:Y:S02]  /*1b20*/  IMAD R71, R39, R10, R71 ;  /* 0x0000000a27477224 */ /* 0x000fe400078e0247 */
[----:B------:R-:W-:-:S04]  /*1b30*/  IMAD.HI.U32 R2, R40, R97, RZ ;  /* 0x0000006128027227 */ /* 0x000fc800078e00ff */
[----:B------:R-:W-:-:S04]  /*1b40*/  IMAD.HI.U32 R6, R40, R67, RZ ;  /* 0x0000004328067227 */ /* 0x000fc800078e00ff */
[----:B------:R-:W-:-:S04]  /*1b50*/  IMAD.HI.U32 R10, R40, R52, RZ ;  /* 0x00000034280a7227 */ /* 0x000fc800078e00ff */
[----:B------:R-:W-:-:S04]  /*1b60*/  IMAD.HI.U32 R4, R4, R8, RZ ;  /* 0x0000000804047227 */ /* 0x000fc800078e00ff */
[----:B------:R-:W-:Y:S02]  /*1b70*/  IMAD.MOV R2, RZ, RZ, -R2 ;  /* 0x000000ffff027224 */ /* 0x000fe400078e0a02 */
[----:B------:R-:W-:Y:S02]  /*1b80*/  IMAD.MOV R6, RZ, RZ, -R6 ;  /* 0x000000ffff067224 */ /* 0x000fe400078e0a06 */
[----:B------:R-:W-:Y:S02]  /*1b90*/  IMAD.MOV R10, RZ, RZ, -R10 ;  /* 0x000000ffff0a7224 */ /* 0x000fe400078e0a0a */
[----:B------:R-:W-:Y:S02]  /*1ba0*/  IMAD.MOV R4, RZ, RZ, -R4 ;  /* 0x000000ffff047224 */ /* 0x000fe400078e0a04 */
[C---:B------:R-:W-:Y:S02]  /*1bb0*/  IMAD R97, R39.reuse, R2, R97 ;  /* 0x0000000227617224 */ /* 0x040fe400078e0261 */
[----:B------:R-:W-:-:S02]  /*1bc0*/  IMAD R67, R39, R6, R67 ;  /* 0x0000000627437224 */ /* 0x000fc400078e0243 */
[----:B------:R-:W-:Y:S02]  /*1bd0*/  IMAD R52, R39, R10, R52 ;  /* 0x0000000a27347224 */ /* 0x000fe400078e0234 */
[----:B------:R-:W-:Y:S02]  /*1be0*/  IMAD R2, R3, R4, R8 ;  /* 0x0000000403027224 */ /* 0x000fe400078e0208 */
[----:B------:R-:W-:-:S03]  /*1bf0*/  IMAD.HI.U32 R10, R40, R49, RZ ;  /* 0x00000031280a7227 */ /* 0x000fc600078e00ff */
[----:B------:R-:W-:Y:S01]  /*1c00*/  ISETP.GT.U32.AND P0, PT, R3, R2, PT ;  /* 0x000000020300720c */ /* 0x000fe20003f04070 */
[----:B------:R-:W-:-:S04]  /*1c10*/  IMAD.HI.U32 R6, R40, R98, RZ ;  /* 0x0000006228067227 */ /* 0x000fc800078e00ff */
[----:B------:R-:W-:Y:S02]  /*1c20*/  IMAD R50, R39, R9, R50 ;  /* 0x0000000927327224 */ /* 0x000fe400078e0232 */
[----:B------:R-:W-:-:S04]  /*1c30*/  IMAD.HI.U32 R9, R40, R75, RZ ;  /* 0x0000004b28097227 */ /* 0x000fc800078e00ff */
[----:B------:R-:W-:Y:S02]  /*1c40*/  IMAD.MOV R10, RZ, RZ, -R10 ;  /* 0x000000ffff0a7224 */ /* 0x000fe400078e0a0a */
        /* <DEDUP_REMOVED lines=8> */
[----:B------:R-:W-:Y:S02]  /*1cd0*/  IMAD R75, R39, R14, R75 ;  /* 0x0000000e274b7224 */ /* 0x000fe400078e024b */
[----:B------:R-:W-:Y:S02]  /*1ce0*/  IMAD.MOV R14, RZ, RZ, -R9 ;  /* 0x000000ffff0e7224 */ /* 0x000fe400078e0a09 */
[----:B------:R-:W-:Y:S02]  /*1cf0*/  IMAD.MOV R6, RZ, RZ, -R6 ;  /* 0x000000ffff067224 */ /* 0x000fe400078e0a06 */
[----:B------:R-:W-:Y:S02]  /*1d00*/  IMAD.MOV R10, RZ, RZ, -R10 ;  /* 0x000000ffff0a7224 */ /* 0x000fe400078e0a0a */
[----:B------:R-:W-:Y:S02]  /*1d10*/  VIADD R26, R0, 0x1b ;  /* 0x0000001b001a7836 */ /* 0x000fe40000000000 */
[----:B------:R-:W-:-:S03]  /*1d20*/  IMAD.HI.U32 R9, R40, R86, RZ ;  /* 0x0000005628097227 */ /* 0x000fc600078e00ff */
[----:B------:R-:W-:Y:S01]  /*1d30*/  IABS R93, R26 ;  /* 0x0000001a005d7213 */ /* 0x000fe20000000000 */
[----:B------:R-:W-:Y:S01]  /*1d40*/  IMAD.MOV R7, RZ, RZ, -R7 ;  /* 0x000000ffff077224 */ /* 0x000fe200078e0a07 */
[----:B------:R2:W-:Y:S01]  /*1d50*/  STL [R1+0x920], R26 ;  /* 0x0009201a01007387 */ /* 0x0005e20000100800 */
[C---:B------:R-:W-:Y:S02]  /*1d60*/  VIADD R119, R0.reuse, 0x23 ;  /* 0x0000002300777836 */ /* 0x040fe40000000000 */
[C---:B------:R-:W-:Y:S02]  /*1d70*/  IMAD R82, R39.reuse, R6, R82 ;  /* 0x0000000627527224 */ /* 0x040fe400078e0252 */
[----:B------:R-:W-:Y:S01]  /*1d80*/  IMAD R66, R39, R10, R66 ;  /* 0x0000000a27427224 */ /* 0x000fe200078e0242 */
[----:B------:R2:W-:Y:S01]  /*1d90*/  STL [R1+0x924], R119 ;  /* 0x0009247701007387 */ /* 0x0005e20000100800 */
[----:B------:R-:W-:Y:S01]  /*1da0*/  VIADD R106, R0, 0x2b ;  /* 0x0000002b006a7836 */ /* 0x000fe20000000000 */
[----:B------:R-:W-:Y:S01]  /*1db0*/  IABS R89, R119 ;  /* 0x0000007700597213 */ /* 0x000fe20000000000 */
[----:B------:R-:W-:-:S02]  /*1dc0*/  @!P0 IMAD.IADD R2, R2, 0x1, -R3 ;  /* 0x0000000102028824 */ /* 0x000fc400078e0a03 */
[----:B------:R-:W-:Y:S01]  /*1dd0*/  IMAD.MOV R9, RZ, RZ, -R9 ;  /* 0x000000ffff097224 */ /* 0x000fe200078e0a09 */
[----:B------:R2:W-:Y:S01]  /*1de0*/  STL [R1+0x93c], R106 ;  /* 0x00093c6a01007387 */ /* 0x0005e20000100800 */
[----:B------:R-:W-:Y:S01]  /*1df0*/  IMAD R94, R39, R7, R94 ;  /* 0x00000007275e7224 */ /* 0x000fe200078e025e */
[----:B------:R-:W-:Y:S01]  /*1e00*/  ISETP.GT.U32.AND P0, PT, R3, R2, PT ;  /* 0x000000020300720c */ /* 0x000fe20003f04070 */
[C---:B------:R-:W-:Y:S01]  /*1e10*/  IMAD.HI.U32 R6, R40.reuse, R62, RZ ;  /* 0x0000003e28067227 */ /* 0x040fe200078e00ff */
[----:B------:R2:W-:Y:S01]  /*1e20*/  STL [R1+0x8a4], R11 ;  /* 0x0008a40b01007387 */ /* 0x0005e20000100800 */
[----:B------:R-:W-:Y:S02]  /*1e30*/  IABS R85, R106 ;  /* 0x0000006a00557213 */ /* 0x000fe40000000000 */
[----:B------:R-:W-:-:S04]  /*1e40*/  IMAD.HI.U32 R10, R40, R48, RZ ;  /* 0x00000030280a7227 */ /* 0x000fc800078e00ff */
[C---:B------:R-:W-:Y:S02]  /*1e50*/  VIADD R117, R0.reuse, 0x33 ;  /* 0x0000003300757836 */ /* 0x040fe40000000000 */
[----:B------:R-:W-:Y:S02]  /*1e60*/  VIADD R116, R0, 0x3b ;  /* 0x0000003b00747836 */ /* 0x000fe40000000000 */
[----:B------:R-:W-:Y:S01]  /*1e70*/  IMAD.HI.U32 R7, R40, R78, RZ ;  /* 0x0000004e28077227 */ /* 0x000fe200078e00ff */
[----:B------:R-:W-:Y:S01]  /*1e80*/  IABS R81, R117 ;  /* 0x0000007500517213 */ /* 0x000fe20000000000 */
[----:B------:R2:W-:Y:S01]  /*1e90*/  STL [R1+0x94c], R117 ;  /* 0x00094c7501007387 */ /* 0x0005e20000100800 */
[----:B------:R-:W-:Y:S01]  /*1ea0*/  IABS R77, R116 ;  /* 0x00000074004d7213 */ /* 0x000fe20000000000 */
[C---:B------:R-:W-:Y:S02]  /*1eb0*/  VIADD R115, R0.reuse, 0x43 ;  /* 0x0000004300737836 */ /* 0x040fe40000000000 */
[----:B------:R-:W-:Y:S01]  /*1ec0*/  IMAD R86, R39, R9, R86 ;  /* 0x0000000927567224 */ /* 0x000fe200078e0256 */
[----:B------:R2:W-:Y:S01]  /*1ed0*/  STL [R1+0x970], R116 ;  /* 0x0009707401007387 */ /* 0x0005e20000100800 */
[----:B------:R-:W-:Y:S01]  /*1ee0*/  IMAD.MOV R6, RZ, RZ, -R6 ;  /* 0x000000ffff067224 */ /* 0x000fe200078e0a06 */
[----:B------:R-:W-:Y:S01]  /*1ef0*/  IABS R73, R115 ;  /* 0x0000007300497213 */ /* 0x000fe20000000000 */
[----:B------:R-:W-:Y:S01]  /*1f00*/  IMAD.MOV R10, RZ, RZ, -R10 ;  /* 0x000000ffff0a7224 */ /* 0x000fe200078e0a0a */
[----:B------:R2:W-:Y:S01]  /*1f10*/  STL [R1+0x9a0], R115 ;  /* 0x0009a07301007387 */ /* 0x0005e20000100800 */
[----:B------:R-:W-:-:S02]  /*1f20*/  VIADD R114, R0, 0x4b ;  /* 0x0000004b00727836 */ /* 0x000fc40000000000 */
[----:B------:R-:W-:-:S03]  /*1f30*/  IMAD.HI.U32 R9, R40, R70, RZ ;  /* 0x0000004628097227 */ /* 0x000fc600078e00ff */
[----:B------:R2:W-:Y:S01]  /*1f40*/  STL [R1+0x9d0], R114 ;  /* 0x0009d07201007387 */ /* 0x0005e20000100800 */
[----:B------:R-:W-:Y:S01]  /*1f50*/  IMAD.MOV R7, RZ, RZ, -R7 ;  /* 0x000000ffff077224 */ /* 0x000fe200078e0a07 */
[----:B------:R-:W-:Y:S01]  /*1f60*/  IABS R69, R114 ;  /* 0x0000007200457213 */ /* 0x000fe20000000000 */
[----:B------:R-:W-:-:S04]  /*1f70*/  IMAD.HI.U32 R5, R40, R93, RZ ;  /* 0x0000005d28057227 */ /* 0x000fc800078e00ff */
[C---:B------:R-:W-:Y:S02]  /*1f80*/  VIADD R113, R0.reuse, 0x53 ;  /* 0x0000005300717836 */ /* 0x040fe40000000000 */
[C---:B------:R-:W-:Y:S02]  /*1f90*/  VIADD R109, R0.reuse, 0x5b ;  /* 0x0000005b006d7836 */ /* 0x040fe40000000000 */
[----:B------:R-:W-:Y:S01]  /*1fa0*/  VIADD R108, R0, 0x63 ;  /* 0x00000063006c7836 */ /* 0x000fe20000000000 */
[----:B------:R2:W-:Y:S01]  /*1fb0*/  STL [R1+0x9b8], R113 ;  /* 0x0009b87101007387 */ /* 0x0005e20000100800 */
[C---:B------:R-:W-:Y:S01]  /*1fc0*/  IMAD R62, R39.reuse, R6, R62 ;  /* 0x00000006273e7224 */ /* 0x040fe200078e023e */
[----:B------:R-:W-:Y:S01]  /*1fd0*/  IABS R65, R113 ;  /* 0x0000007100417213 */ /* 0x000fe20000000000 */
[C---:B------:R-:W-:Y:S01]  /*1fe0*/  IMAD R48, R39.reuse, R10, R48 ;  /* 0x0000000a27307224 */ /* 0x040fe200078e0230 */
[----:B------:R2:W-:Y:S01]  /*1ff0*/  STL [R1+0x9a8], R109 ;  /* 0x0009a86d01007387 */ /* 0x0005e20000100800 */
[----:B------:R-:W-:Y:S01]  /*2000*/  IMAD.MOV R9, RZ, RZ, -R9 ;  /* 0x000000ffff097224 */ /* 0x000fe200078e0a09 */
[----:B------:R-:W-:Y:S01]  /*2010*/  IABS R61, R109 ;  /* 0x0000006d003d7213 */ /* 0x000fe20000000000 */
[----:B------:R-:W-:Y:S01]  /*2020*/  IMAD R78, R39, R7, R78 ;  /* 0x00000007274e7224 */ /* 0x000fe200078e024e */
[----:B------:R2:W-:Y:S01]  /*2030*/  STL [R1+0x988], R108 ;  /* 0x0009886c01007387 */ /* 0x0005e20000100800 */
[----:B------:R-:W-:Y:S01]  /*2040*/  IMAD.HI.U32 R6, R40, R89, RZ ;  /* 0x0000005928067227 */ /* 0x000fe200078e00ff */
[----:B------:R-:W-:-:S03]  /*2050*/  IABS R57, R108 ;  /* 0x0000006c00397213 */ /* 0x000fc60000000000 */
[----:B------:R-:W-:Y:S02]  /*2060*/  IMAD.MOV R10, RZ, RZ, -R5 ;  /* 0x000000ffff0a7224 */ /* 0x000fe400078e0a05 */
[----:B------:R-:W-:-:S04]  /*2070*/  IMAD.HI.U32 R7, R40, R58, RZ ;  /* 0x0000003a28077227 */ /* 0x000fc800078e00ff */
[----:B------:R-:W-:-:S04]  /*2080*/  IMAD.HI.U32 R4, R40, R81, RZ ;  /* 0x0000005128047227 */ /* 0x000fc800078e00ff */
[----:B------:R-:W-:-:S04]  /*2090*/  IMAD.HI.U32 R5, R40, R77, RZ ;  /* 0x0000004d28057227 */ /* 0x000fc800078e00ff */
[C---:B------:R-:W-:Y:S02]  /*20a0*/  IMAD R70, R39.reuse, R9, R70 ;  /* 0x0000000927467224 */ /* 0x040fe400078e0246 */
[----:B------:R-:W-:Y:S02]  /*20b0*/  IMAD.MOV R6, RZ, RZ, -R6 ;  /* 0x000000ffff067224 */ /* 0x000fe400078e0a06 */
[----:B------:R-:W-:Y:S02]  /*20c0*/  IMAD R93, R39, R10, R93 ;  /* 0x0000000a275d7224 */ /* 0x000fe400078e025d */
[----:B------:R-:W-:-:S04]  /*20d0*/  IMAD.HI.U32 R9, R40, R51, RZ ;  /* 0x0000003328097227 */ /* 0x000fc800078e00ff */
[----:B------:R-:W-:Y:S02]  /*20e0*/  IMAD.MOV R7, RZ, RZ, -R7 ;  /* 0x000000ffff077224 */ /* 0x000fe400078e0a07 */
[----:B------:R-:W-:Y:S02]  /*20f0*/  IMAD.MOV R8, RZ, RZ, -R4 ;  /* 0x000000ffff087224 */ /* 0x000fe400078e0a04 */
[----:B------:R-:W-:Y:S02]  /*2100*/  IMAD.MOV R10, RZ, RZ, -R5 ;  /* 0x000000ffff0a7224 */ /* 0x000fe400078e0a05 */
[----:B------:R-:W-:-:S04]  /*2110*/  IMAD.HI.U32 R4, R40, R65, RZ ;  /* 0x0000004128047227 */ /* 0x000fc800078e00ff */
[----:B0-----:R-:W-:Y:S02]  /*2120*/  VIADD R5, R15, 0xffffffff ;  /* 0xffffffff0f057836 */ /* 0x001fe40000000000 */
[----:B------:R-:W-:Y:S02]  /*2130*/  IMAD R89, R39, R6, R89 ;  /* 0x0000000627597224 */ /* 0x000fe400078e0259 */
[----:B------:R-:W-:Y:S01]  /*2140*/  @!P0 IMAD.IADD R2, R2, 0x1, -R3 ;  /* 0x0000000102028824 */ /* 0x000fe200078e0a03 */
[----:B------:R-:W-:Y:S01]  /*2150*/  ISETP.GE.U32.AND P2, PT, R5, 0x7fffff80, PT ;  /* 0x7fffff800500780c */ /* 0x000fe20003f46070 */
[----:B------:R-:W-:Y:S02]  /*2160*/  IMAD.MOV R12, RZ, RZ, -R9 ;  /* 0x000000ffff0c7224 */ /* 0x000fe400078e0a09 */
[----:B------:R-:W-:Y:S02]  /*2170*/  IMAD R58, R39, R7, R58 ;  /* 0x00000007273a7224 */ /* 0x000fe400078e023a */
[----:B------:R-:W-:-:S04]  /*2180*/  IMAD.HI.U32 R6, R40, R73, RZ ;  /* 0x0000004928067227 */ /* 0x000fc800078e00ff */
[----:B------:R-:W-:Y:S02]  /*2190*/  VIADD R3, R15, 0xffffffef ;  /* 0xffffffef0f037836 */ /* 0x000fe40000000000 */
[----:B------:R-:W-:-:S03]  /*21a0*/  IMAD.HI.U32 R7, R40, R85, RZ ;  /* 0x0000005528077227 */ /* 0x000fc600078e00ff */
[----:B------:R-:W-:Y:S01]  /*21b0*/  ISETP.GE.U32.AND P4, PT, R3, 0x7fffff70, PT ;  /* 0x7fffff700300780c */ /* 0x000fe20003f86070 */
[----:B------:R-:W-:Y:S02]  /*21c0*/  IMAD.MOV R4, RZ, RZ, -R4 ;  /* 0x000000ffff047224 */ /* 0x000fe400078e0a04 */
[----:B------:R-:W-:Y:S02]  /*21d0*/  VIADD R5, R15, 0xffffffe7 ;  /* 0xffffffe70f057836 */ /* 0x000fe40000000000 */
[----:B------:R-:W-:Y:S02]  /*21e0*/  IMAD R51, R39, R12, R51 ;  /* 0x0000000c27337224 */ /* 0x000fe400078e0233 */
[----:B------:R-:W-:Y:S01]  /*21f0*/  IMAD.MOV R6, RZ, RZ, -R6 ;  /* 0x000000ffff067224 */ /* 0x000fe200078e0a06 */
[----:B------:R-:W-:Y:S01]  /*2200*/  ISETP.GE.U32.AND P5, PT, R5, 0x7fffff68, PT ;  /* 0x7fffff680500780c */ /* 0x000fe20003fa6070 */
[----:B------:R-:W-:Y:S02]  /*2210*/  IMAD.MOV R12, RZ, RZ, -R7 ;  /* 0x000000ffff0c7224 */ /* 0x000fe400078e0a07 */
[----:B------:R-:W-:-:S02]  /*2220*/  IMAD R65, R39, R4, R65 ;  /* 0x0000000427417224 */ /* 0x000fc400078e0241 */
[----:B------:R-:W-:-:S04]  /*2230*/  IMAD.HI.U32 R7, R40, R69, RZ ;  /* 0x0000004528077227 */ /* 0x000fc800078e00ff */
[----:B------:R-:W-:-:S04]  /*2240*/  IMAD.HI.U32 R3, R40, R61, RZ ;  /* 0x0000003d28037227 */ /* 0x000fc800078e00ff */
[----:B------:R-:W-:-:S04]  /*2250*/  IMAD.HI.U32 R4, R40, R57, RZ ;  /* 0x0000003928047227 */ /* 0x000fc800078e00ff */
[C---:B------:R-:W-:Y:S02]  /*2260*/  IMAD R73, R39.reuse, R6, R73 ;  /* 0x0000000627497224 */ /* 0x040fe400078e0249 */
[----:B------:R-:W-:Y:S02]  /*2270*/  IMAD R85, R39, R12, R85 ;  /* 0x0000000c27557224 */ /* 0x000fe400078e0255 */
[----:B------:R-:W-:Y:S02]  /*2280*/  VIADD R6, R15, 0xfffffff7 ;  /* 0xfffffff70f067836 */ /* 0x000fe40000000000 */
[----:B------:R-:W-:Y:S02]  /*2290*/  IMAD.MOV.U32 R5, RZ, RZ, R2 ;  /* 0x000000ffff057224 */ /* 0x000fe400078e0002 */
[----:B------:R-:W-:Y:S01]  /*22a0*/  IMAD.MOV R12, RZ, RZ, -R7 ;  /* 0x000000ffff0c7224 */ /* 0x000fe200078e0a07 */
[----:B------:R-:W-:Y:S01]  /*22b0*/  ISETP.GE.U32.AND P0, PT, R6, 0x7fffff78, PT ;  /* 0x7fffff780600780c */ /* 0x000fe20003f06070 */
[----:B------:R-:W-:-:S02]  /*22c0*/  IMAD.MOV R2, RZ, RZ, -R3 ;  /* 0x000000ffff027224 */ /* 0x000fc400078e0a03 */
[----:B------:R-:W-:Y:S02]  /*22d0*/  IMAD.MOV R4, RZ, RZ, -R4 ;  /* 0x000000ffff047224 */ /* 0x000fe400078e0a04 */
[----:B------:R-:W-:Y:S01]  /*22e0*/  @!P6 IMAD.MOV R5, RZ, RZ, -R5 ;  /* 0x000000ffff05e224 */ /* 0x000fe200078e0a05 */
[----:B------:R-:W-:Y:S01]  /*22f0*/  @!P3 LOP3.LUT R5, RZ, R28, RZ, 0x33, !PT ;  /* 0x0000001cff05b212 */ /* 0x000fe200078e33ff */
[C---:B------:R-:W-:Y:S02]  /*2300*/  IMAD R55, R39.reuse, R14, R55 ;  /* 0x0000000e27377224 */ /* 0x040fe400078e0237 */
[C---:B------:R-:W-:Y:S02]  /*2310*/  IMAD R81, R39.reuse, R8, R81 ;  /* 0x0000000827517224 */ /* 0x040fe400078e0251 */
[C---:B------:R-:W-:Y:S02]  /*2320*/  IMAD R77, R39.reuse, R10, R77 ;  /* 0x0000000a274d7224 */ /* 0x040fe400078e024d */
[----:B------:R-:W-:-:S02]  /*2330*/  IMAD R69, R39, R12, R69 ;  /* 0x0000000c27457224 */ /* 0x000fc400078e0245 */
[C---:B------:R-:W-:Y:S02]  /*2340*/  IMAD R61, R39.reuse, R2, R61 ;  /* 0x00000002273d7224 */ /* 0x040fe400078e023d */
[----:B------:R-:W-:Y:S02]  /*2350*/  IMAD R57, R39, R4, R57 ;  /* 0x0000000427397224 */ /* 0x000fe400078e0239 */
[----:B------:R-:W-:Y:S01]  /*2360*/  VIADD R3, R15, 0xffffffdf ;  /* 0xffffffdf0f037836 */ /* 0x000fe20000000000 */
[----:B--23--:R-:W-:Y:S06]  /*2370*/  BRA.U UP0, `(.L_x_5) ;  /* 0x0000000100187547 */ /* 0x00cfec000b800000 */
[----:B------:R-:W-:Y:S01]  /*2380*/  ELECT P3, URZ, PT ;  /* 0x0000000000ff782f */ /* 0x000fe20003860000 */
[----:B------:R-:W-:Y:S01]  /*2390*/  IMAD.MOV.U32 R2, RZ, RZ, 0x1 ;  /* 0x00000001ff027424 */ /* 0x000fe200078e00ff */
[----:B------:R-:W-:Y:S01]  /*23a0*/  UMOV UR6, 0x40 ;  /* 0x0000004000067882 */ /* 0x000fe20000000000 */
[----:B------:R-:W-:Y:S01]  /*23b0*/  UVIRTCOUNT.DEALLOC.SMPOOL 0x80 ;  /* 0x000000800000784c */ /* 0x000fe20000000000 */
[----:B------:R-:W-:-:S09]  /*23c0*/  ULEA UR6, UR5, UR6, 0x18 ;  /* 0x0000000605067291 */ /* 0x000fd2000f8ec0ff */
[----:B------:R0:W-:Y:S03]  /*23d0*/  @P3 STS.U8 [UR6], R2 ;  /* 0x00000002ff003988 */ /* 0x0001e60008000006 */
.L_x_5:
[----:B------:R-:W-:Y:S01]  /*23e0*/  UIADD3 UR10, UPT, UPT, UR8, UR10, URZ ;  /* 0x0000000a080a7290 */ /* 0x000fe2000fffe0ff */
[----:B------:R-:W-:Y:S01]  /*23f0*/  ISETP.GE.U32.AND P3, PT, R3, 0x7fffff60, PT ;  /* 0x7fffff600300780c */ /* 0x000fe20003f66070 */
[----:B------:R-:W-:Y:S01]  /*2400*/  VOTEU.ALL UP1, P1 ;  /* 0x0000000000ff7886 */ /* 0x000fe20000820000 */
[----:B------:R-:W-:Y:S01]  /*2410*/  UIADD3 UR6, UPT, UPT, UR9, 0x10000, URZ ;  /* 0x0001000009067890 */ /* 0x000fe2000fffe0ff */
[----:B------:R-:W-:Y:S01]  /*2420*/  IMAD R3, R5, UR11, RZ ;  /* 0x0000000b05037c24 */ /* 0x000fe2000f8e02ff */
[----:B------:R-:W-:Y:S01]  /*2430*/  VOTEU.ALL UP2, P1 ;  /* 0x0000000000ff7886 */ /* 0x000fe20000840000 */
[----:B------:R-:W-:Y:S01]  /*2440*/  IMAD.SHL.U32 R5, R36, 0x8, RZ ;  /* 0x0000000824057824 */ /* 0x000fe200078e00ff */
[----:B------:R-:W-:-:S04]  /*2450*/  @!UP1 UIADD3 UR16, UPT, UPT, -UR4, 0x100000, URZ ;  /* 0x0010000004109890 */ /* 0x000fc8000fffe1ff */
[----:B------:R-:W-:Y:S02]  /*2460*/  @!UP1 USHF.L.U32 UR17, UR16, 0xb, URZ ;  /* 0x0000000b10119899 */ /* 0x000fe400080006ff */
[----:B------:R-:W-:Y:S01]  /*2470*/  @!UP1 USHF.L.U32 UR16, UR16, 0x1, URZ ;  /* 0x0000000110109899 */ /* 0x000fe200080006ff */
[----:B------:R-:W-:Y:S01]  /*2480*/  STL [R1+0xc58], R66 ;  /* 0x000c584201007387 */ /* 0x000fe20000100800 */
[C---:B0-----:R-:W-:Y:S01]  /*2490*/  IADD3 R2, P6, PT, R3.reuse, UR12, RZ ;  /* 0x0000000c03027c10 */ /* 0x041fe2000ffde0ff */
[----:B------:R-:W-:Y:S01]  /*24a0*/  IMAD.SHL.U32 R125, R36, 0x10, RZ ;  /* 0x00000010247d7824 */ /* 0x000fe200078e00ff */
[----:B------:R-:W-:Y:S01]  /*24b0*/  PRMT R8, RZ, 0x7610, R8 ;  /* 0x00007610ff087816 */ /* 0x000fe20000000008 */
[----:B------:R-:W-:Y:S01]  /*24c0*/  STTM.x128 tmem[UR10], RZ ;  /* 0x000000ff000079ed */ /* 0x000fe200083c000a */
[----:B------:R-:W0:Y:S02]  /*24d0*/  FENCE.VIEW.ASYNC.T ;  /* 0x00000000000073c6 */ /* 0x000e240000000200 */
[----:B0-----:R-:W-:Y:S01]  /*24e0*/  BAR.SYNC.DEFER_BLOCKING 0x0 ;  /* 0x0000000000007b1d */ /* 0x001fe20000010000 */
[----:B------:R-:W-:Y:S01]  /*24f0*/  LEA.HI.X.SX32 R3, R3, UR13, 0x1, P6 ;  /* 0x0000000d03037c11 */ /* 0x000fe2000b0f0eff */
[----:B------:R-:W-:Y:S01]  /*2500*/  VIADD R6, R15, 0xffffffd7 ;  /* 0xffffffd70f067836 */ /* 0x000fe20000000000 */
[----:B------:R-:W-:-:S02]  /*2510*/  IADD3 R4, P6, PT, R5, R2, RZ ;  /* 0x0000000205047210 */ /* 0x000fc40007fde0ff */
[----:B------:R-:W-:Y:S02]  /*2520*/  PRMT R7, RZ, 0x7610, R7 ;  /* 0x00007610ff077816 */ /* 0x000fe40000000007 */
[----:B------:R-:W-:Y:S01]  /*2530*/  PRMT R10, RZ, 0x7610, R10 ;  /* 0x00007610ff0a7816 */ /* 0x000fe2000000000a */
[----:B------:R-:W-:Y:S01]  /*2540*/  STL [R1+0xc54], R62 ;  /* 0x000c543e01007387 */ /* 0x000fe20000100800 */
[----:B------:R-:W-:Y:S01]  /*2550*/  LEA.HI.X.SX32 R5, R5, R3, 0x1, P6 ;  /* 0x0000000305057211 */ /* 0x000fe200030f0eff */
[----:B------:R-:W-:Y:S01]  /*2560*/  VIADD R9, R15, 0xffffffc7 ;  /* 0xffffffc70f097836 */ /* 0x000fe20000000000 */
[----:B------:R-:W-:Y:S01]  /*2570*/  PRMT R132, RZ, 0x7610, R132 ;  /* 0x00007610ff847816 */ /* 0x000fe20000000084 */
[----:B------:R0:W-:Y:S01]  /*2580*/  STL [R1+0xc50], R58 ;  /* 0x000c503a01007387 */ /* 0x0001e20000100800 */
[----:B------:R-:W-:Y:S01]  /*2590*/  PRMT R130, RZ, 0x7610, R130 ;  /* 0x00007610ff827816 */ /* 0x000fe20000000082 */
[----:B------:R-:W1:Y:S02]  /*25a0*/  LDCU UR11, c[0x0][0x3b0] ;  /* 0x00007600ff0b77ac */ /* 0x000e640008000800 */
[----:B------:R2:W-:Y:S01]  /*25b0*/  STL [R1+0xc4c], R54 ;  /* 0x000c4c3601007387 */ /* 0x0005e20000100800 */
[----:B------:R-:W-:Y:S01]  /*25c0*/  PRMT R11, RZ, 0x7610, R11 ;  /* 0x00007610ff0b7816 */ /* 0x000fe2000000000b */
[----:B------:R-:W3:Y:S02]  /*25d0*/  LDCU UR5, c[0x0][0x3b0] ;  /* 0x00007600ff0577ac */ /* 0x000ee40008000800 */
[----:B------:R-:W-:Y:S01]  /*25e0*/  STL [R1+0xc48], R51 ;  /* 0x000c483301007387 */ /* 0x000fe20000100800 */
[----:B------:R-:W-:Y:S01]  /*25f0*/  PRMT R12, RZ, 0x7610, R12 ;  /* 0x00007610ff0c7816 */ /* 0x000fe2000000000c */
[----:B------:R-:W4:Y:S02]  /*2600*/  LDCU UR21, c[0x0][0x3b0] ;  /* 0x00007600ff1577ac */ /* 0x000f240008000800 */
[----:B------:R-:W0:Y:S02]  /*2610*/  FENCE.VIEW.ASYNC.S ;  /* 0x00000000000073c6 */ /* 0x000e240000000000 */
[----:B0-----:R0:W0:Y:S02]  /*2620*/  @!UP2 SYNCS.EXCH.64 URZ, [UR6], UR16 ;  /* 0x0000001006ffa5b2 */ /* 0x0010240008000100 */
[----:B0-----:R-:W-:Y:S01]  /*2630*/  BAR.SYNC.DEFER_BLOCKING 0x0 ;  /* 0x0000000000007b1d */ /* 0x001fe20000010000 */
[----:B------:R-:W-:-:S02]  /*2640*/  PRMT R138, RZ, 0x7610, R138 ;  /* 0x00007610ff8a7816 */ /* 0x000fc4000000008a */
[----:B------:R-:W-:Y:S02]  /*2650*/  PRMT R135, RZ, 0x7610, R135 ;  /* 0x00007610ff877816 */ /* 0x000fe40000000087 */
[----:B------:R-:W-:Y:S01]  /*2660*/  PRMT R28, RZ, 0x7610, R28 ;  /* 0x00007610ff1c7816 */ /* 0x000fe2000000001c */
[----:B------:R-:W0:Y:S01]  /*2670*/  LDCU UR25, c[0x0][0x3b0] ;  /* 0x00007600ff1977ac */ /* 0x000e220008000800 */
[----:B------:R-:W-:Y:S01]  /*2680*/  STL [R1+0xc44], R48 ;  /* 0x000c443001007387 */ /* 0x000fe20000100800 */
[----:B------:R-:W-:Y:S01]  /*2690*/  IADD3 R126, P6, PT, R125, R2, RZ ;  /* 0x000000027d7e7210 */ /* 0x000fe20007fde0ff */
[----:B------:R-:W0:Y:S02]  /*26a0*/  LDCU UR29, c[0x0][0x3b0] ;  /* 0x00007600ff1d77ac */ /* 0x000e240008000800 */
[----:B------:R-:W-:Y:S01]  /*26b0*/  STL [R1+0xc40], R97 ;  /* 0x000c406101007387 */ /* 0x000fe20000100800 */
[----:B------:R-:W-:Y:S01]  /*26c0*/  PRMT R58, RZ, 0x7610, R58 ;  /* 0x00007610ff3a7816 */ /* 0x000fe2000000003a */
[----:B------:R-:W0:Y:S02]  /*26d0*/  LDCU UR16, c[0x0][0x3b0] ;  /* 0x00007600ff1077ac */ /* 0x000e240008000800 */
[----:B------:R-:W-:Y:S01]  /*26e0*/  STL [R1+0xc3c], R93 ;  /* 0x000c3c5d01007387 */ /* 0x000fe20000100800 */
[----:B--2---:R-:W-:Y:S01]  /*26f0*/  PRMT R54, RZ, 0x7610, R54 ;  /* 0x00007610ff367816 */ /* 0x004fe20000000036 */
[----:B------:R-:W2:Y:S02]  /*2700*/  LDCU UR17, c[0x0][0x3b0] ;  /* 0x00007600ff1177ac */ /* 0x000ea40008000800 */
[----:B------:R-:W-:Y:S01]  /*2710*/  STL [R1+0xc38], R89 ;  /* 0x000c385901007387 */ /* 0x000fe20000100800 */
[----:B------:R-:W-:Y:S01]  /*2720*/  PRMT R14, RZ, 0x7610, R14 ;  /* 0x00007610ff0e7816 */ /* 0x000fe2000000000e */
[----:B------:R-:W0:Y:S02]  /*2730*/  LDCU UR33, c[0x0][0x3b0] ;  /* 0x00007600ff2177ac */ /* 0x000e240008000800 */
[----:B------:R-:W2:Y:S01]  /*2740*/  @!P2 LDG.E.U8 R8, desc[UR18][R2.64] ;  /* 0x000000120208a981 */ /* 0x000ea2000c1e1100 */
[----:B------:R-:W-:Y:S01]  /*2750*/  PRMT R23, RZ, 0x7610, R23 ;  /* 0x00007610ff177816 */ /* 0x000fe20000000017 */
[----:B------:R-:W0:Y:S02]  /*2760*/  LDCU UR12, c[0x0][0x3b0] ;  /* 0x00007600ff0c77ac */ /* 0x000e240008000800 */
[----:B------:R-:W3:Y:S01]  /*2770*/  @!P0 LDG.E.U8 R7, desc[UR18][R4.64] ;  /* 0x0000001204078981 */ /* 0x000ee2000c1e1100 */
[----:B------:R-:W-:Y:S01]  /*2780*/  PRMT R110, RZ, 0x7610, R110 ;  /* 0x00007610ff6e7816 */ /* 0x000fe2000000006e */
[----:B------:R-:W0:Y:S02]  /*2790*/  LDCU UR37, c[0x0][0x3b0] ;  /* 0x00007600ff2577ac */ /* 0x000e240008000800 */
[----:B------:R-:W-:Y:S01]  /*27a0*/  STL [R1+0xc34], R85 ;  /* 0x000c345501007387 */ /* 0x000fe20000100800 */
[----:B------:R-:W-:Y:S01]  /*27b0*/  PRMT R112, RZ, 0x7610, R112 ;  /* 0x00007610ff707816 */ /* 0x000fe20000000070 */
[----:B------:R-:W0:Y:S02]  /*27c0*/  LDCU UR41, c[0x0][0x3b0] ;  /* 0x00007600ff2977ac */ /* 0x000e240008000800 */
[----:B------:R-:W-:Y:S01]  /*27d0*/  STL [R1+0xc30], R81 ;  /* 0x000c305101007387 */ /* 0x000fe20000100800 */
[----:B------:R-:W0:Y:S03]  /*27e0*/  LDCU UR45, c[0x0][0x3b0] ;  /* 0x00007600ff2d77ac */ /* 0x000e260008000800 */
        /* <DEDUP_REMOVED lines=77> */
[----:B------:R-:W-:Y:S01]  /*2cc0*/  ISETP.GE.U32.AND P2, PT, R6, 0x7fffff58, PT ;  /* 0x7fffff580600780c */ /* 0x000fe20003f46070 */
[----:B------:R-:W0:Y:S02]  /*2cd0*/  LDCU UR52, c[0x0][0x3b0] ;  /* 0x00007600ff3477ac */ /* 0x000e240008000800 */
[----:B------:R-:W-:Y:S01]  /*2ce0*/  STL [R1+0xb00], R128 ;  /* 0x000b008001007387 */ /* 0x000fe20000100800 */
[----:B------:R-:W-:Y:S01]  /*2cf0*/  VIADD R6, R15, 0xffffffcf ;  /* 0xffffffcf0f067836 */ /* 0x000fe20000000000 */
[----:B------:R-:W0:Y:S02]  /*2d00*/  LDCU UR56, c[0x0][0x3b0] ;  /* 0x00007600ff3877ac */ /* 0x000e240008000800 */
[----:B------:R-:W-:Y:S01]  /*2d10*/  STL [R1+0xafc], R127 ;  /* 0x000afc7f01007387 */ /* 0x000fe20000100800 */
[----:B------:R-:W-:Y:S01]  /*2d20*/  LEA.HI.X.SX32 R125, R125, R3, 0x1, P6 ;  /* 0x000000037d7d7211 */ /* 0x000fe200030f0eff */
[----:B------:R-:W0:Y:S02]  /*2d30*/  LDCU UR60, c[0x0][0x3b0] ;  /* 0x00007600ff3c77ac */ /* 0x000e240008000800 */
[----:B------:R-:W-:Y:S01]  /*2d40*/  STL [R1+0xaf8], R124 ;  /* 0x000af87c01007387 */ /* 0x000fe20000100800 */
[----:B------:R-:W0:Y:S03]  /*2d50*/  LDCU UR64, c[0x0][0x3b0] ;  /* 0x00007600ff4077ac */ /* 0x000e260008000800 */
[----:B------:R-:W-:Y:S01]  /*2d60*/  STL [R1+0xaf4], R122 ;  /* 0x000af47a01007387 */ /* 0x000fe20000100800 */
[----:B------:R-:W0:Y:S03]  /*2d70*/  LDCU UR68, c[0x0][0x3b0] ;  /* 0x00007600ff4477ac */ /* 0x000e260008000800 */
[----:B------:R-:W-:Y:S04]  /*2d80*/  STL [R1+0xaf0], R121 ;  /* 0x000af07901007387 */ /* 0x000fe80000100800 */
[----:B------:R-:W-:Y:S01]  /*2d90*/  STL [R1+0xaec], R120 ;  /* 0x000aec7801007387 */ /* 0x000fe20000100800 */
[----:B------:R-:W-:-:S03]  /*2da0*/  ISETP.GE.U32.AND P0, PT, R6, 0x7fffff50, PT ;  /* 0x7fffff500600780c */ /* 0x000fc60003f06070 */
[----:B------:R-:W-:Y:S01]  /*2db0*/  STL [R1+0x9dc], R4 ;  /* 0x0009dc0401007387 */ /* 0x000fe20000100800 */
[----:B------:R-:W-:-:S03]  /*2dc0*/  @!P4 IMAD.MOV.U32 R6, RZ, RZ, R126 ;  /* 0x000000ffff06c224 */ /* 0x000fc600078e007e */
[----:B------:R-:W-:Y:S04]  /*2dd0*/  STL [R1+0x9d8], R5 ;  /* 0x0009d80501007387 */ /* 0x000fe80000100800 */
[----:B--2---:R-:W-:Y:S04]  /*2de0*/  STL [R1+0x2f0], R8 ;  /* 0x0002f00801007387 */ /* 0x004fe80000100800 */
[----:B---3--:R2:W-:Y:S02]  /*2df0*/  STL [R1+0x2f4], R7 ;  /* 0x0002f40701007387 */ /* 0x0085e40000100800 */
[----:B--2---:R-:W-:-:S05]  /*2e00*/  @!P4 IMAD.MOV.U32 R7, RZ, RZ, R125 ;  /* 0x000000ffff07c224 */ /* 0x004fca00078e007d */
[----:B------:R2:W3:Y:S01]  /*2e10*/  @!P4 LDG.E.U8 R10, desc[UR18][R6.64] ;  /* 0x00000012060ac981 */ /* 0x0004e2000c1e1100 */
[----:B------:R-:W-:-:S05]  /*2e20*/  IMAD R8, R36, 0x18, RZ ;  /* 0x0000001824087824 */ /* 0x000fca00078e02ff */
[----:B------:R-:W-:-:S04]  /*2e30*/  IADD3 R66, P6, PT, R8, R2, RZ ;  /* 0x0000000208427210 */ /* 0x000fc80007fde0ff */
[----:B--2---:R-:W-:Y:S01]  /*2e40*/  LEA.HI.X.SX32 R7, R8, R3, 0x1, P6 ;  /* 0x0000000308077211 */ /* 0x004fe200030f0eff */
[----:B------:R-:W-:-:S05]  /*2e50*/  @!P5 IMAD.MOV.U32 R6, RZ, RZ, R66 ;  /* 0x000000ffff06d224 */ /* 0x000fca00078e0042 */
[----:B------:R2:W4:Y:S01]  /*2e60*/  @!P5 LDG.E.U8 R58, desc[UR18][R6.64] ;  /* 0x00000012063ad981 */ /* 0x000522000c1e1100 */
[----:B------:R-:W-:Y:S01]  /*2e70*/  ISETP.GE.U32.AND P4, PT, R9, 0x7fffff48, PT ;  /* 0x7fffff480900780c */ /* 0x000fe20003f86070 */
[----:B------:R-:W-:Y:S02]  /*2e80*/  IMAD.SHL.U32 R9, R36, 0x20, RZ ;  /* 0x0000002024097824 */ /* 0x000fe400078e00ff */
[----:B------:R-:W-:Y:S03]  /*2e90*/  STL [R1+0x9e4], R126 ;  /* 0x0009e47e01007387 */ /* 0x000fe60000100800 */
[----:B------:R-:W-:Y:S01]  /*2ea0*/  IADD3 R62, P6, PT, R9, R2, RZ ;  /* 0x00000002093e7210 */ /* 0x000fe20007fde0ff */
[----:B------:R-:W-:Y:S01]  /*2eb0*/  STL [R1+0x9e0], R125 ;  /* 0x0009e07d01007387 */ /* 0x000fe20000100800 */
[----:B------:R-:W-:-:S03]  /*2ec0*/  PRMT R97, RZ, 0x7610, R97 ;  /* 0x00007610ff617816 */ /* 0x000fc60000000061 */
[----:B------:R0:W-:Y:S01]  /*2ed0*/  STL [R1+0x18], R66 ;  /* 0x0000184201007387 */ /* 0x0001e20000100800 */
[----:B--2---:R-:W-:-:S03]  /*2ee0*/  @!P3 IMAD.MOV.U32 R6, RZ, RZ, R62 ;  /* 0x000000ffff06b224 */ /* 0x004fc600078e003e */
[----:B---3--:R-:W-:Y:S04]  /*2ef0*/  STL [R1+0x2fc], R10 ;  /* 0x0002fc0a01007387 */ /* 0x008fe80000100800 */
[----:B------:R2:W-:Y:S01]  /*2f00*/  STL [R1+0x14], R7 ;  /* 0x0000140701007387 */ /* 0x0005e20000100800 */
[----:B------:R-:W-:-:S03]  /*2f10*/  IMAD R8, R36, 0x28, RZ ;  /* 0x0000002824087824 */ /* 0x000fc600078e02ff */
[----:B0-----:R-:W3:Y:S01]  /*2f20*/  LDL.LU R66, [R1+0xc58] ;  /* 0x000c580001427983 */ /* 0x001ee20000300800 */
[----:B--2---:R-:W-:-:S05]  /*2f30*/  LEA.HI.X.SX32 R7, R9, R3, 0x1, P6 ;  /* 0x0000000309077211 */ /* 0x004fca00030f0eff */
[----:B------:R0:W2:Y:S04]  /*2f40*/  @!P3 LDG.E.U8 R97, desc[UR18][R6.64] ;  /* 0x000000120661b981 */ /* 0x0000a8000c1e1100 */
[----:B------:R-:W-:Y:S04]  /*2f50*/  STL [R1+0xcc], R62 ;  /* 0x0000cc3e01007387 */ /* 0x000fe80000100800 */
[----:B----4-:R4:W-:Y:S02]  /*2f60*/  STL [R1+0x328], R58 ;  /* 0x0003283a01007387 */ /* 0x0109e40000100800 */
[----:B----4-:R-:W-:-:S04]  /*2f70*/  IADD3 R58, P6, PT, R8, R2, RZ ;  /* 0x00000002083a7210 */ /* 0x010fc80007fde0ff */
[----:B------:R-:W-:Y:S01]  /*2f80*/  LEA.HI.X.SX32 R8, R8, R3, 0x1, P6 ;  /* 0x0000000308087211 */ /* 0x000fe200030f0eff */
[----:B------:R4:W-:Y:S01]  /*2f90*/  STL [R1+0xc8], R7 ;  /* 0x0000c80701007387 */ /* 0x0009e20000100800 */
[----:B0-----:R-:W-:-:S03]  /*2fa0*/  @!P2 IMAD.MOV.U32 R6, RZ, RZ, R58 ;  /* 0x000000ffff06a224 */ /* 0x001fc600078e003a */
[----:B----4-:R-:W-:-:S05]  /*2fb0*/  @!P2 IMAD.MOV.U32 R7, RZ, RZ, R8 ;  /* 0x000000ffff07a224 */ /* 0x010fca00078e0008 */
[----:B------:R0:W4:Y:S01]  /*2fc0*/  @!P2 LDG.E.U8 R54, desc[UR18][R6.64] ;  /* 0x000000120636a981 */ /* 0x000122000c1e1100 */
[----:B------:R-:W-:-:S03]  /*2fd0*/  IMAD R9, R36, 0x30, RZ ;  /* 0x0000003024097824 */ /* 0x000fc600078e02ff */
[----:B------:R-:W-:Y:S04]  /*2fe0*/  STL [R1+0x53c], R58 ;  /* 0x00053c3a01007387 */ /* 0x000fe80000100800 */
[----:B------:R-:W3:Y:S04]  /*2ff0*/  LDL.LU R62, [R1+0xc54] ;  /* 0x000c5400013e7983 */ /* 0x000ee80000300800 */
[----:B------:R0:W-:Y:S01]  /*3000*/  STL [R1+0x538], R8 ;  /* 0x0005380801007387 */ /* 0x0001e20000100800 */
[----:B------:R-:W-:-:S03]  /*3010*/  PRMT R48, RZ, 0x7610, R48 ;  /* 0x00007610ff307816 */ /* 0x000fc60000000030 */
[----:B--2---:R2:W-:Y:S01]  /*3020*/  STL [R1+0x330], R97 ;  /* 0x0003306101007387 */ /* 0x0045e20000100800 */
[----:B------:R-:W-:Y:S02]  /*3030*/  VIADD R10, R15, 0xffffffbf ;  /* 0xffffffbf0f0a7836 */ /* 0x000fe40000000000 */
[----:B0-----:R-:W-:Y:S01]  /*3040*/  IMAD R8, R36, 0x38, RZ ;  /* 0x0000003824087824 */ /* 0x001fe200078e02ff */
[----:B------:R-:W3:Y:S01]  /*3050*/  LDL.LU R58, [R1+0xc50] ;  /* 0x000c5000013a7983 */ /* 0x000ee20000300800 */
[----:B--2---:R-:W-:-:S04]  /*3060*/  IADD3 R97, P6, PT, R9, R2, RZ ;  /* 0x0000000209617210 */ /* 0x004fc80007fde0ff */
[----:B------:R-:W-:Y:S01]  /*3070*/  LEA.HI.X.SX32 R7, R9, R3, 0x1, P6 ;  /* 0x0000000309077211 */ /* 0x000fe200030f0eff */
[----:B------:R-:W-:-:S05]  /*3080*/  @!P0 IMAD.MOV.U32 R6, RZ, RZ, R97 ;  /* 0x000000ffff068224 */ /* 0x000fca00078e0061 */
[----:B------:R0:W2:Y:S01]  /*3090*/  @!P0 LDG.E.U8 R48, desc[UR18][R6.64] ;  /* 0x0000001206308981 */ /* 0x0000a2000c1e1100 */
[----:B------:R-:W-:Y:S01]  /*30a0*/  ISETP.GE.U32.AND P5, PT, R10, 0x7fffff40, PT ;  /* 0x7fffff400a00780c */ /* 0x000fe20003fa6070 */
[----:B------:R-:W-:-:S05]  /*30b0*/  VIADD R10, R15, 0xffffffb7 ;  /* 0xffffffb70f0a7836 */ /* 0x000fca0000000000 */
[----:B------:R-:W-:Y:S01]  /*30c0*/  ISETP.GE.U32.AND P3, PT, R10, 0x7fffff38, PT ;  /* 0x7fffff380a00780c */ /* 0x000fe20003f66070 */
[----:B------:R-:W-:Y:S01]  /*30d0*/  VIADD R10, R15, 0xffffffaf ;  /* 0xffffffaf0f0a7836 */ /* 0x000fe20000000000 */
[----:B----4-:R4:W-:Y:S04]  /*30e0*/  STL [R1+0x364], R54 ;  /* 0x0003643601007387 */ /* 0x0109e80000100800 */
[----:B------:R-:W-:Y:S01]  /*30f0*/  ISETP.GE.U32.AND P2, PT, R10, 0x7fffff30, PT ;  /* 0x7fffff300a00780c */ /* 0x000fe20003f46070 */
[----:B------:R-:W-:Y:S01]  /*3100*/  IMAD.SHL.U32 R10, R36, 0x40, RZ ;  /* 0x00000040240a7824 */ /* 0x000fe200078e00ff */
[----:B----4-:R-:W4:Y:S04]  /*3110*/  LDL.LU R54, [R1+0xc4c] ;  /* 0x000c4c0001367983 */ /* 0x010f280000300800 */
[----:B------:R-:W-:Y:S04]  /*3120*/  STL [R1+0x57c], R97 ;  /* 0x00057c6101007387 */ /* 0x000fe80000100800 */
[----:B------:R0:W-:Y:S02]  /*3130*/  STL [R1+0x578], R7 ;  /* 0x0005780701007387 */ /* 0x0001e40000100800 */
[----:B0-----:R-:W-:-:S04]  /*3140*/  IADD3 R7, P6, PT, R8, R2, RZ ;  /* 0x0000000208077210 */ /* 0x001fc80007fde0ff */
[----:B------:R-:W-:Y:S01]  /*3150*/  LEA.HI.X.SX32 R6, R8, R3, 0x1, P6 ;  /* 0x0000000308067211 */ /* 0x000fe200030f0eff */
[----:B------:R0:W-:Y:S01]  /*3160*/  STL [R1+0x5bc], R7 ;  /* 0x0005bc0701007387 */ /* 0x0001e20000100800 */
[----:B------:R-:W-:-:S03]  /*3170*/  IADD3 R97, P6, PT, R10, R2, RZ ;  /* 0x000000020a617210 */ /* 0x000fc60007fde0ff */
[----:B------:R1:W-:Y:S01]  /*3180*/  STL [R1+0x5b8], R6 ;  /* 0x0005b80601007387 */ /* 0x0003e20000100800 */
[----:B0-----:R-:W-:-:S03]  /*3190*/  @!P4 LOP3.LUT R7, R7, R6, RZ, 0x3c, !PT ;  /* 0x000000060707c212 */ /* 0x001fc600078e3cff */
[----:B------:R-:W-:Y:S01]  /*31a0*/  STL [R1+0x5fc], R97 ;  /* 0x0005fc6101007387 */ /* 0x000fe20000100800 */
[C---:B-1----:R-:W-:Y:S02]  /*31b0*/  @!P4 LOP3.LUT R6, R7.reuse, R6, RZ, 0x3c, !PT ;  /* 0x000000060706c212 */ /* 0x042fe400078e3cff */
[----:B------:R-:W-:Y:S02]  /*31c0*/  PRMT R51, RZ, 0x7610, R51 ;  /* 0x00007610ff337816 */ /* 0x000fe40000000033 */
[----:B------:R-:W-:Y:S02]  /*31d0*/  @!P4 LOP3.LUT R7, R7, R6, RZ, 0x3c, !PT ;  /* 0x000000060707c212 */ /* 0x000fe400078e3cff */
[----:B------:R-:W-:-:S03]  /*31e0*/  PRMT R93, RZ, 0x7610, R93 ;  /* 0x00007610ff5d7816 */ /* 0x000fc6000000005d */
[----:B------:R0:W3:Y:S02]  /*31f0*/  @!P4 LDG.E.U8 R51, desc[UR18][R6.64] ;  /* 0x000000120633c981 */ /* 0x0000e4000c1e1100 */
[----:B0-----:R-:W-:Y:S02]  /*3200*/  @!P5 IMAD.MOV.U32 R6, RZ, RZ, R97 ;  /* 0x000000ffff06d224 */ /* 0x001fe400078e0061 */
[----:B--2---:R0:W-:Y:S02]  /*3210*/  STL [R1+0x338], R48 ;  /* 0x0003383001007387 */ /* 0x0041e40000100800 */
[----:B0-----:R-:W-:-:S05]  /*3220*/  LEA.HI.X.SX32 R48, R10, R3, 0x1, P6 ;  /* 0x000000030a307211 */ /* 0x001fca00030f0eff */
[----:B------:R-:W-:-:S05]  /*3230*/  @!P5 IMAD.MOV.U32 R7, RZ, RZ, R48 ;  /* 0x000000ffff07d224 */ /* 0x000fca00078e0030 */
[----:B------:R0:W2:Y:S01]  /*3240*/  @!P5 LDG.E.U8 R93, desc[UR18][R6.64] ;  /* 0x00000012065dd981 */ /* 0x0000a2000c1e1100 */
[----:B------:R-:W-:-:S05]  /*3250*/  VIADD R9, R15, 0xffffffa7 ;  /* 0xffffffa70f097836 */ /* 0x000fca0000000000 */
[----:B------:R-:W-:Y:S01]  /*3260*/  ISETP.GE.U32.AND P0, PT, R9, 0x7fffff28, PT ;  /* 0x7fffff280900780c */ /* 0x000fe20003f06070 */
[----:B------:R-:W-:-:S05]  /*3270*/  IMAD R9, R36, 0x48, RZ ;  /* 0x0000004824097824 */ /* 0x000fca00078e02ff */
[----:B------:R-:W-:Y:S01]  /*3280*/  IADD3 R10, P6, PT, R9, R2, RZ ;  /* 0x00000002090a7210 */ /* 0x000fe20007fde0ff */
[----:B0-----:R-:W-:-:S03]  /*3290*/  VIADD R6, R15, 0xffffff97 ;  /* 0xffffff970f067836 */ /* 0x001fc60000000000 */
[----:B------:R-:W-:Y:S01]  /*32a0*/  LEA.HI.X.SX32 R9, R9, R3, 0x1, P6 ;  /* 0x0000000309097211 */ /* 0x000fe200030f0eff */
[----:B------:R-:W-:Y:S01]  /*32b0*/  IMAD.MOV.U32 R7, RZ, RZ, R10 ;  /* 0x000000ffff077224 */ /* 0x000fe200078e000a */
[----:B------:R-:W-:-:S03]  /*32c0*/  ISETP.GE.U32.AND P5, PT, R6, 0x7fffff18, PT ;  /* 0x7fffff180600780c */ /* 0x000fc60003fa6070 */
[----:B------:R-:W-:Y:S02]  /*32d0*/  IMAD.MOV.U32 R6, RZ, RZ, R9 ;  /* 0x000000ffff067224 */ /* 0x000fe400078e0009 */
[----:B------:R-:W-:-:S03]  /*32e0*/  VIADD R8, R15, 0xffffff9f ;  /* 0xffffff9f0f087836 */ /* 0x000fc60000000000 */
[-C--:B------:R-:W-:Y:S02]  /*32f0*/  @!P3 LOP3.LUT R7, R7, R6.reuse, RZ, 0x3c, !PT ;  /* 0x000000060707b212 */ /* 0x080fe400078e3cff */
[----:B------:R-:W-:Y:S01]  /*3300*/  ISETP.GE.U32.AND P4, PT, R8, 0x7fffff20, PT ;  /* 0x7fffff200800780c */ /* 0x000fe20003f86070 */
[----:B------:R-:W-:Y:S01]  /*3310*/  IMAD R8, R36, 0x50, RZ ;  /* 0x0000005024087824 */ /* 0x000fe200078e02ff */
[C---:B------:R-:W-:Y:S02]  /*3320*/  @!P3 LOP3.LUT R6, R7.reuse, R6, RZ, 0x3c, !PT ;  /* 0x000000060706b212 */ /* 0x040fe400078e3cff */
[----:B------:R-:W-:Y:S02]  /*3330*/  PRMT R89, RZ, 0x7610, R89 ;  /* 0x00007610ff597816 */ /* 0x000fe40000000059 */
[----:B------:R-:W-:-:S05]  /*3340*/  @!P3 LOP3.LUT R7, R7, R6, RZ, 0x3c, !PT ;  /* 0x000000060707b212 */ /* 0x000fca00078e3cff */
[----:B------:R0:W4:Y:S04]  /*3350*/  @!P3 LDG.E.U8 R89, desc[UR18][R6.64] ;  /* 0x000000120659b981 */ /* 0x000128000c1e1100 */
[----:B---3--:R1:W-:Y:S04]  /*3360*/  STL [R1+0x334], R51 ;  /* 0x0003343301007387 */ /* 0x0083e80000100800 */
[----:B-1----:R-:W3:Y:S04]  /*3370*/  LDL.LU R51, [R1+0xc48] ;  /* 0x000c480001337983 */ /* 0x002ee80000300800 */
[----:B------:R1:W-:Y:S04]  /*3380*/  STL [R1+0x5f8], R48 ;  /* 0x0005f83001007387 */ /* 0x0003e80000100800 */
[----:B-1----:R-:W3:Y:S04]  /*3390*/  LDL.LU R48, [R1+0xc44] ;  /* 0x000c440001307983 */ /* 0x002ee80000300800 */
[----:B------:R-:W3:Y:S01]  /*33a0*/  LDL.LU R97, [R1+0xc40] ;  /* 0x000c400001617983 */ /* 0x000ee20000300800 */
[----:B------:R-:W-:-:S03]  /*33b0*/  PRMT R85, RZ, 0x7610, R85 ;  /* 0x00007610ff557816 */ /* 0x000fc60000000055 */
[----:B--2---:R1:W-:Y:S04]  /*33c0*/  STL [R1+0x3a8], R93 ;  /* 0x0003a85d01007387 */ /* 0x0043e80000100800 */
[----:B-1----:R-:W2:Y:S04]  /*33d0*/  LDL.LU R93, [R1+0xc3c] ;  /* 0x000c3c00015d7983 */ /* 0x002ea80000300800 */
[----:B------:R1:W-:Y:S02]  /*33e0*/  STL [R1+0x63c], R10 ;  /* 0x00063c0a01007387 */ /* 0x0003e40000100800 */
[----:B-1----:R-:W-:-:S04]  /*33f0*/  IADD3 R10, P6, PT, R8, R2, RZ ;  /* 0x00000002080a7210 */ /* 0x002fc80007fde0ff */
[----:B0-----:R-:W-:Y:S01]  /*3400*/  LEA.HI.X.SX32 R6, R8, R3, 0x1, P6 ;  /* 0x0000000308067211 */ /* 0x001fe200030f0eff */
[----:B------:R-:W-:Y:S01]  /*3410*/  IMAD.MOV.U32 R7, RZ, RZ, R10 ;  /* 0x000000ffff077224 */ /* 0x000fe200078e000a */
[----:B------:R-:W-:Y:S04]  /*3420*/  STL [R1+0x638], R9 ;  /* 0x0006380901007387 */ /* 0x000fe80000100800 */
[-C--:B------:R-:W-:Y:S01]  /*3430*/  @!P2 LOP3.LUT R7, R7, R6.reuse, RZ, 0x3c, !PT ;  /* 0x000000060707a212 */ /* 0x080fe200078e3cff */
[----:B------:R-:W-:Y:S04]  /*3440*/  STL [R1+0x67c], R10 ;  /* 0x00067c0a01007387 */ /* 0x000fe80000100800 */
[----:B------:R0:W-:Y:S02]  /*3450*/  STL [R1+0x678], R6 ;  /* 0x0006780601007387 */ /* 0x0001e40000100800 */
[----:B0-----:R-:W-:-:S04]  /*3460*/  @!P2 LOP3.LUT R6, R7, R6, RZ, 0x3c, !PT ;  /* 0x000000060706a212 */ /* 0x001fc800078e3cff */
[----:B------:R-:W-:-:S05]  /*3470*/  @!P2 LOP3.LUT R7, R7, R6, RZ, 0x3c, !PT ;  /* 0x000000060707a212 */ /* 0x000fca00078e3cff */
[----:B------:R0:W2:Y:S01]  /*3480*/  @!P2 LDG.E.U8 R85, desc[UR18][R6.64] ;  /* 0x000000120655a981 */ /* 0x0000a2000c1e1100 */
[----:B------:R-:W-:-:S05]  /*3490*/  VIADD R9, R15, 0xffffff8f ;  /* 0xffffff8f0f097836 */ /* 0x000fca0000000000 */
[----:B------:R-:W-:Y:S01]  /*34a0*/  ISETP.GE.U32.AND P3, PT, R9, 0x7fffff10, PT ;  /* 0x7fffff100900780c */ /* 0x000fe20003f66070 */
[C---:B------:R-:W-:Y:S01]  /*34b0*/  IMAD R9, R36.reuse, 0x58, RZ ;  /* 0x0000005824097824 */ /* 0x040fe200078e02ff */
[----:B----4-:R1:W-:Y:S01]  /*34c0*/  STL [R1+0x340], R89 ;  /* 0x0003405901007387 */ /* 0x0103e20000100800 */
[----:B------:R-:W-:Y:S01]  /*34d0*/  IMAD R8, R36, 0x60, RZ ;  /* 0x0000006024087824 */ /* 0x000fe200078e02ff */
[----:B------:R-:W-:Y:S02]  /*34e0*/  PRMT R81, RZ, 0x7610, R81 ;  /* 0x00007610ff517816 */ /* 0x000fe40000000051 */
[----:B-1----:R-:W-:-:S04]  /*34f0*/  IADD3 R89, P6, PT, R9, R2, RZ ;  /* 0x0000000209597210 */ /* 0x002fc80007fde0ff */
[----:B0-----:R-:W-:Y:S01]  /*3500*/  LEA.HI.X.SX32 R7, R9, R3, 0x1, P6 ;  /* 0x0000000309077211 */ /* 0x001fe200030f0eff */
[----:B------:R-:W-:Y:S01]  /*3510*/  STL [R1+0x6b4], R89 ;  /* 0x0006b45901007387 */ /* 0x000fe20000100800 */
[----:B------:R-:W-:-:S05]  /*3520*/  @!P0 IMAD.MOV.U32 R6, RZ, RZ, R89 ;  /* 0x000000ffff068224 */ /* 0x000fca00078e0059 */
[----:B------:R0:W4:Y:S04]  /*3530*/  @!P0 LDG.E.U8 R81, desc[UR18][R6.64] ;  /* 0x0000001206518981 */ /* 0x000128000c1e1100 */
[----:B--2---:R1:W-:Y:S02]  /*3540*/  STL [R1+0x374], R85 ;  /* 0x0003745501007387 */ /* 0x0043e40000100800 */
[----:B-1----:R-:W-:-:S04]  /*3550*/  IADD3 R85, P6, PT, R8, R2, RZ ;  /* 0x0000000208557210 */ /* 0x002fc80007fde0ff */
[----:B------:R-:W-:Y:S01]  /*3560*/  LEA.HI.X.SX32 R8, R8, R3, 0x1, P6 ;  /* 0x0000000308087211 */ /* 0x000fe200030f0eff */
[----:B------:R1:W-:Y:S01]  /*3570*/  STL [R1+0x6b0], R7 ;  /* 0x0006b00701007387 */ /* 0x0003e20000100800 */
[----:B0-----:R-:W-:-:S03]  /*3580*/  @!P4 IMAD.MOV.U32 R6, RZ, RZ, R85 ;  /* 0x000000ffff06c224 */ /* 0x001fc600078e0055 */
[----:B-1----:R-:W-:-:S05]  /*3590*/  @!P4 IMAD.MOV.U32 R7, RZ, RZ, R8 ;  /* 0x000000ffff07c224 */ /* 0x002fca00078e0008 */
[----:B------:R0:W2:Y:S01]  /*35a0*/  @!P4 LDG.E.U8 R132, desc[UR18][R6.64] ;  /* 0x000000120684c981 */ /* 0x0000a2000c1e1100 */
[----:B------:R-:W-:Y:S02]  /*35b0*/  IMAD R9, R36, 0x68, RZ ;  /* 0x0000006824097824 */ /* 0x000fe400078e02ff */
[----:B------:R-:W-:Y:S01]  /*35c0*/  VIADD R10, R15, 0xffffff87 ;  /* 0xffffff870f0a7836 */ /* 0x000fe20000000000 */
[----:B------:R1:W-:Y:S04]  /*35d0*/  STL [R1+0x6ec], R85 ;  /* 0x0006ec5501007387 */ /* 0x0003e80000100800 */
[----:B------:R-:W3:Y:S04]  /*35e0*/  LDL.LU R89, [R1+0xc38] ;  /* 0x000c380001597983 */ /* 0x000ee80000300800 */
[----:B------:R-:W-:Y:S01]  /*35f0*/  STL [R1+0x6e8], R8 ;  /* 0x0006e80801007387 */ /* 0x000fe20000100800 */
[----:B------:R-:W-:-:S03]  /*3600*/  ISETP.GE.U32.AND P2, PT, R10, 0x7fffff08, PT ;  /* 0x7fffff080a00780c */ /* 0x000fc60003f46070 */
[----:B----4-:R4:W-:Y:S01]  /*3610*/  STL [R1+0x36c], R81 ;  /* 0x00036c5101007387 */ /* 0x0109e20000100800 */
[C---:B------:R-:W-:Y:S02]  /*3620*/  VIADD R10, R15.reuse, 0xfffffff6 ;  /* 0xfffffff60f0a7836 */ /* 0x040fe40000000000 */
[----:B0-----:R-:W-:Y:S01]  /*3630*/  VIADD R6, R15, 0xffffffee ;  /* 0xffffffee0f067836 */ /* 0x001fe20000000000 */
[----:B-1----:R-:W3:Y:S01]  /*3640*/  LDL.LU R85, [R1+0xc34] ;  /* 0x000c340001557983 */ /* 0x002ee20000300800 */
[----:B----4-:R-:W-:Y:S01]  /*3650*/  IADD3 R81, P6, PT, R9, R2, RZ ;  /* 0x0000000209517210 */ /* 0x010fe20007fde0ff */
[----:B------:R-:W-:-:S03]  /*3660*/  IMAD R8, R36, 0x70, RZ ;  /* 0x0000007024087824 */ /* 0x000fc600078e02ff */
[----:B------:R-:W-:Y:S01]  /*3670*/  LEA.HI.X.SX32 R7, R9, R3, 0x1, P6 ;  /* 0x0000000309077211 */ /* 0x000fe200030f0eff */
[----:B------:R-:W-:Y:S01]  /*3680*/  STL [R1+0x724], R81 ;  /* 0x0007245101007387 */ /* 0x000fe20000100800 */
[----:B------:R-:W-:Y:S02]  /*3690*/  ISETP.GE.U32.AND P0, PT, R10, 0x7fffff77, PT ;  /* 0x7fffff770a00780c */ /* 0x000fe40003f06070 */
[----:B------:R-:W-:Y:S01]  /*36a0*/  PRMT R10, RZ, 0x7610, R10 ;  /* 0x00007610ff0a7816 */ /* 0x000fe2000000000a */
[----:B------:R-:W-:Y:S01]  /*36b0*/  STL [R1+0x720], R7 ;  /* 0x0007200701007387 */ /* 0x000fe20000100800 */
[----:B------:R-:W-:Y:S01]  /*36c0*/  ISETP.GE.U32.AND P4, PT, R6, 0x7fffff6f, PT ;  /* 0x7fffff6f0600780c */ /* 0x000fe20003f86070 */
[----:B------:R-:W-:-:S05]  /*36d0*/  @!P5 IMAD.MOV.U32 R6, RZ, RZ, R81 ;  /* 0x000000ffff06d224 */ /* 0x000fca00078e0051 */
[----:B------:R0:W4:Y:S04]  /*36e0*/  @!P5 LDG.E.U8 R10, desc[UR18][R6.64] ;  /* 0x00000012060ad981 */ /* 0x000128000c1e1100 */
[----:B--2---:R1:W-:Y:S02]  /*36f0*/  STL [R1+0x3f4], R132 ;  /* 0x0003f48401007387 */ /* 0x0043e40000100800 */
[----:B-1----:R-:W-:-:S04]  /*3700*/  IADD3 R132, P6, PT, R8, R2, RZ ;  /* 0x0000000208847210 */ /* 0x002fc80007fde0ff */
[----:B0-----:R-:W-:Y:S01]  /*3710*/  LEA.HI.X.SX32 R7, R8, R3, 0x1, P6 ;  /* 0x0000000308077211 */ /* 0x001fe200030f0eff */
[----:B------:R-:W-:-:S05]  /*3720*/  @!P3 IMAD.MOV.U32 R6, RZ, RZ, R132 ;  /* 0x000000ffff06b224 */ /* 0x000fca00078e0084 */
[----:B------:R0:W2:Y:S01]  /*3730*/  @!P3 LDG.E.U8 R130, desc[UR18][R6.64] ;  /* 0x000000120682b981 */ /* 0x0000a2000c1e1100 */
[----:B------:R-:W-:-:S05]  /*3740*/  VIADD R9, R15, 0xffffffe6 ;  /* 0xffffffe60f097836 */ /* 0x000fca0000000000 */
[----:B------:R-:W-:Y:S01]  /*3750*/  ISETP.GE.U32.AND P5, PT, R9, 0x7fffff67, PT ;  /* 0x7fffff670900780c */ /* 0x000fe20003fa6070 */
[C---:B------:R-:W-:Y:S02]  /*3760*/  IMAD R9, R36.reuse, 0x78, RZ ;  /* 0x0000007824097824 */ /* 0x040fe400078e02ff */
[----:B------:R-:W-:-:S03]  /*3770*/  IMAD R8, R36, 0x9, RZ ;  /* 0x0000000924087824 */ /* 0x000fc600078e02ff */
[CC--:B------:R-:W-:Y:S01]  /*3780*/  IADD3 R81, P6, PT, R9.reuse, R2.reuse, RZ ;  /* 0x0000000209517210 */ /* 0x0c0fe20007fde0ff */
[----:B------:R-:W-:Y:S03]  /*3790*/  STL [R1+0x75c], R132 ;  /* 0x00075c8401007387 */ /* 0x000fe60000100800 */
[----:B------:R-:W-:Y:S02]  /*37a0*/  LEA.HI.X.SX32 R9, R9, R3, 0x1, P6 ;  /* 0x0000000309097211 */ /* 0x000fe400030f0eff */
[----:B0-----:R-:W-:Y:S01]  /*37b0*/  IADD3 R6, P6, PT, R8, R2, RZ ;  /* 0x0000000208067210 */ /* 0x001fe20007fde0ff */
[----:B----4-:R-:W-:Y:S04]  /*37c0*/  STL [R1+0x380], R10 ;  /* 0x0003800a01007387 */ /* 0x010fe80000100800 */
[----:B------:R0:W-:Y:S04]  /*37d0*/  STL [R1+0x758], R7 ;  /* 0x0007580701007387 */ /* 0x0001e80000100800 */
[----:B------:R-:W-:Y:S01]  /*37e0*/  STL [R1+0x794], R81 ;  /* 0x0007945101007387 */ /* 0x000fe20000100800 */
[----:B------:R-:W-:-:S03]  /*37f0*/  PRMT R69, RZ, 0x7610, R69 ;  /* 0x00007610ff457816 */ /* 0x000fc60000000045 */
[----:B------:R-:W-:Y:S01]  /*3800*/  STL [R1+0x790], R9 ;  /* 0x0007900901007387 */ /* 0x000fe20000100800 */
[----:B0-----:R-:W-:Y:S01]  /*3810*/  LEA.HI.X.SX32 R7, R8, R3, 0x1, P6 ;  /* 0x0000000308077211 */ /* 0x001fe200030f0eff */
[----:B------:R-:W-:-:S04]  /*3820*/  @!P2 IMAD.MOV.U32 R8, RZ, RZ, R81 ;  /* 0x000000ffff08a224 */ /* 0x000fc800078e0051 */
[----:B------:R-:W4:Y:S04]  /*3830*/  @!P0 LDG.E.U8 R11, desc[UR18][R6.64] ;  /* 0x00000012060b8981 */ /* 0x000f28000c1e1100 */
[----:B------:R0:W3:Y:S01]  /*3840*/  @!P2 LDG.E.U8 R69, desc[UR18][R8.64] ;  /* 0x000000120845a981 */ /* 0x0000e2000c1e1100 */
[C---:B------:R-:W-:Y:S02]  /*3850*/  VIADD R10, R15.reuse, 0xffffffde ;  /* 0xffffffde0f0a7836 */ /* 0x040fe40000000000 */
[----:B0-----:R-:W-:-:S05]  /*3860*/  VIADD R8, R15, 0xffffffce ;  /* 0xffffffce0f087836 */ /* 0x001fca0000000000 */
[----:B------:R-:W-:Y:S02]  /*3870*/  ISETP.GE.U32.AND P0, PT, R8, 0x7fffff4f, PT ;  /* 0x7fffff4f0800780c */ /* 0x000fe40003f06070 */
[----:B------:R-:W-:Y:S01]  /*3880*/  ISETP.GE.U32.AND P3, PT, R10, 0x7fffff5f, PT ;  /* 0x7fffff5f0a00780c */ /* 0x000fe20003f66070 */
[----:B------:R-:W-:-:S05]  /*3890*/  VIADD R10, R15, 0xffffffd6 ;  /* 0xffffffd60f0a7836 */ /* 0x000fca0000000000 */
[----:B------:R-:W-:Y:S01]  /*38a0*/  ISETP.GE.U32.AND P2, PT, R10, 0x7fffff57, PT ;  /* 0x7fffff570a00780c */ /* 0x000fe20003f46070 */
[C---:B------:R-:W-:Y:S01]  /*38b0*/  IMAD R10, R36.reuse, 0x19, RZ ;  /* 0x00000019240a7824 */ /* 0x040fe200078e02ff */
[----:B------:R-:W-:Y:S01]  /*38c0*/  PRMT R73, RZ, 0x7610, R73 ;  /* 0x00007610ff497816 */ /* 0x000fe20000000049 */
[----:B--2---:R0:W-:Y:S02]  /*38d0*/  STL [R1+0x3b8], R130 ;  /* 0x0003b88201007387 */ /* 0x0041e40000100800 */
[----:B0-----:R-:W-:-:S05]  /*38e0*/  IMAD R130, R36, 0x11, RZ ;  /* 0x0000001124827824 */ /* 0x001fca00078e02ff */
[----:B------:R-:W-:-:S04]  /*38f0*/  IADD3 R132, P6, PT, R130, R2, RZ ;  /* 0x0000000282847210 */ /* 0x000fc80007fde0ff */
[----:B------:R-:W-:Y:S01]  /*3900*/  LEA.HI.X.SX32 R130, R130, R3, 0x1, P6 ;  /* 0x0000000382827211 */ /* 0x000fe200030f0eff */
[----:B------:R-:W-:-:S04]  /*3910*/  @!P4 IMAD.MOV.U32 R8, RZ, RZ, R132 ;  /* 0x000000ffff08c224 */ /* 0x000fc800078e0084 */
[----:B------:R-:W-:-:S05]  /*3920*/  @!P4 IMAD.MOV.U32 R9, RZ, RZ, R130 ;  /* 0x000000ffff09c224 */ /* 0x000fca00078e0082 */
[----:B------:R0:W2:Y:S01]  /*3930*/  @!P4 LDG.E.U8 R12, desc[UR18][R8.64] ;  /* 0x00000012080cc981 */ /* 0x0000a2000c1e1100 */
[----:B------:R-:W-:-:S04]  /*3940*/  IADD3 R81, P6, PT, R10, R2, RZ ;  /* 0x000000020a517210 */ /* 0x000fc80007fde0ff */
[----:B0-----:R-:W-:Y:S01]  /*3950*/  LEA.HI.X.SX32 R9, R10, R3, 0x1, P6 ;  /* 0x000000030a097211 */ /* 0x001fe200030f0eff */
[----:B------:R-:W-:-:S05]  /*3960*/  @!P5 IMAD.MOV.U32 R8, RZ, RZ, R81 ;  /* 0x000000ffff08d224 */ /* 0x000fca00078e0051 */
[----:B------:R0:W3:Y:S04]  /*3970*/  @!P5 LDG.E.U8 R73, desc[UR18][R8.64] ;  /* 0x000000120849d981 */ /* 0x0000e8000c1e1100 */
[----:B------:R-:W-:Y:S04]  /*3980*/  STL [R1+0x9ec], R6 ;  /* 0x0009ec0601007387 */ /* 0x000fe80000100800 */
[----:B------:R-:W-:Y:S04]  /*3990*/  STL [R1+0x9e8], R7 ;  /* 0x0009e80701007387 */ /* 0x000fe80000100800 */
[----:B----4-:R1:W-:Y:S04]  /*39a0*/  STL [R1+0x428], R11 ;  /* 0x0004280b01007387 */ /* 0x0103e80000100800 */
[----:B------:R-:W-:Y:S01]  /*39b0*/  STL [R1+0x9f4], R132 ;  /* 0x0009f48401007387 */ /* 0x000fe20000100800 */
[----:B-1----:R-:W-:-:S03]  /*39c0*/  VIADD R11, R15, 0xffffffc6 ;  /* 0xffffffc60f0b7836 */ /* 0x002fc60000000000 */
[----:B------:R-:W-:Y:S02]  /*39d0*/  STL [R1+0x9f0], R130 ;  /* 0x0009f08201007387 */ /* 0x000fe40000100800 */
[----:B------:R-:W-:Y:S01]  /*39e0*/  ISETP.GE.U32.AND P4, PT, R11, 0x7fffff47, PT ;  /* 0x7fffff470b00780c */ /* 0x000fe20003f86070 */
[C---:B------:R-:W-:Y:S01]  /*39f0*/  IMAD R11, R36.reuse, 0x21, RZ ;  /* 0x00000021240b7824 */ /* 0x040fe200078e02ff */
[----:B------:R1:W-:Y:S01]  /*3a00*/  STL [R1+0x94], R81 ;  /* 0x0000945101007387 */ /* 0x0003e20000100800 */
[----:B------:R-:W-:Y:S01]  /*3a10*/  IMAD R10, R36, 0x29, RZ ;  /* 0x00000029240a7824 */ /* 0x000fe200078e02ff */
[----:B------:R-:W-:Y:S02]  /*3a20*/  PRMT R77, RZ, 0x7610, R77 ;  /* 0x00007610ff4d7816 */ /* 0x000fe4000000004d */
[----:B------:R-:W-:Y:S02]  /*3a30*/  PRMT R106, RZ, 0x7610, R106 ;  /* 0x00007610ff6a7816 */ /* 0x000fe4000000006a */
[----:B------:R-:W-:Y:S01]  /*3a40*/  PRMT R65, RZ, 0x7610, R65 ;  /* 0x00007610ff417816 */ /* 0x000fe20000000041 */
[----:B--2---:R-:W-:Y:S04]  /*3a50*/  STL [R1+0x3f0], R12 ;  /* 0x0003f00c01007387 */ /* 0x004fe80000100800 */
[----:B------:R-:W-:Y:S04]  /*3a60*/  STL [R1+0x2c], R9 ;  /* 0x00002c0901007387 */ /* 0x000fe80000100800 */
[----:B---3--:R2:W-:Y:S04]  /*3a70*/  STL [R1+0x368], R69 ;  /* 0x0003684501007387 */ /* 0x0085e80000100800 */
[----:B-1----:R-:W3:Y:S01]  /*3a80*/  LDL.LU R81, [R1+0xc30] ;  /* 0x000c300001517983 */ /* 0x002ee20000300800 */
[----:B--2---:R-:W-:-:S04]  /*3a90*/  IADD3 R69, P6, PT, R11, R2, RZ ;  /* 0x000000020b457210 */ /* 0x004fc80007fde0ff */
[----:B0-----:R-:W-:Y:S01]  /*3aa0*/  LEA.HI.X.SX32 R8, R11, R3, 0x1, P6 ;  /* 0x000000030b087211 */ /* 0x001fe200030f0eff */
[----:B------:R-:W-:Y:S01]  /*3ab0*/  IMAD.MOV.U32 R9, RZ, RZ, R69 ;  /* 0x000000ffff097224 */ /* 0x000fe200078e0045 */
[----:B------:R0:W-:Y:S04]  /*3ac0*/  STL [R1+0xd4], R69 ;  /* 0x0000d44501007387 */ /* 0x0001e80000100800 */
[----:B------:R-:W-:Y:S01]  /*3ad0*/  @!P3 LOP3.LUT R9, R9, R8, RZ, 0x3c, !PT ;  /* 0x000000080909b212 */ /* 0x000fe200078e3cff */
[----:B------:R1:W-:Y:S01]  /*3ae0*/  STL [R1+0xd0], R8 ;  /* 0x0000d00801007387 */ /* 0x0003e20000100800 */
[----:B0-----:R-:W-:Y:S02]  /*3af0*/  IADD3 R69, P6, PT, R10, R2, RZ ;  /* 0x000000020a457210 */ /* 0x001fe40007fde0ff */
[----:B-1----:R-:W-:-:S03]  /*3b00*/  @!P3 LOP3.LUT R8, R9, R8, RZ, 0x3c, !PT ;  /* 0x000000080908b212 */ /* 0x002fc600078e3cff */
[----:B------:R-:W-:Y:S01]  /*3b10*/  STL [R1+0x544], R69 ;  /* 0x0005444501007387 */ /* 0x000fe20000100800 */
[----:B------:R-:W-:-:S03]  /*3b20*/  @!P3 LOP3.LUT R9, R9, R8, RZ, 0x3c, !PT ;  /* 0x000000080909b212 */ /* 0x000fc600078e3cff */
[----:B------:R0:W-:Y:S04]  /*3b30*/  STL [R1+0x3ec], R73 ;  /* 0x0003ec4901007387 */ /* 0x0001e80000100800 */
[----:B------:R1:W2:Y:S01]  /*3b40*/  @!P3 LDG.E.U8 R77, desc[UR18][R8.64] ;  /* 0x00000012084db981 */ /* 0x0002a2000c1e1100 */
[----:B0-----:R-:W-:Y:S01]  /*3b50*/  LEA.HI.X.SX32 R73, R10, R3, 0x1, P6 ;  /* 0x000000030a497211 */ /* 0x001fe200030f0eff */
[----:B-1----:R-:W-:-:S04]  /*3b60*/  @!P2 IMAD.MOV.U32 R8, RZ, RZ, R69 ;  /* 0x000000ffff08a224 */ /* 0x002fc800078e0045 */
[----:B------:R-:W-:-:S05]  /*3b70*/  @!P2 IMAD.MOV.U32 R9, RZ, RZ, R73 ;  /* 0x000000ffff09a224 */ /* 0x000fca00078e0049 */
[----:B------:R0:W4:Y:S01]  /*3b80*/  @!P2 LDG.E.U8 R106, desc[UR18][R8.64] ;  /* 0x00000012086aa981 */ /* 0x000122000c1e1100 */
[----:B------:R-:W-:-:S05]  /*3b90*/  IMAD R11, R36, 0x31, RZ ;  /* 0x00000031240b7824 */ /* 0x000fca00078e02ff */
[----:B------:R-:W-:Y:S01]  /*3ba0*/  IADD3 R10, P6, PT, R11, R2, RZ ;  /* 0x000000020b0a7210 */ /* 0x000fe20007fde0ff */
[----:B0-----:R-:W-:-:S03]  /*3bb0*/  VIADD R8, R15, 0xffffffae ;  /* 0xffffffae0f087836 */ /* 0x001fc60000000000 */
[----:B------:R-:W-:Y:S01]  /*3bc0*/  LEA.HI.X.SX32 R11, R11, R3, 0x1, P6 ;  /* 0x000000030b0b7211 */ /* 0x000fe200030f0eff */
[----:B------:R-:W-:Y:S01]  /*3bd0*/  IMAD.MOV.U32 R9, RZ, RZ, R10 ;  /* 0x000000ffff097224 */ /* 0x000fe200078e000a */
[----:B------:R-:W-:-:S03]  /*3be0*/  ISETP.GE.U32.AND P2, PT, R8, 0x7fffff2f, PT ;  /* 0x7fffff2f0800780c */ /* 0x000fc60003f46070 */
[----:B------:R-:W-:-:S05]  /*3bf0*/  IMAD.MOV.U32 R8, RZ, RZ, R11 ;  /* 0x000000ffff087224 */ /* 0x000fca00078e000b */
[----:B------:R-:W-:-:S04]  /*3c00*/  @!P0 LOP3.LUT R9, R9, R8, RZ, 0x3c, !PT ;  /* 0x0000000809098212 */ /* 0x000fc800078e3cff */
[----:B------:R-:W-:-:S04]  /*3c10*/  @!P0 LOP3.LUT R8, R9, R8, RZ, 0x3c, !PT ;  /* 0x0000000809088212 */ /* 0x000fc800078e3cff */
[----:B------:R-:W-:-:S05]  /*3c20*/  @!P0 LOP3.LUT R9, R9, R8, RZ, 0x3c, !PT ;  /* 0x0000000809098212 */ /* 0x000fca00078e3cff */
[----:B------:R0:W3:Y:S01]  /*3c30*/  @!P0 LDG.E.U8 R65, desc[UR18][R8.64] ;  /* 0x0000001208418981 */ /* 0x0000e2000c1e1100 */
[----:B------:R-:W-:-:S05]  /*3c40*/  VIADD R12, R15, 0xffffffbe ;  /* 0xffffffbe0f0c7836 */ /* 0x000fca0000000000 */
[----:B------:R-:W-:Y:S01]  /*3c50*/  ISETP.GE.U32.AND P5, PT, R12, 0x7fffff3f, PT ;  /* 0x7fffff3f0c00780c */ /* 0x000fe20003fa6070 */
[----:B------:R-:W-:-:S05]  /*3c60*/  VIADD R12, R15, 0xffffffb6 ;  /* 0xffffffb60f0c7836 */ /* 0x000fca0000000000 */
[----:B------:R-:W-:Y:S02]  /*3c70*/  ISETP.GE.U32.AND P3, PT, R12, 0x7fffff37, PT ;  /* 0x7fffff370c00780c */ /* 0x000fe40003f66070 */
[----:B------:R-:W-:Y:S02]  /*3c80*/  PRMT R61, RZ, 0x7610, R61 ;  /* 0x00007610ff3d7816 */ /* 0x000fe4000000003d */
[----:B------:R-:W-:Y:S01]  /*3c90*/  PRMT R160, RZ, 0x7610, R160 ;  /* 0x00007610ffa07816 */ /* 0x000fe200000000a0 */
[----:B--2---:R1:W-:Y:S04]  /*3ca0*/  STL [R1+0x3f8], R77 ;  /* 0x0003f84d01007387 */ /* 0x0043e80000100800 */
[----:B-1----:R-:W2:Y:S04]  /*3cb0*/  LDL.LU R77, [R1+0xc2c] ;  /* 0x000c2c00014d7983 */ /* 0x002ea80000300800 */
[----:B------:R1:W-:Y:S04]  /*3cc0*/  STL [R1+0x540], R73 ;  /* 0x0005404901007387 */ /* 0x0003e80000100800 */
[----:B-1----:R-:W2:Y:S04]  /*3cd0*/  LDL.LU R73, [R1+0xc28] ;  /* 0x000c280001497983 */ /* 0x002ea80000300800 */
[----:B------:R-:W2:Y:S04]  /*3ce0*/  LDL.LU R69, [R1+0xc24] ;  /* 0x000c240001457983 */ /* 0x000ea80000300800 */
[----:B----4-:R1:W-:Y:S04]  /*3cf0*/  STL [R1+0x478], R106 ;  /* 0x0004786a01007387 */ /* 0x0103e80000100800 */
[----:B-1----:R-:W4:Y:S04]  /*3d00*/  LDL.LU R106, [R1+0xc20] ;  /* 0x000c2000016a7983 */ /* 0x002f280000300800 */
[----:B------:R1:W-:Y:S02]  /*3d10*/  STL [R1+0x584], R10 ;  /* 0x0005840a01007387 */ /* 0x0003e40000100800 */
[----:B-1----:R-:W-:-:S05]  /*3d20*/  IMAD R10, R36, 0x39, RZ ;  /* 0x00000039240a7824 */ /* 0x002fca00078e02ff */
[----:B------:R-:W-:-:S04]  /*3d30*/  IADD3 R12, P6, PT, R10, R2, RZ ;  /* 0x000000020a0c7210 */ /* 0x000fc80007fde0ff */
        /* <DEDUP_REMOVED lines=11> */
[----:B------:R-:W-:Y:S01]  /*3df0*/  IMAD R11, R36, 0x41, RZ ;  /* 0x00000041240b7824 */ /* 0x000fe200078e02ff */
[----:B---3--:R1:W-:Y:S04]  /*3e00*/  STL [R1+0x43c], R65 ;  /* 0x00043c4101007387 */ /* 0x0083e80000100800 */
[----:B-1----:R-:W-:-:S04]  /*3e10*/  IADD3 R65, P6, PT, R11, R2, RZ ;  /* 0x000000020b417210 */ /* 0x002fc80007fde0ff */
[----:B0-----:R-:W-:Y:S01]  /*3e20*/  LEA.HI.X.SX32 R9, R11, R3, 0x1, P6 ;  /* 0x000000030b097211 */ /* 0x001fe200030f0eff */
[----:B------:R-:W-:-:S05]  /*3e30*/  @!P5 IMAD.MOV.U32 R8, RZ, RZ, R65 ;  /* 0x000000ffff08d224 */ /* 0x000fca00078e0041 */
[----:B------:R0:W3:Y:S01]  /*3e40*/  @!P5 LDG.E.U8 R160, desc[UR18][R8.64] ;  /* 0x0000001208a0d981 */ /* 0x0000e2000c1e1100 */
[----:B------:R-:W-:-:S03]  /*3e50*/  IMAD R10, R36, 0x49, RZ ;  /* 0x00000049240a7824 */ /* 0x000fc600078e02ff */
[----:B------:R-:W-:Y:S01]  /*3e60*/  STL [R1+0x604], R65 ;  /* 0x0006044101007387 */ /* 0x000fe20000100800 */
[----:B------:R-:W-:Y:S02]  /*3e70*/  VIADD R12, R15, 0xffffff9e ;  /* 0xffffff9e0f0c7836 */ /* 0x000fe40000000000 */
[----:B------:R-:W-:-:S03]  /*3e80*/  IMAD R11, R36, 0x51, RZ ;  /* 0x00000051240b7824 */ /* 0x000fc600078e02ff */
[----:B------:R-:W-:Y:S01]  /*3e90*/  ISETP.GE.U32.AND P4, PT, R12, 0x7fffff1f, PT ;  /* 0x7fffff1f0c00780c */ /* 0x000fe20003f86070 */
[----:B------:R-:W-:-:S05]  /*3ea0*/  VIADD R12, R15, 0xffffff96 ;  /* 0xffffff960f0c7836 */ /* 0x000fca0000000000 */
[----:B------:R-:W-:Y:S02]  /*3eb0*/  ISETP.GE.U32.AND P5, PT, R12, 0x7fffff17, PT ;  /* 0x7fffff170c00780c */ /* 0x000fe40003fa6070 */
[----:B------:R-:W-:Y:S01]  /*3ec0*/  PRMT R12, RZ, 0x7610, R12 ;  /* 0x00007610ff0c7816 */ /* 0x000fe2000000000c */
[----:B--2---:R1:W-:Y:S02]  /*3ed0*/  STL [R1+0x434], R61 ;  /* 0x0004343d01007387 */ /* 0x0043e40000100800 */
[----:B-1----:R-:W-:-:S04]  /*3ee0*/  IADD3 R61, P6, PT, R10, R2, RZ ;  /* 0x000000020a3d7210 */ /* 0x002fc80007fde0ff */
[----:B------:R-:W-:Y:S01]  /*3ef0*/  LEA.HI.X.SX32 R10, R10, R3, 0x1, P6 ;  /* 0x000000030a0a7211 */ /* 0x000fe200030f0eff */
[----:B------:R1:W-:Y:S01]  /*3f00*/  STL [R1+0x600], R9 ;  /* 0x0006000901007387 */ /* 0x0003e20000100800 */
[----:B0-----:R-:W-:-:S03]  /*3f10*/  @!P3 IMAD.MOV.U32 R8, RZ, RZ, R61 ;  /* 0x000000ffff08b224 */ /* 0x001fc600078e003d */
[----:B-1----:R-:W-:-:S05]  /*3f20*/  @!P3 IMAD.MOV.U32 R9, RZ, RZ, R10 ;  /* 0x000000ffff09b224 */ /* 0x002fca00078e000a */
[----:B------:R0:W2:Y:S04]  /*3f30*/  @!P3 LDG.E.U8 R138, desc[UR18][R8.64] ;  /* 0x00000012088ab981 */ /* 0x0000a8000c1e1100 */
[----:B------:R1:W-:Y:S04]  /*3f40*/  STL [R1+0x644], R61 ;  /* 0x0006443d01007387 */ /* 0x0003e80000100800 */
[----:B------:R-:W4:Y:S01]  /*3f50*/  LDL.LU R65, [R1+0xc1c] ;  /* 0x000c1c0001417983 */ /* 0x000f220000300800 */
[----:B0-----:R-:W-:-:S03]  /*3f60*/  VIADD R8, R15, 0xffffff8e ;  /* 0xffffff8e0f087836 */ /* 0x001fc60000000000 */
[----:B------:R-:W-:Y:S04]  /*3f70*/  STL [R1+0x640], R10 ;  /* 0x0006400a01007387 */ /* 0x000fe80000100800 */
[----:B---3--:R0:W-:Y:S01]  /*3f80*/  STL [R1+0x468], R160 ;  /* 0x000468a001007387 */ /* 0x0081e20000100800 */
[----:B------:R-:W-:-:S03]  /*3f90*/  ISETP.GE.U32.AND P3, PT, R8, 0x7fffff0f, PT ;  /* 0x7fffff0f0800780c */ /* 0x000fc60003f66070 */
[----:B-1----:R-:W3:Y:S01]  /*3fa0*/  LDL.LU R61, [R1+0xc18] ;  /* 0x000c1800013d7983 */ /* 0x002ee20000300800 */
[----:B0-----:R-:W-:-:S04]  /*3fb0*/  IADD3 R160, P6, PT, R11, R2, RZ ;  /* 0x000000020ba07210 */ /* 0x001fc80007fde0ff */
[----:B------:R-:W-:Y:S01]  /*3fc0*/  LEA.HI.X.SX32 R9, R11, R3, 0x1, P6 ;  /* 0x000000030b097211 */ /* 0x000fe200030f0eff */
[----:B------:R-:W-:-:S05]  /*3fd0*/  @!P2 IMAD.MOV.U32 R8, RZ, RZ, R160 ;  /* 0x000000ffff08a224 */ /* 0x000fca00078e00a0 */
[----:B------:R0:W3:Y:S01]  /*3fe0*/  @!P2 LDG.E.U8 R12, desc[UR18][R8.64] ;  /* 0x00000012080ca981 */ /* 0x0000e2000c1e1100 */
[----:B------:R-:W-:-:S03]  /*3ff0*/  IMAD R10, R36, 0x59, RZ ;  /* 0x00000059240a7824 */ /* 0x000fc600078e02ff */
[----:B------:R-:W-:Y:S04]  /*4000*/  STL [R1+0x684], R160 ;  /* 0x000684a001007387 */ /* 0x000fe80000100800 */
[----:B------:R-:W-:Y:S01]  /*4010*/  STL [R1+0x680], R9 ;  /* 0x0006800901007387 */ /* 0x000fe20000100800 */
[----:B------:R-:W-:-:S05]  /*4020*/  VIADD R11, R15, 0xffffff86 ;  /* 0xffffff860f0b7836 */ /* 0x000fca0000000000 */
[----:B------:R-:W-:Y:S01]  /*4030*/  ISETP.GE.U32.AND P2, PT, R11, 0x7fffff07, PT ;  /* 0x7fffff070b00780c */ /* 0x000fe20003f46070 */
[----:B------:R-:W-:Y:S01]  /*4040*/  IMAD R11, R36, 0x61, RZ ;  /* 0x00000061240b7824 */ /* 0x000fe200078e02ff */
[----:B--2---:R1:W-:Y:S02]  /*4050*/  STL [R1+0x4b4], R138 ;  /* 0x0004b48a01007387 */ /* 0x0043e40000100800 */
[----:B-1----:R-:W-:-:S04]  /*4060*/  IADD3 R138, P6, PT, R10, R2, RZ ;  /* 0x000000020a8a7210 */ /* 0x002fc80007fde0ff */
[----:B0-----:R-:W-:Y:S01]  /*4070*/  LEA.HI.X.SX32 R9, R10, R3, 0x1, P6 ;  /* 0x000000030a097211 */ /* 0x001fe200030f0eff */
[----:B------:R-:W-:-:S05]  /*4080*/  @!P0 IMAD.MOV.U32 R8, RZ, RZ, R138 ;  /* 0x000000ffff088224 */ /* 0x000fca00078e008a */
[----:B------:R0:W2:Y:S01]  /*4090*/  @!P0 LDG.E.U8 R135, desc[UR18][R8.64] ;  /* 0x0000001208878981 */ /* 0x0000a2000c1e1100 */
[----:B------:R-:W-:-:S03]  /*40a0*/  IADD3 R160, P6, PT, R11, R2, RZ ;  /* 0x000000020ba07210 */ /* 0x000fc60007fde0ff */
[----:B------:R-:W-:Y:S02]  /*40b0*/  STL [R1+0x6bc], R138 ;  /* 0x0006bc8a01007387 */ /* 0x000fe40000100800 */
[----:B0-----:R-:W-:Y:S02]  /*40c0*/  @!P4 IMAD.MOV.U32 R8, RZ, RZ, R160 ;  /* 0x000000ffff08c224 */ /* 0x001fe400078e00a0 */
[----:B---3--:R-:W-:Y:S04]  /*40d0*/  STL [R1+0x4a4], R12 ;  /* 0x0004a40c01007387 */ /* 0x008fe80000100800 */
[----:B------:R0:W-:Y:S02]  /*40e0*/  STL [R1+0x6b8], R9 ;  /* 0x0006b80901007387 */ /* 0x0001e40000100800 */
[----:B0-----:R-:W-:-:S05]  /*40f0*/  LEA.HI.X.SX32 R9, R11, R3, 0x1, P6 ;  /* 0x000000030b097211 */ /* 0x001fca00030f0eff */
[----:B------:R0:W3:Y:S01]  /*4100*/  @!P4 LDG.E.U8 R28, desc[UR18][R8.64] ;  /* 0x00000012081cc981 */ /* 0x0000e2000c1e1100 */
[----:B------:R-:W-:-:S03]  /*4110*/  IMAD R10, R36, 0x69, RZ ;  /* 0x00000069240a7824 */ /* 0x000fc600078e02ff */
[----:B------:R-:W-:Y:S01]  /*4120*/  STL [R1+0x6f4], R160 ;  /* 0x0006f4a001007387 */ /* 0x000fe20000100800 */
[----:B------:R-:W-:Y:S01]  /*4130*/  PRMT R115, RZ, 0x7610, R115 ;  /* 0x00007610ff737816 */ /* 0x000fe20000000073 */
[----:B------:R-:W-:Y:S02]  /*4140*/  IMAD R11, R36, 0x71, RZ ;  /* 0x00000071240b7824 */ /* 0x000fe400078e02ff */
[----:B------:R-:W-:-:S05]  /*4150*/  VIADD R12, R15, 0xfffffffe ;  /* 0xfffffffe0f0c7836 */ /* 0x000fca0000000000 */
        /* <DEDUP_REMOVED lines=9> */
[----:B-1----:R-:W-:Y:S01]  /*41f0*/  @!P5 IMAD.MOV.U32 R9, RZ, RZ, R138 ;  /* 0x000000ffff09d224 */ /* 0x002fe200078e008a */
[----:B------:R-:W-:Y:S04]  /*4200*/  STL [R1+0x72c], R135 ;  /* 0x00072c8701007387 */ /* 0x000fe80000100800 */
[----:B------:R0:W2:Y:S04]  /*4210*/  @!P5 LDG.E.U8 R115, desc[UR18][R8.64] ;  /* 0x000000120873d981 */ /* 0x0000a8000c1e1100 */
[----:B------:R-:W-:Y:S04]  /*4220*/  STL [R1+0x728], R138 ;  /* 0x0007288a01007387 */ /* 0x000fe80000100800 */
[----:B---3--:R1:W-:Y:S01]  /*4230*/  STL [R1+0x4b0], R28 ;  /* 0x0004b01c01007387 */ /* 0x0083e20000100800 */
[----:B0-----:R-:W-:Y:S01]  /*4240*/  VIADD R8, R15, 0xfffffff5 ;  /* 0xfffffff50f087836 */ /* 0x001fe20000000000 */
[----:B-1----:R-:W-:-:S04]  /*4250*/  IADD3 R28, P6, PT, R11, R2, RZ ;  /* 0x000000020b1c7210 */ /* 0x002fc80007fde0ff */
[----:B------:R-:W-:Y:S02]  /*4260*/  LEA.HI.X.SX32 R135, R11, R3, 0x1, P6 ;  /* 0x000000030b877211 */ /* 0x000fe400030f0eff */
[----:B------:R-:W-:Y:S01]  /*4270*/  ISETP.GE.U32.AND P5, PT, R8, 0x7fffff76, PT ;  /* 0x7fffff760800780c */ /* 0x000fe20003fa6070 */
[----:B------:R-:W-:Y:S02]  /*4280*/  @!P3 IMAD.MOV.U32 R8, RZ, RZ, R28 ;  /* 0x000000ffff08b224 */ /* 0x000fe400078e001c */
[----:B------:R-:W-:-:S05]  /*4290*/  @!P3 IMAD.MOV.U32 R9, RZ, RZ, R135 ;  /* 0x000000ffff09b224 */ /* 0x000fca00078e0087 */
[----:B------:R0:W3:Y:S01]  /*42a0*/  @!P3 LDG.E.U8 R12, desc[UR18][R8.64] ;  /* 0x00000012080cb981 */ /* 0x0000e2000c1e1100 */
[----:B------:R-:W-:-:S03]  /*42b0*/  IMAD R10, R36, 0x79, RZ ;  /* 0x00000079240a7824 */ /* 0x000fc600078e02ff */
[----:B------:R1:W-:Y:S04]  /*42c0*/  STL [R1+0x764], R28 ;  /* 0x0007641c01007387 */ /* 0x0003e80000100800 */
[----:B------:R-:W-:Y:S01]  /*42d0*/  STL [R1+0x760], R135 ;  /* 0x0007608701007387 */ /* 0x000fe20000100800 */
[----:B------:R-:W-:Y:S01]  /*42e0*/  VIADD R11, R15, 0xffffffed ;  /* 0xffffffed0f0b7836 */ /* 0x000fe20000000000 */
[----:B------:R-:W-:-:S04]  /*42f0*/  PRMT R114, RZ, 0x7610, R114 ;  /* 0x00007610ff727816 */ /* 0x000fc80000000072 */
[----:B------:R-:W-:Y:S01]  /*4300*/  ISETP.GE.U32.AND P3, PT, R11, 0x7fffff6e, PT ;  /* 0x7fffff6e0b00780c */ /* 0x000fe20003f66070 */
[----:B-1----:R-:W-:Y:S02]  /*4310*/  IMAD.MOV.U32 R28, RZ, RZ, R13 ;  /* 0x000000ffff1c7224 */ /* 0x002fe400078e000d */
[----:B------:R-:W-:Y:S01]  /*4320*/  VIADD R13, R15, 0xffffffe5 ;  /* 0xffffffe50f0d7836 */ /* 0x000fe20000000000 */
[----:B------:R-:W-:Y:S01]  /*4330*/  PRMT R57, RZ, 0x7610, R57 ;  /* 0x00007610ff397816 */ /* 0x000fe20000000039 */
[----:B--2---:R1:W-:Y:S02]  /*4340*/  STL [R1+0x4ec], R115 ;  /* 0x0004ec7301007387 */ /* 0x0043e40000100800 */
[----:B-1----:R-:W-:-:S04]  /*4350*/  IADD3 R115, P6, PT, R10, R2, RZ ;  /* 0x000000020a737210 */ /* 0x002fc80007fde0ff */
[----:B------:R-:W-:Y:S02]  /*4360*/  LEA.HI.X.SX32 R10, R10, R3, 0x1, P6 ;  /* 0x000000030a0a7211 */ /* 0x000fe400030f0eff */
[----:B0-----:R-:W-:-:S04]  /*4370*/  IADD3 R8, P6, PT, R2, R36, RZ ;  /* 0x0000002402087210 */ /* 0x001fc80007fde0ff */
[----:B------:R-:W-:Y:S01]  /*4380*/  LEA.HI.X.SX32 R9, R36, R3, 0x1, P6 ;  /* 0x0000000324097211 */ /* 0x000fe200030f0eff */
[----:B------:R-:W-:Y:S01]  /*4390*/  STL [R1+0x79c], R115 ;  /* 0x00079c7301007387 */ /* 0x000fe20000100800 */
[----:B------:R-:W-:-:S03]  /*43a0*/  @!P2 IMAD.MOV.U32 R11, RZ, RZ, R10 ;  /* 0x000000ffff0ba224 */ /* 0x000fc600078e000a */
[----:B------:R-:W2:Y:S04]  /*43b0*/  @!P0 LDG.E.U8 R14, desc[UR18][R8.64] ;  /* 0x00000012080e8981 */ /* 0x000ea8000c1e1100 */
[----:B------:R0:W-:Y:S04]  /*43c0*/  STL [R1+0x798], R10 ;  /* 0x0007980a01007387 */ /* 0x0001e80000100800 */
[----:B---3--:R1:W-:Y:S01]  /*43d0*/  STL [R1+0x4e4], R12 ;  /* 0x0004e40c01007387 */ /* 0x0083e20000100800 */
[----:B0-----:R-:W-:Y:S02]  /*43e0*/  @!P2 IMAD.MOV.U32 R10, RZ, RZ, R115 ;  /* 0x000000ffff0aa224 */ /* 0x001fe400078e0073 */
[----:B-1----:R-:W-:-:S03]  /*43f0*/  IMAD.SHL.U32 R12, R36, 0x2, RZ ;  /* 0x00000002240c7824 */ /* 0x002fc600078e00ff */
[----:B------:R0:W3:Y:S01]  /*4400*/  @!P2 LDG.E.U8 R114, desc[UR18][R10.64] ;  /* 0x000000120a72a981 */ /* 0x0000e2000c1e1100 */
[----:B------:R-:W-:Y:S01]  /*4410*/  ISETP.GE.U32.AND P2, PT, R13, 0x7fffff66, PT ;  /* 0x7fffff660d00780c */ /* 0x000fe20003f46070 */
[----:B------:R-:W-:Y:S01]  /*4420*/  IMAD R13, R36, 0xa, RZ ;  /* 0x0000000a240d7824 */ /* 0x000fe200078e02ff */
[----:B0-----:R-:W-:-:S04]  /*4430*/  IADD3 R10, P6, PT, R12, R2, RZ ;  /* 0x000000020c0a7210 */ /* 0x001fc80007fde0ff */
[----:B------:R-:W-:Y:S02]  /*4440*/  LEA.HI.X.SX32 R11, R12, R3, 0x1, P6 ;  /* 0x000000030c0b7211 */ /* 0x000fe400030f0eff */
[----:B------:R-:W-:-:S04]  /*4450*/  IADD3 R12, P6, PT, R13, R2, RZ ;  /* 0x000000020d0c7210 */ /* 0x000fc80007fde0ff */
[----:B------:R-:W-:-:S05]  /*4460*/  LEA.HI.X.SX32 R13, R13, R3, 0x1, P6 ;  /* 0x000000030d0d7211 */ /* 0x000fca00030f0eff */
[----:B------:R0:W4:Y:S04]  /*4470*/  @!P5 LDG.E.U8 R57, desc[UR18][R12.64] ;  /* 0x000000120c39d981 */ /* 0x000128000c1e1100 */
[----:B------:R-:W-:Y:S04]  /*4480*/  STL [R1+0x9fc], R8 ;  /* 0x0009fc0801007387 */ /* 0x000fe80000100800 */
[----:B------:R-:W-:Y:S01]  /*4490*/  STL [R1+0x9f8], R9 ;  /* 0x0009f80901007387 */ /* 0x000fe20000100800 */
[----:B------:R-:W-:Y:S01]  /*44a0*/  PRMT R113, RZ, 0x7610, R113 ;  /* 0x00007610ff717816 */ /* 0x000fe20000000071 */
[----:B------:R-:W-:-:S05]  /*44b0*/  IMAD R135, R36, 0x12, RZ ;  /* 0x0000001224877824 */ /* 0x000fca00078e02ff */
[----:B------:R-:W4:Y:S01]  /*44c0*/  @!P4 LDG.E.U8 R113, desc[UR18][R10.64] ;  /* 0x000000120a71c981 */ /* 0x000f22000c1e1100 */
[----:B------:R-:W-:-:S04]  /*44d0*/  IADD3 R138, P6, PT, R135, R2, RZ ;  /* 0x00000002878a7210 */ /* 0x000fc80007fde0ff */
[----:B------:R-:W-:Y:S02]  /*44e0*/  LEA.HI.X.SX32 R135, R135, R3, 0x1, P6 ;  /* 0x0000000387877211 */ /* 0x000fe400030f0eff */
[----:B------:R-:W-:Y:S01]  /*44f0*/  PRMT R117, RZ, 0x7610, R117 ;  /* 0x00007610ff757816 */ /* 0x000fe20000000075 */
[----:B--2---:R1:W-:Y:S02]  /*4500*/  STL [R1+0x4f0], R14 ;  /* 0x0004f00e01007387 */ /* 0x0043e40000100800 */
[----:B-1----:R-:W-:-:S05]  /*4510*/  VIADD R14, R15, 0xffffffdd ;  /* 0xffffffdd0f0e7836 */ /* 0x002fca0000000000 */
[----:B------:R-:W-:Y:S01]  /*4520*/  ISETP.GE.U32.AND P0, PT, R14, 0x7fffff5e, PT ;  /* 0x7fffff5e0e00780c */ /* 0x000fe20003f06070 */
[----:B------:R-:W-:-:S05]  /*4530*/  VIADD R14, R15, 0xffffffd5 ;  /* 0xffffffd50f0e7836 */ /* 0x000fca0000000000 */
[----:B------:R-:W-:Y:S01]  /*4540*/  ISETP.GE.U32.AND P4, PT, R14, 0x7fffff56, PT ;  /* 0x7fffff560e00780c */ /* 0x000fe20003f86070 */
[----:B------:R-:W-:Y:S01]  /*4550*/  IMAD R14, R36, 0x1a, RZ ;  /* 0x0000001a240e7824 */ /* 0x000fe200078e02ff */
[----:B------:R-:W-:Y:S01]  /*4560*/  STL [R1+0xa04], R10 ;  /* 0x000a040a01007387 */ /* 0x000fe20000100800 */
[----:B------:R-:W-:-:S03]  /*4570*/  VIADD R15, R15, 0xffffffcd ;  /* 0xffffffcd0f0f7836 */ /* 0x000fc60000000000 */
[----:B------:R-:W-:Y:S01]  /*4580*/  IADD3 R160, P6, PT, R14, R2, RZ ;  /* 0x000000020ea07210 */ /* 0x000fe20007fde0ff */
[----:B------:R-:W-:Y:S04]  /*4590*/  STL [R1+0xa00], R11 ;  /* 0x000a000b01007387 */ /* 0x000fe80000100800 */
[----:B---3--:R-:W-:Y:S04]  /*45a0*/  STL [R1+0x4c0], R114 ;  /* 0x0004c07201007387 */ /* 0x008fe80000100800 */
[----:B------:R0:W-:Y:S01]  /*45b0*/  STL [R1+0xa0c], R12 ;  /* 0x000a0c0c01007387 */ /* 0x0001e20000100800 */
[----:B------:R-:W-:-:S03]  /*45c0*/  ISETP.GE.U32.AND P5, PT, R15, 0x7fffff4e, PT ;  /* 0x7fffff4e0f00780c */ /* 0x000fc60003fa6070 */
[----:B------:R1:W-:Y:S01]  /*45d0*/  STL [R1+0xa08], R13 ;  /* 0x000a080d01007387 */ /* 0x0003e20000100800 */
[----:B------:R-:W-:-:S03]  /*45e0*/  @!P3 IMAD.MOV.U32 R15, RZ, RZ, R135 ;  /* 0x000000ffff0fb224 */ /* 0x000fc600078e0087 */
[----:B------:R-:W-:Y:S01]  /*45f0*/  STL [R1+0x9c], R160 ;  /* 0x00009ca001007387 */ /* 0x000fe20000100800 */
[----:B0-----:R-:W0:Y:S03]  /*4600*/  LDC R12, c[0x0][0x3a0] ;  /* 0x0000e800ff0c7b82 */ /* 0x001e260000000800 */
[----:B----4-:R2:W-:Y:S01]  /*4610*/  STL [R1+0x4ac], R57 ;  /* 0x0004ac3901007387 */ /* 0x0105e20000100800 */
[----:B-1----:R-:W-:Y:S02]  /*4620*/  PRMT R13, RZ, 0x7610, R13 ;  /* 0x00007610ff0d7816 */ /* 0x002fe4000000000d */
[----:B--2---:R-:W-:Y:S01]  /*4630*/  LEA.HI.X.SX32 R57, R14, R3, 0x1, P6 ;  /* 0x000000030e397211 */ /* 0x004fe200030f0eff */
[----:B------:R-:W-:-:S05]  /*4640*/  @!P3 IMAD.MOV.U32 R14, RZ, RZ, R138 ;  /* 0x000000ffff0eb224 */ /* 0x000fca00078e008a */
[----:B------:R1:W2:Y:S02]  /*4650*/  @!P3 LDG.E.U8 R13, desc[UR18][R14.64] ;  /* 0x000000120e0db981 */ /* 0x0002a4000c1e1100 */
[----:B-1----:R-:W-:Y:S02]  /*4660*/  @!P2 IMAD.MOV.U32 R14, RZ, RZ, R160 ;  /* 0x000000ffff0ea224 */ /* 0x002fe400078e00a0 */
[----:B------:R-:W-:-:S05]  /*4670*/  @!P2 IMAD.MOV.U32 R15, RZ, RZ, R57 ;  /* 0x000000ffff0fa224 */ /* 0x000fca00078e0039 */
[----:B------:R1:W3:Y:S01]  /*4680*/  @!P2 LDG.E.U8 R117, desc[UR18][R14.64] ;  /* 0x000000120e75a981 */ /* 0x0002e2000c1e1100 */
[----:B------:R-:W-:Y:S02]  /*4690*/  IMAD.MOV.U32 R114, RZ, RZ, R16 ;  /* 0x000000ffff727224 */ /* 0x000fe400078e0010 */
[----:B------:R-:W-:Y:S01]  /*46a0*/  IMAD R16, R36, 0x22, RZ ;  /* 0x0000002224107824 */ /* 0x000fe200078e02ff */
[----:B------:R-:W-:Y:S01]  /*46b0*/  STL [R1+0xa14], R138 ;  /* 0x000a148a01007387 */ /* 0x000fe20000100800 */
[----:B------:R-:W-:-:S03]  /*46c0*/  IMAD.MOV.U32 R115, RZ, RZ, R17 ;  /* 0x000000ffff737224 */ /* 0x000fc600078e0011 */
[----:B------:R-:W-:Y:S01]  /*46d0*/  STL [R1+0xa10], R135 ;  /* 0x000a108701007387 */ /* 0x000fe20000100800 */
[----:B0-----:R-:W-:-:S03]  /*46e0*/  VIADD R17, R12, 0xffffffc5 ;  /* 0xffffffc50c117836 */ /* 0x001fc60000000000 */
[----:B------:R-:W-:Y:S04]  /*46f0*/  STL [R1+0x98], R57 ;  /* 0x0000983901007387 */ /* 0x000fe80000100800 */
[----:B------:R0:W-:Y:S01]  /*4700*/  STL [R1+0x4bc], R113 ;  /* 0x0004bc7101007387 */ /* 0x0001e20000100800 */
[----:B-1----:R-:W-:Y:S01]  /*4710*/  VIADD R14, R12, 0xffffffbd ;  /* 0xffffffbd0c0e7836 */ /* 0x002fe20000000000 */
[----:B------:R-:W-:Y:S01]  /*4720*/  ISETP.GE.U32.AND P3, PT, R17, 0x7fffff46, PT ;  /* 0x7fffff461100780c */ /* 0x000fe20003f66070 */
[----:B------:R-:W-:Y:S01]  /*4730*/  IMAD R17, R36, 0x2a, RZ ;  /* 0x0000002a24117824 */ /* 0x000fe200078e02ff */
[----:B0-----:R-:W-:-:S04]  /*4740*/  IADD3 R113, P6, PT, R16, R2, RZ ;  /* 0x0000000210717210 */ /* 0x001fc80007fde0ff */
[----:B------:R-:W-:Y:S02]  /*4750*/  LEA.HI.X.SX32 R160, R16, R3, 0x1, P6 ;  /* 0x0000000310a07211 */ /* 0x000fe400030f0eff */
[----:B------:R-:W-:Y:S02]  /*4760*/  PRMT R10, RZ, 0x7610, R10 ;  /* 0x00007610ff0a7816 */ /* 0x000fe4000000000a */
[----:B------:R-:W-:Y:S01]  /*4770*/  ISETP.GE.U32.AND P2, PT, R14, 0x7fffff3e, PT ;  /* 0x7fffff3e0e00780c */ /* 0x000fe20003f46070 */
[----:B------:R-:W-:Y:S02]  /*4780*/  @!P0 IMAD.MOV.U32 R14, RZ, RZ, R113 ;  /* 0x000000ffff0e8224 */ /* 0x000fe400078e0071 */
[----:B------:R-:W-:Y:S01]  /*4790*/  @!P0 IMAD.MOV.U32 R15, RZ, RZ, R160 ;  /* 0x000000ffff0f8224 */ /* 0x000fe200078e00a0 */
[----:B------:R-:W-:-:S04]  /*47a0*/  PRMT R116, RZ, 0x7610, R116 ;  /* 0x00007610ff747816 */ /* 0x000fc80000000074 */
[----:B------:R0:W4:Y:S04]  /*47b0*/  @!P0 LDG.E.U8 R10, desc[UR18][R14.64] ;  /* 0x000000120e0a8981 */ /* 0x000128000c1e1100 */
[----:B--2---:R-:W-:Y:S04]  /*47c0*/  STL [R1+0xae8], R13 ;  /* 0x000ae80d01007387 */ /* 0x004fe80000100800 */
[----:B------:R-:W2:Y:S04]  /*47d0*/  LDL.LU R57, [R1+0xc14] ;  /* 0x000c140001397983 */ /* 0x000ea80000300800 */
[----:B------:R-:W-:Y:S04]  /*47e0*/  STL [R1+0xdc], R113 ;  /* 0x0000dc7101007387 */ /* 0x000fe80000100800 */
[----:B------:R-:W-:Y:S04]  /*47f0*/  STL [R1+0xd8], R160 ;  /* 0x0000d8a001007387 */ /* 0x000fe80000100800 */
[----:B---3--:R1:W-:Y:S02]  /*4800*/  STL [R1+0x4e8], R117 ;  /* 0x0004e87501007387 */ /* 0x0083e40000100800 */
[----:B-1----:R-:W-:-:S04]  /*4810*/  IADD3 R117, P6, PT, R17, R2, RZ ;  /* 0x0000000211757210 */ /* 0x002fc80007fde0ff */
[----:B0-----:R-:W-:Y:S01]  /*4820*/  LEA.HI.X.SX32 R15, R17, R3, 0x1, P6 ;  /* 0x00000003110f7211 */ /* 0x001fe200030f0eff */
[----:B------:R-:W-:-:S05]  /*4830*/  @!P4 IMAD.MOV.U32 R14, RZ, RZ, R117 ;  /* 0x000000ffff0ec224 */ /* 0x000fca00078e0075 */
[----:B------:R0:W3:Y:S01]  /*4840*/  @!P4 LDG.E.U8 R116, desc[UR18][R14.64] ;  /* 0x000000120e74c981 */ /* 0x0000e2000c1e1100 */
[----:B------:R-:W-:-:S05]  /*4850*/  VIADD R16, R12, 0xffffffb5 ;  /* 0xffffffb50c107836 */ /* 0x000fca0000000000 */
[----:B------:R-:W-:Y:S01]  /*4860*/  ISETP.GE.U32.AND P0, PT, R16, 0x7fffff36, PT ;  /* 0x7fffff361000780c */ /* 0x000fe20003f06070 */
[C---:B------:R-:W-:Y:S01]  /*4870*/  IMAD R16, R36.reuse, 0x32, RZ ;  /* 0x0000003224107824 */ /* 0x040fe200078e02ff */
[----:B------:R1:W-:Y:S01]  /*4880*/  STL [R1+0x54c], R117 ;  /* 0x00054c7501007387 */ /* 0x0003e20000100800 */
[----:B------:R-:W-:-:S03]  /*4890*/  IMAD R17, R36, 0x3a, RZ ;  /* 0x0000003a24117824 */ /* 0x000fc600078e02ff */
[C---:B------:R-:W-:Y:S02]  /*48a0*/  IADD3 R160, P6, PT, R16.reuse, R2, RZ ;  /* 0x0000000210a07210 */ /* 0x040fe40007fde0ff */
[----:B------:R-:W-:Y:S01]  /*48b0*/  PRMT R11, RZ, 0x7610, R11 ;  /* 0x00007610ff0b7816 */ /* 0x000fe2000000000b */
[----:B----4-:R-:W-:Y:S04]  /*48c0*/  STL [R1+0xb24], R10 ;  /* 0x000b240a01007387 */ /* 0x010fe80000100800 */
[----:B------:R0:W-:Y:S04]  /*48d0*/  STL [R1+0x548], R15 ;  /* 0x0005480f01007387 */ /* 0x0001e80000100800 */
[----:B-1----:R-:W4:Y:S04]  /*48e0*/  LDL.LU R117, [R1+0xc10] ;  /* 0x000c100001757983 */ /* 0x002f280000300800 */
[----:B------:R-:W-:Y:S01]  /*48f0*/  STL [R1+0x58c], R160 ;  /* 0x00058ca001007387 */ /* 0x000fe20000100800 */
[----:B0-----:R-:W-:Y:S01]  /*4900*/  LEA.HI.X.SX32 R15, R16, R3, 0x1, P6 ;  /* 0x00000003100f7211 */ /* 0x001fe200030f0eff */
[----:B------:R-:W-:Y:S01]  /*4910*/  @!P5 IMAD.MOV.U32 R14, RZ, RZ, R160 ;  /* 0x000000ffff0ed224 */ /* 0x000fe200078e00a0 */
[----:B------:R-:W-:-:S04]  /*4920*/  PRMT R162, RZ, 0x7610, R162 ;  /* 0x00007610ffa27816 */ /* 0x000fc800000000a2 */
[----:B------:R0:W2:Y:S04]  /*4930*/  @!P5 LDG.E.U8 R11, desc[UR18][R14.64] ;  /* 0x000000120e0bd981 */ /* 0x0000a8000c1e1100 */
[----:B---3--:R1:W-:Y:S02]  /*4940*/  STL [R1+0x470], R116 ;  /* 0x0004707401007387 */ /* 0x0083e40000100800 */
[----:B-1----:R-:W-:-:S04]  /*4950*/  IADD3 R116, P6, PT, R17, R2, RZ ;  /* 0x0000000211747210 */ /* 0x002fc80007fde0ff */
[----:B------:R-:W-:Y:S01]  /*4960*/  LEA.HI.X.SX32 R17, R17, R3, 0x1, P6 ;  /* 0x0000000311117211 */ /* 0x000fe200030f0eff */
[----:B------:R1:W-:Y:S01]  /*4970*/  STL [R1+0x588], R15 ;  /* 0x0005880f01007387 */ /* 0x0003e20000100800 */
[----:B0-----:R-:W-:-:S03]  /*4980*/  @!P3 IMAD.MOV.U32 R14, RZ, RZ, R116 ;  /* 0x000000ffff0eb224 */ /* 0x001fc600078e0074 */
[----:B-1----:R-:W-:-:S05]  /*4990*/  @!P3 IMAD.MOV.U32 R15, RZ, RZ, R17 ;  /* 0x000000ffff0fb224 */ /* 0x002fca00078e0011 */
[----:B------:R0:W3:Y:S01]  /*49a0*/  @!P3 LDG.E.U8 R162, desc[UR18][R14.64] ;  /* 0x000000120ea2b981 */ /* 0x0000e2000c1e1100 */
[----:B------:R-:W-:Y:S02]  /*49b0*/  IMAD.MOV.U32 R113, RZ, RZ, R114 ;  /* 0x000000ffff717224 */ /* 0x000fe400078e0072 */
[----:B------:R-:W-:Y:S02]  /*49c0*/  IMAD.MOV.U32 R114, RZ, RZ, R18 ;  /* 0x000000ffff727224 */ /* 0x000fe400078e0012 */
[----:B------:R-:W-:Y:S02]  /*49d0*/  VIADD R18, R12, 0xffffffad ;  /* 0xffffffad0c127836 */ /* 0x000fe40000000000 */
[----:B------:R-:W-:-:S03]  /*49e0*/  IMAD R16, R36, 0x42, RZ ;  /* 0x0000004224107824 */ /* 0x000fc600078e02ff */
[----:B------:R-:W-:Y:S01]  /*49f0*/  ISETP.GE.U32.AND P4, PT, R18, 0x7fffff2e, PT ;  /* 0x7fffff2e1200780c */ /* 0x000fe20003f86070 */
[----:B------:R-:W-:Y:S01]  /*4a00*/  VIADD R18, R12, 0xffffffa5 ;  /* 0xffffffa50c127836 */ /* 0x000fe20000000000 */
[----:B------:R-:W-:Y:S01]  /*4a10*/  IADD3 R160, P6, PT, R16, R2, RZ ;  /* 0x0000000210a07210 */ /* 0x000fe20007fde0ff */
[----:B------:R1:W-:Y:S01]  /*4a20*/  STL [R1+0x5cc], R116 ;  /* 0x0005cc7401007387 */ /* 0x0003e20000100800 */
[----:B0-----:R-:W-:Y:S02]  /*4a30*/  VIADD R14, R12, 0xffffff9d ;  /* 0xffffff9d0c0e7836 */ /* 0x001fe40000000000 */
[----:B------:R-:W-:Y:S01]  /*4a40*/  ISETP.GE.U32.AND P5, PT, R18, 0x7fffff26, PT ;  /* 0x7fffff261200780c */ /* 0x000fe20003fa6070 */
[----:B--2---:R-:W-:Y:S01]  /*4a50*/  STL [R1+0xb4c], R11 ;  /* 0x000b4c0b01007387 */ /* 0x004fe20000100800 */
[----:B------:R-:W-:-:S03]  /*4a60*/  LEA.HI.X.SX32 R18, R16, R3, 0x1, P6 ;  /* 0x0000000310127211 */ /* 0x000fc600030f0eff */
[----:B------:R0:W-:Y:S01]  /*4a70*/  STL [R1+0x5c8], R17 ;  /* 0x0005c81101007387 */ /* 0x0001e20000100800 */
[----:B------:R-:W-:-:S03]  /*4a80*/  PRMT R8, RZ, 0x7610, R8 ;  /* 0x00007610ff087816 */ /* 0x000fc60000000008 */
[----:B-1----:R-:W2:Y:S01]  /*4a90*/  LDL.LU R116, [R1+0xc0c] ;  /* 0x000c0c0001747983 */ /* 0x002ea20000300800 */
[----:B------:R-:W-:Y:S01]  /*4aa0*/  ISETP.GE.U32.AND P3, PT, R14, 0x7fffff1e, PT ;  /* 0x7fffff1e0e00780c */ /* 0x000fe20003f66070 */
[----:B------:R-:W-:Y:S02]  /*4ab0*/  @!P2 IMAD.MOV.U32 R14, RZ, RZ, R160 ;  /* 0x000000ffff0ea224 */ /* 0x000fe400078e00a0 */
[----:B------:R-:W-:Y:S01]  /*4ac0*/  STL [R1+0x60c], R160 ;  /* 0x00060ca001007387 */ /* 0x000fe20000100800 */
[----:B0-----:R-:W-:-:S03]  /*4ad0*/  IMAD R17, R36, 0x4a, RZ ;  /* 0x0000004a24117824 */ /* 0x001fc600078e02ff */
[----:B------:R-:W-:Y:S01]  /*4ae0*/  STL [R1+0x608], R18 ;  /* 0x0006081201007387 */ /* 0x000fe20000100800 */
[----:B------:R-:W-:Y:S01]  /*4af0*/  @!P2 IMAD.MOV.U32 R15, RZ, RZ, R18 ;  /* 0x000000ffff0fa224 */ /* 0x000fe200078e0012 */
[----:B------:R-:W-:-:S04]  /*4b00*/  PRMT R161, RZ, 0x7610, R161 ;  /* 0x00007610ffa17816 */ /* 0x000fc800000000a1 */
[----:B------:R0:W2:Y:S04]  /*4b10*/  @!P2 LDG.E.U8 R8, desc[UR18][R14.64] ;  /* 0x000000120e08a981 */ /* 0x0000a8000c1e1100 */
        /* <DEDUP_REMOVED lines=8> */
[----:B------:R-:W-:Y:S01]  /*4ba0*/  STL [R1+0x64c], R162 ;  /* 0x00064ca201007387 */ /* 0x000fe20000100800 */
[----:B------:R-:W-:-:S03]  /*4bb0*/  IMAD R17, R36, 0x5a, RZ ;  /* 0x0000005a24117824 */ /* 0x000fc600078e02ff */
[C---:B------:R-:W-:Y:S01]  /*4bc0*/  IADD3 R160, P6, PT, R16.reuse, R2, RZ ;  /* 0x0000000210a07210 */ /* 0x040fe20007fde0ff */
[----:B--2---:R-:W-:Y:S04]  /*4bd0*/  STL [R1+0xb58], R8 ;  /* 0x000b580801007387 */ /* 0x004fe80000100800 */
[----:B------:R1:W-:Y:S04]  /*4be0*/  STL [R1+0x648], R15 ;  /* 0x0006480f01007387 */ /* 0x0003e80000100800 */
[----:B------:R-:W-:Y:S01]  /*4bf0*/  STL [R1+0x68c], R160 ;  /* 0x00068ca001007387 */ /* 0x000fe20000100800 */
[----:B------:R-:W-:Y:S01]  /*4c00*/  PRMT R9, RZ, 0x7610, R9 ;  /* 0x00007610ff097816 */ /* 0x000fe20000000009 */
[----:B0-----:R-:W-:Y:S01]  /*4c10*/  @!P4 IMAD.MOV.U32 R14, RZ, RZ, R160 ;  /* 0x000000ffff0ec224 */ /* 0x001fe200078e00a0 */
[----:B-1----:R-:W-:-:S02]  /*4c20*/  LEA.HI.X.SX32 R15, R16, R3, 0x1, P6 ;  /* 0x00000003100f7211 */ /* 0x002fc400030f0eff */
[----:B------:R-:W-:-:S03]  /*4c30*/  PRMT R152, RZ, 0x7610, R152 ;  /* 0x00007610ff987816 */ /* 0x000fc60000000098 */
        /* <DEDUP_REMOVED lines=8> */
[----:B------:R-:W-:Y:S02]  /*4cc0*/  VIADD R18, R12, 0xffffff8d ;  /* 0xffffff8d0c127836 */ /* 0x000fe40000000000 */
[----:B------:R-:W-:-:S03]  /*4cd0*/  IMAD R16, R36, 0x62, RZ ;  /* 0x0000006224107824 */ /* 0x000fc600078e02ff */
[----:B------:R-:W-:Y:S01]  /*4ce0*/  ISETP.GE.U32.AND P0, PT, R18, 0x7fffff0e, PT ;  /* 0x7fffff0e1200780c */ /* 0x000fe20003f06070 */
[----:B------:R-:W-:Y:S01]  /*4cf0*/  VIADD R18, R12, 0xffffff85 ;  /* 0xffffff850c127836 */ /* 0x000fe20000000000 */
[----:B------:R-:W-:Y:S01]  /*4d00*/  IADD3 R160, P6, PT, R16, R2, RZ ;  /* 0x0000000210a07210 */ /* 0x000fe20007fde0ff */
[----:B------:R-:W-:Y:S03]  /*4d10*/  STL [R1+0x6c4], R161 ;  /* 0x0006c4a101007387 */ /* 0x000fe60000100800 */
[----:B------:R-:W-:Y:S02]  /*4d20*/  ISETP.GE.U32.AND P4, PT, R18, 0x7fffff06, PT ;  /* 0x7fffff061200780c */ /* 0x000fe40003f86070 */
[----:B------:R-:W-:Y:S01]  /*4d30*/  LEA.HI.X.SX32 R18, R16, R3, 0x1, P6 ;  /* 0x0000000310127211 */ /* 0x000fe200030f0eff */
[----:B--2---:R-:W-:Y:S01]  /*4d40*/  STL [R1+0xb5c], R9 ;  /* 0x000b5c0901007387 */ /* 0x004fe20000100800 */
[----:B------:R-:W-:-:S02]  /*4d50*/  IMAD R17, R36, 0x6a, RZ ;  /* 0x0000006a24117824 */ /* 0x000fc400078e02ff */
[----:B0-----:R-:W-:Y:S01]  /*4d60*/  VIADD R14, R12, 0xfffffffc ;  /* 0xfffffffc0c0e7836 */ /* 0x001fe20000000000 */
[----:B------:R-:W-:Y:S04]  /*4d70*/  STL [R1+0x6c0], R162 ;  /* 0x0006c0a201007387 */ /* 0x000fe80000100800 */
[----:B------:R-:W-:Y:S04]  /*4d80*/  STL [R1+0x6fc], R160 ;  /* 0x0006fca001007387 */ /* 0x000fe80000100800 */
[----:B------:R-:W-:Y:S01]  /*4d90*/  STL [R1+0x6f8], R18 ;  /* 0x0006f81201007387 */ /* 0x000fe20000100800 */
[----:B------:R-:W-:Y:S01]  /*4da0*/  PRMT R132, RZ, 0x7610, R132 ;  /* 0x00007610ff847816 */ /* 0x000fe20000000084 */
[----:B------:R-:W-:Y:S01]  /*4db0*/  @!P3 IMAD.MOV.U32 R15, RZ, RZ, R18 ;  /* 0x000000ffff0fb224 */ /* 0x000fe200078e0012 */
[----:B------:R-:W-:Y:S01]  /*4dc0*/  ISETP.GE.U32.AND P5, PT, R14, 0x7fffff7d, PT ;  /* 0x7fffff7d0e00780c */ /* 0x000fe20003fa6070 */
[----:B------:R-:W-:Y:S01]  /*4dd0*/  @!P3 IMAD.MOV.U32 R14, RZ, RZ, R160 ;  /* 0x000000ffff0eb224 */ /* 0x000fe200078e00a0 */
[----:B------:R-:W-:-:S04]  /*4de0*/  PRMT R109, RZ, 0x7610, R109 ;  /* 0x00007610ff6d7816 */ /* 0x000fc8000000006d */
[----:B------:R0:W2:Y:S04]  /*4df0*/  @!P3 LDG.E.U8 R132, desc[UR18][R14.64] ;  /* 0x000000120e84b981 */ /* 0x0000a8000c1e1100 */
[----:B---3--:R1:W-:Y:S02]  /*4e00*/  STL [R1+0x46c], R152 ;  /* 0x00046c9801007387 */ /* 0x0083e40000100800 */
[----:B-1----:R-:W-:-:S04]  /*4e10*/  IADD3 R152, P6, PT, R17, R2, RZ ;  /* 0x0000000211987210 */ /* 0x002fc80007fde0ff */
[----:B------:R-:W-:Y:S01]  /*4e20*/  LEA.HI.X.SX32 R161, R17, R3, 0x1, P6 ;  /* 0x0000000311a17211 */ /* 0x000fe200030f0eff */
[----:B0-----:R-:W-:-:S04]  /*4e30*/  @!P2 IMAD.MOV.U32 R14, RZ, RZ, R152 ;  /* 0x000000ffff0ea224 */ /* 0x001fc800078e0098 */
[----:B------:R-:W-:-:S05]  /*4e40*/  @!P2 IMAD.MOV.U32 R15, RZ, RZ, R161 ;  /* 0x000000ffff0fa224 */ /* 0x000fca00078e00a1 */
[----:B------:R0:W3:Y:S01]  /*4e50*/  @!P2 LDG.E.U8 R109, desc[UR18][R14.64] ;  /* 0x000000120e6da981 */ /* 0x0000e2000c1e1100 */
[----:B------:R-:W-:-:S05]  /*4e60*/  VIADD R16, R12, 0xfffffff4 ;  /* 0xfffffff40c107836 */ /* 0x000fca0000000000 */
[----:B------:R-:W-:Y:S01]  /*4e70*/  ISETP.GE.U32.AND P3, PT, R16, 0x7fffff75, PT ;  /* 0x7fffff751000780c */ /* 0x000fe20003f66070 */
[C---:B------:R-:W-:Y:S01]  /*4e80*/  IMAD R16, R36.reuse, 0x72, RZ ;  /* 0x0000007224107824 */ /* 0x040fe200078e02ff */
[----:B------:R-:W-:Y:S01]  /*4e90*/  STL [R1+0x734], R152 ;  /* 0x0007349801007387 */ /* 0x000fe20000100800 */
[----:B------:R-:W-:-:S03]  /*4ea0*/  IMAD R17, R36, 0x7a, RZ ;  /* 0x0000007a24117824 */ /* 0x000fc600078e02ff */
[----:B------:R-:W-:Y:S01]  /*4eb0*/  IADD3 R160, P6, PT, R16, R2, RZ ;  /* 0x0000000210a07210 */ /* 0x000fe20007fde0ff */
[----:B--2---:R-:W-:Y:S04]  /*4ec0*/  STL [R1+0xb60], R132 ;  /* 0x000b608401007387 */ /* 0x004fe80000100800 */
[----:B------:R1:W-:Y:S01]  /*4ed0*/  STL [R1+0x730], R161 ;  /* 0x000730a101007387 */ /* 0x0003e20000100800 */
[----:B------:R-:W-:-:S03]  /*4ee0*/  PRMT R159, RZ, 0x7610, R159 ;  /* 0x00007610ff9f7816 */ /* 0x000fc6000000009f */
[----:B------:R2:W-:Y:S01]  /*4ef0*/  STL [R1+0x76c], R160 ;  /* 0x00076ca001007387 */ /* 0x0005e20000100800 */
[----:B0-----:R-:W-:Y:S01]  /*4f00*/  @!P0 IMAD.MOV.U32 R14, RZ, RZ, R160 ;  /* 0x000000ffff0e8224 */ /* 0x001fe200078e00a0 */
[----:B-1----:R-:W-:Y:S01]  /*4f10*/  LEA.HI.X.SX32 R161, R16, R3, 0x1, P6 ;  /* 0x0000000310a17211 */ /* 0x002fe200030f0eff */
[C---:B------:R-:W-:Y:S02]  /*4f20*/  VIADD R16, R12.reuse, 0xffffffe4 ;  /* 0xffffffe40c107836 */ /* 0x040fe40000000000 */
[----:B------:R-:W-:Y:S02]  /*4f30*/  VIADD R18, R12, 0xffffffec ;  /* 0xffffffec0c127836 */ /* 0x000fe40000000000 */
[----:B------:R-:W-:Y:S01]  /*4f40*/  @!P0 IMAD.MOV.U32 R15, RZ, RZ, R161 ;  /* 0x000000ffff0f8224 */ /* 0x000fe200078e00a1 */
[----:B------:R-:W-:Y:S02]  /*4f50*/  PRMT R130, RZ, 0x7610, R130 ;  /* 0x00007610ff827816 */ /* 0x000fe40000000082 */
[----:B------:R-:W-:-:S02]  /*4f60*/  ISETP.GE.U32.AND P2, PT, R18, 0x7fffff6d, PT ;  /* 0x7fffff6d1200780c */ /* 0x000fc40003f46070 */
[----:B------:R0:W4:Y:S01]  /*4f70*/  @!P0 LDG.E.U8 R159, desc[UR18][R14.64] ;  /* 0x000000120e9f8981 */ /* 0x000122000c1e1100 */
[----:B------:R-:W-:Y:S01]  /*4f80*/  ISETP.GE.U32.AND P0, PT, R16, 0x7fffff65, PT ;  /* 0x7fffff651000780c */ /* 0x000fe20003f06070 */
[C---:B------:R-:W-:Y:S01]  /*4f90*/  IMAD R18, R36.reuse, 0x3, RZ ;  /* 0x0000000324127824 */ /* 0x040fe200078e02ff */
[----:B------:R-:W-:Y:S01]  /*4fa0*/  PRMT R108, RZ, 0x7610, R108 ;  /* 0x00007610ff6c7816 */ /* 0x000fe2000000006c */
[----:B--2---:R-:W-:Y:S02]  /*4fb0*/  IMAD.MOV.U32 R160, RZ, RZ, R139 ;  /* 0x000000ffffa07224 */ /* 0x004fe400078e008b */
[----:B------:R-:W-:Y:S02]  /*4fc0*/  IMAD R139, R36, 0x13, RZ ;  /* 0x00000013248b7824 */ /* 0x000fe400078e02ff */
[----:B------:R-:W-:Y:S02]  /*4fd0*/  IMAD.MOV.U32 R162, RZ, RZ, R28 ;  /* 0x000000ffffa27224 */ /* 0x000fe400078e001c */
[----:B------:R-:W-:Y:S01]  /*4fe0*/  IMAD.MOV.U32 R28, RZ, RZ, R146 ;  /* 0x000000ffff1c7224 */ /* 0x000fe200078e0092 */
[----:B------:R-:W-:-:S02]  /*4ff0*/  PRMT R6, RZ, 0x7610, R6 ;  /* 0x00007610ff067816 */ /* 0x000fc40000000006 */
[----:B------:R-:W-:Y:S01]  /*5000*/  PRMT R155, RZ, 0x7610, R155 ;  /* 0x00007610ff9b7816 */ /* 0x000fe2000000009b */
[----:B---3--:R1:W-:Y:S02]  /*5010*/  STL [R1+0x424], R109 ;  /* 0x0004246d01007387 */ /* 0x0083e40000100800 */
[----:B-1----:R-:W-:-:S04]  /*5020*/  IADD3 R109, P6, PT, R17, R2, RZ ;  /* 0x00000002116d7210 */ /* 0x002fc80007fde0ff */
[----:B------:R-:W-:Y:S01]  /*5030*/  LEA.HI.X.SX32 R152, R17, R3, 0x1, P6 ;  /* 0x0000000311987211 */ /* 0x000fe200030f0eff */
[----:B------:R-:W-:-:S04]  /*5040*/  @!P4 IMAD.MOV.U32 R16, RZ, RZ, R109 ;  /* 0x000000ffff10c224 */ /* 0x000fc800078e006d */
[----:B------:R-:W-:Y:S01]  /*5050*/  @!P4 IMAD.MOV.U32 R17, RZ, RZ, R152 ;  /* 0x000000ffff11c224 */ /* 0x000fe200078e0098 */
[----:B0-----:R-:W-:-:S04]  /*5060*/  IADD3 R14, P6, PT, R18, R2, RZ ;  /* 0x00000002120e7210 */ /* 0x001fc80007fde0ff */
[----:B------:R0:W2:Y:S01]  /*5070*/  @!P4 LDG.E.U8 R130, desc[UR18][R16.64] ;  /* 0x000000121082c981 */ /* 0x0000a2000c1e1100 */
[----:B------:R-:W-:Y:S01]  /*5080*/  LEA.HI.X.SX32 R15, R18, R3, 0x1, P6 ;  /* 0x00000003120f7211 */ /* 0x000fe200030f0eff */
[----:B------:R-:W-:-:S04]  /*5090*/  VIADD R18, R12, 0xffffffd4 ;  /* 0xffffffd40c127836 */ /* 0x000fc80000000000 */
[----:B------:R-:W3:Y:S01]  /*50a0*/  @!P5 LDG.E.U8 R108, desc[UR18][R14.64] ;  /* 0x000000120e6cd981 */ /* 0x000ee2000c1e1100 */
[----:B0-----:R-:W-:Y:S02]  /*50b0*/  VIADD R16, R12, 0xffffffdc ;  /* 0xffffffdc0c107836 */ /* 0x001fe40000000000 */
[----:B------:R-:W-:-:S03]  /*50c0*/  IMAD R17, R36, 0xb, RZ ;  /* 0x0000000b24117824 */ /* 0x000fc600078e02ff */
[----:B------:R-:W-:Y:S02]  /*50d0*/  ISETP.GE.U32.AND P4, PT, R16, 0x7fffff5d, PT ;  /* 0x7fffff5d1000780c */ /* 0x000fe40003f86070 */
[CC--:B------:R-:W-:Y:S02]  /*50e0*/  IADD3 R16, P6, PT, R17.reuse, R2.reuse, RZ ;  /* 0x0000000211107210 */ /* 0x0c0fe40007fde0ff */
[----:B------:R-:W-:Y:S01]  /*50f0*/  ISETP.GE.U32.AND P5, PT, R18, 0x7fffff55, PT ;  /* 0x7fffff551200780c */ /* 0x000fe20003fa6070 */
[----:B------:R-:W-:Y:S01]  /*5100*/  IMAD R18, R36, 0x1b, RZ ;  /* 0x0000001b24127824 */ /* 0x000fe200078e02ff */
[----:B------:R-:W-:Y:S01]  /*5110*/  LEA.HI.X.SX32 R17, R17, R3, 0x1, P6 ;  /* 0x0000000311117211 */ /* 0x000fe200030f0eff */
[----:B------:R-:W-:Y:S01]  /*5120*/  STL [R1+0x768], R161 ;  /* 0x000768a101007387 */ /* 0x000fe20000100800 */
[----:B------:R-:W-:-:S03]  /*5130*/  IADD3 R146, P6, PT, R139, R2, RZ ;  /* 0x000000028b927210 */ /* 0x000fc60007fde0ff */
[----:B------:R0:W-:Y:S01]  /*5140*/  STL [R1+0x7a4], R109 ;  /* 0x0007a46d01007387 */ /* 0x0001e20000100800 */
[----:B------:R-:W-:-:S03]  /*5150*/  LEA.HI.X.SX32 R139, R139, R3, 0x1, P6 ;  /* 0x000000038b8b7211 */ /* 0x000fc600030f0eff */
[----:B------:R1:W-:Y:S04]  /*5160*/  STL [R1+0x7a0], R152 ;  /* 0x0007a09801007387 */ /* 0x0003e80000100800 */
[----:B------:R-:W4:Y:S01]  /*5170*/  @!P3 LDG.E.U8 R6, desc[UR18][R16.64] ;  /* 0x000000121006b981 */ /* 0x000f22000c1e1100 */
[----:B0-----:R-:W-:Y:S02]  /*5180*/  IMAD.MOV.U32 R109, RZ, RZ, R19 ;  /* 0x000000ffff6d7224 */ /* 0x001fe400078e0013 */
[----:B------:R-:W-:Y:S01]  /*5190*/  VIADD R19, R12, 0xffffffcc ;  /* 0xffffffcc0c137836 */ /* 0x000fe20000000000 */
[----:B-1----:R-:W-:Y:S01]  /*51a0*/  IADD3 R152, P6, PT, R18, R2, RZ ;  /* 0x0000000212987210 */ /* 0x002fe20007fde0ff */
[----:B------:R-:W-:-:S03]  /*51b0*/  IMAD.MOV.U32 R161, RZ, RZ, R115 ;  /* 0x000000ffffa17224 */ /* 0x000fc600078e0073 */
[----:B------:R-:W-:Y:S01]  /*51c0*/  ISETP.GE.U32.AND P3, PT, R19, 0x7fffff4d, PT ;  /* 0x7fffff4d1300780c */ /* 0x000fe20003f66070 */
[----:B------:R-:W-:Y:S01]  /*51d0*/  @!P2 IMAD.MOV.U32 R19, RZ, RZ, R139 ;  /* 0x000000ffff13a224 */ /* 0x000fe200078e008b */
[----:B------:R-:W-:Y:S01]  /*51e0*/  LEA.HI.X.SX32 R115, R18, R3, 0x1, P6 ;  /* 0x0000000312737211 */ /* 0x000fe200030f0eff */
[----:B------:R-:W-:-:S05]  /*51f0*/  @!P2 IMAD.MOV.U32 R18, RZ, RZ, R146 ;  /* 0x000000ffff12a224 */ /* 0x000fca00078e0092 */
[----:B------:R0:W4:Y:S01]  /*5200*/  @!P2 LDG.E.U8 R155, desc[UR18][R18.64] ;  /* 0x00000012129ba981 */ /* 0x000122000c1e1100 */
[----:B------:R-:W-:Y:S01]  /*5210*/  PRMT R7, RZ, 0x7610, R7 ;  /* 0x00007610ff077816 */ /* 0x000fe20000000007 */
[----:B0-----:R-:W-:Y:S02]  /*5220*/  @!P0 IMAD.MOV.U32 R18, RZ, RZ, R152 ;  /* 0x000000ffff128224 */ /* 0x001fe400078e0098 */
[----:B------:R-:W-:-:S05]  /*5230*/  @!P0 IMAD.MOV.U32 R19, RZ, RZ, R115 ;  /* 0x000000ffff138224 */ /* 0x000fca00078e0073 */
[----:B------:R0:W4:Y:S01]  /*5240*/  @!P0 LDG.E.U8 R7, desc[UR18][R18.64] ;  /* 0x0000001212078981 */ /* 0x000122000c1e1100 */
[----:B------:R-:W-:Y:S01]  /*5250*/  PRMT R154, RZ, 0x7610, R154 ;  /* 0x00007610ff9a7816 */ /* 0x000fe2000000009a */
[----:B0-----:R-:W-:-:S05]  /*5260*/  VIADD R18, R12, 0xffffffbc ;  /* 0xffffffbc0c127836 */ /* 0x001fca0000000000 */
[----:B------:R-:W-:Y:S01]  /*5270*/  ISETP.GE.U32.AND P0, PT, R18, 0x7fffff3d, PT ;  /* 0x7fffff3d1200780c */ /* 0x000fe20003f06070 */
[----:B--2---:R-:W-:Y:S04]  /*5280*/  STL [R1+0xb6c], R130 ;  /* 0x000b6c8201007387 */ /* 0x004fe80000100800 */
[----:B---3--:R-:W-:Y:S04]  /*5290*/  STL [R1+0x3e8], R108 ;  /* 0x0003e86c01007387 */ /* 0x008fe80000100800 */
[----:B----4-:R0:W-:Y:S04]  /*52a0*/  STL [R1+0x42c], R159 ;  /* 0x00042c9f01007387 */ /* 0x0101e80000100800 */
[----:B------:R-:W-:Y:S04]  /*52b0*/  STL [R1+0xa1c], R14 ;  /* 0x000a1c0e01007387 */ /* 0x000fe80000100800 */
[----:B------:R-:W-:Y:S01]  /*52c0*/  STL [R1+0xa18], R15 ;  /* 0x000a180f01007387 */ /* 0x000fe20000100800 */
[----:B0-----:R-:W-:-:S02]  /*52d0*/  IMAD.MOV.U32 R159, RZ, RZ, R21 ;  /* 0x000000ffff9f7224 */ /* 0x001fc400078e0015 */
[----:B------:R-:W-:Y:S01]  /*52e0*/  IMAD R21, R36, 0x23, RZ ;  /* 0x0000002324157824 */ /* 0x000fe200078e02ff */
[----:B------:R-:W-:Y:S04]  /*52f0*/  STL [R1+0xb70], R6 ;  /* 0x000b700601007387 */ /* 0x000fe80000100800 */
[----:B------:R-:W-:Y:S04]  /*5300*/  STL [R1+0xa24], R16 ;  /* 0x000a241001007387 */ /* 0x000fe80000100800 */
[----:B------:R-:W-:Y:S04]  /*5310*/  STL [R1+0xa20], R17 ;  /* 0x000a201101007387 */ /* 0x000fe80000100800 */
[----:B------:R-:W-:Y:S04]  /*5320*/  STL [R1+0xa4], R152 ;  /* 0x0000a49801007387 */ /* 0x000fe80000100800 */
[----:B------:R-:W-:Y:S04]  /*5330*/  STL [R1+0xa2c], R146 ;  /* 0x000a2c9201007387 */ /* 0x000fe80000100800 */
[----:B------:R-:W-:Y:S04]  /*5340*/  STL [R1+0xa28], R139 ;  /* 0x000a288b01007387 */ /* 0x000fe80000100800 */
[----:B------:R-:W-:Y:S04]  /*5350*/  STL [R1+0xa0], R115 ;  /* 0x0000a07301007387 */ /* 0x000fe80000100800 */
[----:B------:R0:W-:Y:S01]  /*5360*/  STL [R1+0x3c0], R155 ;  /* 0x0003c09b01007387 */ /* 0x0001e20000100800 */
[----:B------:R-:W-:Y:S01]  /*5370*/  IMAD.MOV.U32 R108, RZ, RZ, R113 ;  /* 0x000000ffff6c7224 */ /* 0x000fe200078e0071 */
[----:B0-----:R-:W-:-:S02]  /*5380*/  IADD3 R155, P6, PT, R21, R2, RZ ;  /* 0x00000002159b7210 */ /* 0x001fc40007fde0ff */
[----:B------:R-:W2:Y:S02]  /*5390*/  LDL.LU R115, [R1+0xc08] ;  /* 0x000c080001737983 */ /* 0x000ea40000300800 */
[----:B------:R-:W-:Y:S01]  /*53a0*/  LEA.HI.X.SX32 R19, R21, R3, 0x1, P6 ;  /* 0x0000000315137211 */ /* 0x000fe200030f0eff */
[----:B------:R-:W-:-:S05]  /*53b0*/  @!P4 IMAD.MOV.U32 R18, RZ, RZ, R155 ;  /* 0x000000ffff12c224 */ /* 0x000fca00078e009b */
[----:B------:R0:W3:Y:S01]  /*53c0*/  @!P4 LDG.E.U8 R154, desc[UR18][R18.64] ;  /* 0x00000012129ac981 */ /* 0x0000e2000c1e1100 */
[----:B------:R-:W-:Y:S02]  /*53d0*/  IMAD.MOV.U32 R113, RZ, RZ, R20 ;  /* 0x000000ffff717224 */ /* 0x000fe400078e0014 */
[----:B------:R-:W-:-:S05]  /*53e0*/  VIADD R20, R12, 0xffffffc4 ;  /* 0xffffffc40c147836 */ /* 0x000fca0000000000 */
[----:B------:R-:W-:Y:S01]  /*53f0*/  ISETP.GE.U32.AND P2, PT, R20, 0x7fffff45, PT ;  /* 0x7fffff451400780c */ /* 0x000fe20003f46070 */
[----:B------:R-:W-:Y:S02]  /*5400*/  IMAD R20, R36, 0x2b, RZ ;  /* 0x0000002b24147824 */ /* 0x000fe400078e02ff */
[----:B------:R-:W-:-:S03]  /*5410*/  VIADD R21, R12, 0xffffffb4 ;  /* 0xffffffb40c157836 */ /* 0x000fc60000000000 */
[C---:B------:R-:W-:Y:S01]  /*5420*/  IADD3 R152, P6, PT, R20.reuse, R2, RZ ;  /* 0x0000000214987210 */ /* 0x040fe20007fde0ff */
[----:B------:R-:W-:Y:S01]  /*5430*/  STL [R1+0xb78], R7 ;  /* 0x000b780701007387 */ /* 0x000fe20000100800 */
[----:B------:R-:W-:Y:S02]  /*5440*/  ISETP.GE.U32.AND P4, PT, R21, 0x7fffff35, PT ;  /* 0x7fffff351500780c */ /* 0x000fe40003f86070 */
[----:B0-----:R-:W-:Y:S01]  /*5450*/  LEA.HI.X.SX32 R18, R20, R3, 0x1, P6 ;  /* 0x0000000314127211 */ /* 0x001fe200030f0eff */
[----:B------:R-:W-:Y:S01]  /*5460*/  STL [R1+0xe4], R155 ;  /* 0x0000e49b01007387 */ /* 0x000fe20000100800 */
[----:B------:R-:W-:-:S03]  /*5470*/  IMAD R21, R36, 0x33, RZ ;  /* 0x0000003324157824 */ /* 0x000fc600078e02ff */
[----:B------:R0:W-:Y:S01]  /*5480*/  STL [R1+0xe0], R19 ;  /* 0x0000e01301007387 */ /* 0x0001e20000100800 */
[----:B------:R-:W-:-:S03]  /*5490*/  PRMT R126, RZ, 0x7610, R126 ;  /* 0x00007610ff7e7816 */ /* 0x000fc6000000007e */
[----:B------:R-:W-:Y:S01]  /*54a0*/  STL [R1+0x554], R152 ;  /* 0x0005549801007387 */ /* 0x000fe20000100800 */
[----:B0-----:R-:W-:Y:S01]  /*54b0*/  @!P5 IMAD.MOV.U32 R19, RZ, RZ, R18 ;  /* 0x000000ffff13d224 */ /* 0x001fe200078e0012 */
[----:B------:R-:W-:Y:S02]  /*54c0*/  PRMT R153, RZ, 0x7610, R153 ;  /* 0x00007610ff997816 */ /* 0x000fe40000000099 */
[----:B---3--:R0:W-:Y:S04]  /*54d0*/  STL [R1+0x3b4], R154 ;  /* 0x0003b49a01007387 */ /* 0x0081e80000100800 */
[----:B------:R1:W-:Y:S01]  /*54e0*/  STL [R1+0x550], R18 ;  /* 0x0005501201007387 */ /* 0x0003e20000100800 */
[----:B0-----:R-:W-:Y:S02]  /*54f0*/  IMAD.MOV.U32 R154, RZ, RZ, R161 ;  /* 0x000000ffff9a7224 */ /* 0x001fe400078e00a1 */
[----:B------:R-:W-:Y:S01]  /*5500*/  IMAD.MOV.U32 R161, RZ, RZ, R114 ;  /* 0x000000ffffa17224 */ /* 0x000fe200078e0072 */
[----:B------:R-:W-:Y:S01]  /*5510*/  IADD3 R114, P6, PT, R21, R2, RZ ;  /* 0x0000000215727210 */ /* 0x000fe20007fde0ff */
[----:B-1----:R-:W-:-:S05]  /*5520*/  @!P5 IMAD.MOV.U32 R18, RZ, RZ, R152 ;  /* 0x000000ffff12d224 */ /* 0x002fca00078e0098 */
[----:B------:R0:W3:Y:S02]  /*5530*/  @!P5 LDG.E.U8 R126, desc[UR18][R18.64] ;  /* 0x00000012127ed981 */ /* 0x0000e4000c1e1100 */
[----:B0-----:R-:W-:Y:S01]  /*5540*/  LEA.HI.X.SX32 R19, R21, R3, 0x1, P6 ;  /* 0x0000000315137211 */ /* 0x001fe200030f0eff */
[----:B------:R-:W-:-:S05]  /*5550*/  @!P3 IMAD.MOV.U32 R18, RZ, RZ, R114 ;  /* 0x000000ffff12b224 */ /* 0x000fca00078e0072 */
[----:B------:R0:W4:Y:S01]  /*5560*/  @!P3 LDG.E.U8 R153, desc[UR18][R18.64] ;  /* 0x000000121299b981 */ /* 0x000122000c1e1100 */
[----:B------:R-:W-:-:S05]  /*5570*/  IMAD R20, R36, 0x3b, RZ ;  /* 0x0000003b24147824 */ /* 0x000fca00078e02ff */
[----:B------:R-:W-:Y:S01]  /*5580*/  IADD3 R152, P6, PT, R20, R2, RZ ;  /* 0x0000000214987210 */ /* 0x000fe20007fde0ff */
[----:B------:R-:W-:-:S03]  /*5590*/  IMAD.MOV.U32 R155, RZ, RZ, R159 ;  /* 0x000000ffff9b7224 */ /* 0x000fc600078e009f */
[----:B------:R-:W-:Y:S01]  /*55a0*/  LEA.HI.X.SX32 R20, R20, R3, 0x1, P6 ;  /* 0x0000000314147211 */ /* 0x000fe200030f0eff */
[----:B------:R-:W-:Y:S01]  /*55b0*/  IMAD.MOV.U32 R159, RZ, RZ, R108 ;  /* 0x000000ffff9f7224 */ /* 0x000fe200078e006c */
[----:B------:R-:W-:Y:S01]  /*55c0*/  PRMT R125, RZ, 0x7610, R125 ;  /* 0x00007610ff7d7816 */ /* 0x000fe2000000007d */
[----:B------:R-:W-:Y:S02]  /*55d0*/  IMAD.MOV.U32 R108, RZ, RZ, R22 ;  /* 0x000000ffff6c7224 */ /* 0x000fe400078e0016 */
[----:B------:R-:W-:Y:S02]  /*55e0*/  VIADD R22, R12, 0xffffffac ;  /* 0xffffffac0c167836 */ /* 0x000fe40000000000 */
[----:B0-----:R-:W-:Y:S02]  /*55f0*/  @!P2 IMAD.MOV.U32 R18, RZ, RZ, R152 ;  /* 0x000000ffff12a224 */ /* 0x001fe400078e0098 */
[----:B------:R-:W-:Y:S01]  /*5600*/  IMAD R21, R36, 0x43, RZ ;  /* 0x0000004324157824 */ /* 0x000fe200078e02ff */
[----:B------:R-:W-:Y:S01]  /*5610*/  ISETP.GE.U32.AND P5, PT, R22, 0x7fffff2d, PT ;  /* 0x7fffff2d1600780c */ /* 0x000fe20003fa6070 */
[----:B------:R-:W-:-:S05]  /*5620*/  VIADD R22, R12, 0xffffffa4 ;  /* 0xffffffa40c167836 */ /* 0x000fca0000000000 */
[----:B------:R-:W-:Y:S02]  /*5630*/  ISETP.GE.U32.AND P3, PT, R22, 0x7fffff25, PT ;  /* 0x7fffff251600780c */ /* 0x000fe40003f66070 */
[----:B------:R-:W-:Y:S01]  /*5640*/  PRMT R22, RZ, 0x7610, R22 ;  /* 0x00007610ff167816 */ /* 0x000fe20000000016 */
[----:B---3--:R-:W-:Y:S04]  /*5650*/  STL [R1+0xb80], R126 ;  /* 0x000b807e01007387 */ /* 0x008fe80000100800 */
[----:B------:R0:W-:Y:S04]  /*5660*/  STL [R1+0x594], R114 ;  /* 0x0005947201007387 */ /* 0x0001e80000100800 */
[----:B------:R1:W-:Y:S04]  /*5670*/  STL [R1+0x590], R19 ;  /* 0x0005901301007387 */ /* 0x0003e80000100800 */
[----:B------:R-:W-:Y:S04]  /*5680*/  STL [R1+0x5d4], R152 ;  /* 0x0005d49801007387 */ /* 0x000fe80000100800 */
[----:B0-----:R-:W3:Y:S01]  /*5690*/  LDL.LU R114, [R1+0xc04] ;  /* 0x000c040001727983 */ /* 0x001ee20000300800 */
[----:B-1----:R-:W-:-:S03]  /*56a0*/  @!P2 IMAD.MOV.U32 R19, RZ, RZ, R20 ;  /* 0x000000ffff13a224 */ /* 0x002fc600078e0014 */
[----:B------:R-:W-:Y:S04]  /*56b0*/  STL [R1+0x5d0], R20 ;  /* 0x0005d01401007387 */ /* 0x000fe80000100800 */
[----:B----4-:R0:W-:Y:S04]  /*56c0*/  STL [R1+0x3ac], R153 ;  /* 0x0003ac9901007387 */ /* 0x0101e80000100800 */
[----:B------:R1:W4:Y:S01]  /*56d0*/  @!P2 LDG.E.U8 R125, desc[UR18][R18.64] ;  /* 0x00000012127da981 */ /* 0x000322000c1e1100 */
[----:B0-----:R-:W-:Y:S02]  /*56e0*/  IMAD.MOV.U32 R153, RZ, RZ, R159 ;  /* 0x000000ffff997224 */ /* 0x001fe400078e009f */
[----:B------:R-:W-:-:S02]  /*56f0*/  IMAD.MOV.U32 R159, RZ, RZ, R108 ;  /* 0x000000ffff9f7224 */ /* 0x000fc400078e006c */
[----:B------:R-:W-:Y:S01]  /*5700*/  IMAD.MOV.U32 R108, RZ, RZ, R113 ;  /* 0x000000ffff6c7224 */ /* 0x000fe200078e0071 */
[----:B------:R-:W-:Y:S01]  /*5710*/  IADD3 R113, P6, PT, R21, R2, RZ ;  /* 0x0000000215717210 */ /* 0x000fe20007fde0ff */
[----:B-1----:R-:W-:-:S03]  /*5720*/  VIADD R18, R12, 0xffffff9c ;  /* 0xffffff9c0c127836 */ /* 0x002fc60000000000 */
[----:B------:R-:W-:Y:S02]  /*5730*/  LEA.HI.X.SX32 R19, R21, R3, 0x1, P6 ;  /* 0x0000000315137211 */ /* 0x000fe400030f0eff */
[----:B------:R-:W-:Y:S01]  /*5740*/  ISETP.GE.U32.AND P2, PT, R18, 0x7fffff1d, PT ;  /* 0x7fffff1d1200780c */ /* 0x000fe20003f46070 */
[----:B------:R-:W-:-:S05]  /*5750*/  @!P0 IMAD.MOV.U32 R18, RZ, RZ, R113 ;  /* 0x000000ffff128224 */ /* 0x000fca00078e0071 */
[----:B------:R0:W2:Y:S01]  /*5760*/  @!P0 LDG.E.U8 R22, desc[UR18][R18.64] ;  /* 0x0000001212168981 */ /* 0x0000a2000c1e1100 */
[----:B------:R-:W-:Y:S02]  /*5770*/  IMAD R20, R36, 0x4b, RZ ;  /* 0x0000004b24147824 */ /* 0x000fe400078e02ff */
[----:B------:R-:W-:-:S03]  /*5780*/  VIADD R21, R12, 0xffffff94 ;  /* 0xffffff940c157836 */ /* 0x000fc60000000000 */
[----:B------:R-:W-:Y:S02]  /*5790*/  IADD3 R152, P6, PT, R20, R2, RZ ;  /* 0x0000000214987210 */ /* 0x000fe40007fde0ff */
[----:B------:R-:W-:Y:S01]  /*57a0*/  ISETP.GE.U32.AND P0, PT, R21, 0x7fffff15, PT ;  /* 0x7fffff151500780c */ /* 0x000fe20003f06070 */
[----:B------:R-:W-:Y:S01]  /*57b0*/  IMAD R21, R36, 0x53, RZ ;  /* 0x0000005324157824 */ /* 0x000fe200078e02ff */
[----:B------:R-:W-:Y:S01]  /*57c0*/  PRMT R4, RZ, 0x7610, R4 ;  /* 0x00007610ff047816 */ /* 0x000fe20000000004 */
[----:B0-----:R-:W-:Y:S01]  /*57d0*/  @!P4 IMAD.MOV.U32 R18, RZ, RZ, R152 ;  /* 0x000000ffff12c224 */ /* 0x001fe200078e0098 */
[----:B------:R-:W-:Y:S01]  /*57e0*/  PRMT R151, RZ, 0x7610, R151 ;  /* 0x00007610ff977816 */ /* 0x000fe20000000097 */
[----:B----4-:R-:W-:Y:S04]  /*57f0*/  STL [R1+0xb88], R125 ;  /* 0x000b887d01007387 */ /* 0x010fe80000100800 */
[----:B------:R-:W-:Y:S04]  /*5800*/  STL [R1+0x614], R113 ;  /* 0x0006147101007387 */ /* 0x000fe80000100800 */
[----:B------:R0:W-:Y:S04]  /*5810*/  STL [R1+0x610], R19 ;  /* 0x0006101301007387 */ /* 0x0001e80000100800 */
[----:B------:R-:W-:Y:S01]  /*5820*/  STL [R1+0x654], R152 ;  /* 0x0006549801007387 */ /* 0x000fe20000100800 */
[----:B0-----:R-:W-:-:S02]  /*5830*/  LEA.HI.X.SX32 R19, R20, R3, 0x1, P6 ;  /* 0x0000000314137211 */ /* 0x001fc400030f0eff */
[----:B------:R-:W-:-:S03]  /*5840*/  IADD3 R113, P6, PT, R21, R2, RZ ;  /* 0x0000000215717210 */ /* 0x000fc60007fde0ff */
[----:B------:R0:W4:Y:S04]  /*5850*/  @!P4 LDG.E.U8 R4, desc[UR18][R18.64] ;  /* 0x000000121204c981 */ /* 0x000128000c1e1100 */
[----:B--2---:R-:W-:Y:S04]  /*5860*/  STL [R1+0x37c], R22 ;  /* 0x00037c1601007387 */ /* 0x004fe80000100800 */
[----:B------:R1:W-:Y:S01]  /*5870*/  STL [R1+0x650], R19 ;  /* 0x0006501301007387 */ /* 0x0003e20000100800 */
[----:B0-----:R-:W-:Y:S01]  /*5880*/  @!P5 IMAD.MOV.U32 R18, RZ, RZ, R113 ;  /* 0x000000ffff12d224 */ /* 0x001fe200078e0071 */
[----:B-1----:R-:W-:-:S05]  /*5890*/  LEA.HI.X.SX32 R19, R21, R3, 0x1, P6 ;  /* 0x0000000315137211 */ /* 0x002fca00030f0eff */
[----:B------:R0:W2:Y:S01]  /*58a0*/  @!P5 LDG.E.U8 R151, desc[UR18][R18.64] ;  /* 0x000000121297d981 */ /* 0x0000a2000c1e1100 */
[----:B------:R-:W-:Y:S02]  /*58b0*/  IMAD R20, R36, 0x5b, RZ ;  /* 0x0000005b24147824 */ /* 0x000fe400078e02ff */
[----:B------:R-:W-:Y:S02]  /*58c0*/  IMAD.MOV.U32 R152, RZ, RZ, R159 ;  /* 0x000000ffff987224 */ /* 0x000fe400078e009f */
[----:B------:R-:W-:Y:S01]  /*58d0*/  IMAD.MOV.U32 R159, RZ, RZ, R109 ;  /* 0x000000ffff9f7224 */ /* 0x000fe200078e006d */
[C---:B------:R-:W-:Y:S01]  /*58e0*/  IADD3 R109, P6, PT, R20.reuse, R2, RZ ;  /* 0x00000002146d7210 */ /* 0x040fe20007fde0ff */
[----:B------:R1:W-:Y:S03]  /*58f0*/  STL [R1+0x694], R113 ;  /* 0x0006947101007387 */ /* 0x0003e60000100800 */
[----:B------:R-:W-:Y:S01]  /*5900*/  LEA.HI.X.SX32 R20, R20, R3, 0x1, P6 ;  /* 0x0000000314147211 */ /* 0x000fe200030f0eff */
[----:B------:R-:W-:Y:S01]  /*5910*/  VIADD R22, R12, 0xffffff8c ;  /* 0xffffff8c0c167836 */ /* 0x000fe20000000000 */
[----:B------:R-:W-:Y:S01]  /*5920*/  PRMT R148, RZ, 0x7610, R148 ;  /* 0x00007610ff947816 */ /* 0x000fe20000000094 */
[----:B0-----:R-:W-:-:S02]  /*5930*/  @!P3 IMAD.MOV.U32 R18, RZ, RZ, R109 ;  /* 0x000000ffff12b224 */ /* 0x001fc400078e006d */
[----:B------:R-:W-:Y:S01]  /*5940*/  IMAD R21, R36, 0x63, RZ ;  /* 0x0000006324157824 */ /* 0x000fe200078e02ff */
[----:B------:R-:W-:Y:S01]  /*5950*/  ISETP.GE.U32.AND P4, PT, R22, 0x7fffff0d, PT ;  /* 0x7fffff0d1600780c */ /* 0x000fe20003f86070 */
[----:B------:R-:W-:-:S05]  /*5960*/  VIADD R22, R12, 0xffffff84 ;  /* 0xffffff840c167836 */ /* 0x000fca0000000000 */
[----:B------:R-:W-:Y:S02]  /*5970*/  ISETP.GE.U32.AND P5, PT, R22, 0x7fffff05, PT ;  /* 0x7fffff051600780c */ /* 0x000fe40003fa6070 */
[----:B------:R-:W-:Y:S01]  /*5980*/  PRMT R22, RZ, 0x7610, R22 ;  /* 0x00007610ff167816 */ /* 0x000fe20000000016 */
[----:B----4-:R-:W-:Y:S04]  /*5990*/  STL [R1+0xb8c], R4 ;  /* 0x000b8c0401007387 */ /* 0x010fe80000100800 */
[----:B------:R0:W-:Y:S04]  /*59a0*/  STL [R1+0x690], R19 ;  /* 0x0006901301007387 */ /* 0x0001e80000100800 */
[----:B------:R-:W-:Y:S04]  /*59b0*/  STL [R1+0x6cc], R109 ;  /* 0x0006cc6d01007387 */ /* 0x000fe80000100800 */
[----:B-1----:R-:W4:Y:S01]  /*59c0*/  LDL.LU R113, [R1+0xc00] ;  /* 0x000c000001717983 */ /* 0x002f220000300800 */
[----:B0-----:R-:W-:-:S03]  /*59d0*/  @!P3 IMAD.MOV.U32 R19, RZ, RZ, R20 ;  /* 0x000000ffff13b224 */ /* 0x001fc600078e0014 */
[----:B------:R0:W-:Y:S04]  /*59e0*/  STL [R1+0x6c8], R20 ;  /* 0x0006c81401007387 */ /* 0x0001e80000100800 */
[----:B------:R1:W3:Y:S04]  /*59f0*/  @!P3 LDG.E.U8 R148, desc[UR18][R18.64] ;  /* 0x000000121294b981 */ /* 0x0002e8000c1e1100 */
[----:B--2---:R2:W-:Y:S01]  /*5a00*/  STL [R1+0x370], R151 ;  /* 0x0003709701007387 */ /* 0x0045e20000100800 */
[----:B0-----:R-:W-:-:S03]  /*5a10*/  IMAD R20, R36, 0x6b, RZ ;  /* 0x0000006b24147824 */ /* 0x001fc600078e02ff */
[----:B------:R-:W4:Y:S01]  /*5a20*/  LDL.LU R109, [R1+0xbfc] ;  /* 0x000bfc00016d7983 */ /* 0x000f220000300800 */
[----:B-1----:R-:W-:Y:S01]  /*5a30*/  VIADD R18, R12, 0xfffffffb ;  /* 0xfffffffb0c127836 */ /* 0x002fe20000000000 */
[----:B--2---:R-:W-:-:S04]  /*5a40*/  IADD3 R151, P6, PT, R21, R2, RZ ;  /* 0x0000000215977210 */ /* 0x004fc80007fde0ff */
[----:B------:R-:W-:Y:S02]  /*5a50*/  ISETP.GE.U32.AND P3, PT, R18, 0x7fffff7c, PT ;  /* 0x7fffff7c1200780c */ /* 0x000fe40003f66070 */
[----:B------:R-:W-:Y:S01]  /*5a60*/  LEA.HI.X.SX32 R19, R21, R3, 0x1, P6 ;  /* 0x0000000315137211 */ /* 0x000fe200030f0eff */
[----:B------:R-:W-:-:S05]  /*5a70*/  @!P2 IMAD.MOV.U32 R18, RZ, RZ, R151 ;  /* 0x000000ffff12a224 */ /* 0x000fca00078e0097 */
[----:B------:R0:W2:Y:S04]  /*5a80*/  @!P2 LDG.E.U8 R22, desc[UR18][R18.64] ;  /* 0x000000121216a981 */ /* 0x0000a8000c1e1100 */
[----:B------:R-:W-:Y:S04]  /*5a90*/  STL [R1+0x704], R151 ;  /* 0x0007049701007387 */ /* 0x000fe80000100800 */
[----:B------:R-:W-:Y:S01]  /*5aa0*/  STL [R1+0x700], R19 ;  /* 0x0007001301007387 */ /* 0x000fe20000100800 */
[----:B------:R-:W-:-:S03]  /*5ab0*/  PRMT R147, RZ, 0x7610, R147 ;  /* 0x00007610ff937816 */ /* 0x000fc60000000093 */
[----:B---3--:R1:W-:Y:S02]  /*5ac0*/  STL [R1+0x3a4], R148 ;  /* 0x0003a49401007387 */ /* 0x0083e40000100800 */
[----:B-1----:R-:W-:-:S04]  /*5ad0*/  IADD3 R148, P6, PT, R20, R2, RZ ;  /* 0x0000000214947210 */ /* 0x002fc80007fde0ff */
[----:B0-----:R-:W-:Y:S01]  /*5ae0*/  LEA.HI.X.SX32 R18, R20, R3, 0x1, P6 ;  /* 0x0000000314127211 */ /* 0x001fe200030f0eff */
[----:B------:R-:W-:Y:S04]  /*5af0*/  STL [R1+0x73c], R148 ;  /* 0x00073c9401007387 */ /* 0x000fe80000100800 */
[----:B------:R-:W-:Y:S01]  /*5b00*/  @!P0 IMAD.MOV.U32 R19, RZ, RZ, R18 ;  /* 0x000000ffff138224 */ /* 0x000fe200078e0012 */
[----:B--2---:R-:W-:Y:S04]  /*5b10*/  STL [R1+0x33c], R22 ;  /* 0x00033c1601007387 */ /* 0x004fe80000100800 */
[----:B------:R0:W-:Y:S02]  /*5b20*/  STL [R1+0x738], R18 ;  /* 0x0007381201007387 */ /* 0x0001e40000100800 */
[----:B0-----:R-:W-:-:S05]  /*5b30*/  @!P0 IMAD.MOV.U32 R18, RZ, RZ, R148 ;  /* 0x000000ffff128224 */ /* 0x001fca00078e0094 */
[----:B------:R0:W2:Y:S01]  /*5b40*/  @!P0 LDG.E.U8 R147, desc[UR18][R18.64] ;  /* 0x0000001212938981 */ /* 0x0000a2000c1e1100 */
[----:B------:R-:W-:-:S05]  /*5b50*/  VIADD R21, R12, 0xfffffff3 ;  /* 0xfffffff30c157836 */ /* 0x000fca0000000000 */
[----:B------:R-:W-:Y:S01]  /*5b60*/  ISETP.GE.U32.AND P2, PT, R21, 0x7fffff74, PT ;  /* 0x7fffff741500780c */ /* 0x000fe20003f46070 */
[C---:B------:R-:W-:Y:S02]  /*5b70*/  IMAD R21, R36.reuse, 0x73, RZ ;  /* 0x0000007324157824 */ /* 0x040fe400078e02ff */
[----:B------:R-:W-:-:S03]  /*5b80*/  IMAD R20, R36, 0x7b, RZ ;  /* 0x0000007b24147824 */ /* 0x000fc600078e02ff */
[C---:B------:R-:W-:Y:S02]  /*5b90*/  IADD3 R151, P6, PT, R21.reuse, R2, RZ ;  /* 0x0000000215977210 */ /* 0x040fe40007fde0ff */
[----:B------:R-:W-:Y:S02]  /*5ba0*/  PRMT R149, RZ, 0x7610, R149 ;  /* 0x00007610ff957816 */ /* 0x000fe40000000095 */
[----:B0-----:R-:W-:Y:S01]  /*5bb0*/  LEA.HI.X.SX32 R19, R21, R3, 0x1, P6 ;  /* 0x0000000315137211 */ /* 0x001fe200030f0eff */
[----:B------:R-:W-:Y:S01]  /*5bc0*/  STL [R1+0x774], R151 ;  /* 0x0007749701007387 */ /* 0x000fe20000100800 */
[----:B------:R-:W-:Y:S02]  /*5bd0*/  @!P4 IMAD.MOV.U32 R18, RZ, RZ, R151 ;  /* 0x000000ffff12c224 */ /* 0x000fe400078e0097 */
[C---:B------:R-:W-:Y:S02]  /*5be0*/  VIADD R21, R12.reuse, 0xffffffe3 ;  /* 0xffffffe30c157836 */ /* 0x040fe40000000000 */
[----:B------:R-:W-:Y:S01]  /*5bf0*/  VIADD R22, R12, 0xffffffeb ;  /* 0xffffffeb0c167836 */ /* 0x000fe20000000000 */
[----:B------:R0:W3:Y:S01]  /*5c00*/  @!P4 LDG.E.U8 R149, desc[UR18][R18.64] ;  /* 0x000000121295c981 */ /* 0x0000e2000c1e1100 */
[----:B------:R-:W-:-:S02]  /*5c10*/  PRMT R145, RZ, 0x7610, R145 ;  /* 0x00007610ff917816 */ /* 0x000fc40000000091 */
[----:B------:R-:W-:Y:S02]  /*5c20*/  ISETP.GE.U32.AND P4, PT, R21, 0x7fffff64, PT ;  /* 0x7fffff641500780c */ /* 0x000fe40003f86070 */
[----:B------:R-:W-:Y:S01]  /*5c30*/  ISETP.GE.U32.AND P0, PT, R22, 0x7fffff6c, PT ;  /* 0x7fffff6c1600780c */ /* 0x000fe20003f06070 */
[----:B------:R-:W-:Y:S01]  /*5c40*/  IMAD.SHL.U32 R22, R36, 0x4, RZ ;  /* 0x0000000424167824 */ /* 0x000fe200078e00ff */
[----:B------:R-:W-:Y:S01]  /*5c50*/  PRMT R144, RZ, 0x7610, R144 ;  /* 0x00007610ff907816 */ /* 0x000fe20000000090 */
[----:B--2---:R1:W-:Y:S02]  /*5c60*/  STL [R1+0x32c], R147 ;  /* 0x00032c9301007387 */ /* 0x0043e40000100800 */
[----:B-1----:R-:W-:-:S04]  /*5c70*/  IADD3 R147, P6, PT, R20, R2, RZ ;  /* 0x0000000214937210 */ /* 0x002fc80007fde0ff */
[----:B------:R-:W-:Y:S01]  /*5c80*/  LEA.HI.X.SX32 R148, R20, R3, 0x1, P6 ;  /* 0x0000000314947211 */ /* 0x000fe200030f0eff */
[----:B------:R-:W-:-:S04]  /*5c90*/  @!P5 IMAD.MOV.U32 R20, RZ, RZ, R147 ;  /* 0x000000ffff14d224 */ /* 0x000fc800078e0093 */
[----:B------:R-:W-:Y:S01]  /*5ca0*/  @!P5 IMAD.MOV.U32 R21, RZ, RZ, R148 ;  /* 0x000000ffff15d224 */ /* 0x000fe200078e0094 */
[----:B0-----:R-:W-:-:S04]  /*5cb0*/  IADD3 R18, P6, PT, R22, R2, RZ ;  /* 0x0000000216127210 */ /* 0x001fc80007fde0ff */
[----:B------:R0:W2:Y:S04]  /*5cc0*/  @!P5 LDG.E.U8 R145, desc[UR18][R20.64] ;  /* 0x000000121491d981 */ /* 0x0000a8000c1e1100 */
[----:B------:R1:W-:Y:S01]  /*5cd0*/  STL [R1+0x770], R19 ;  /* 0x0007701301007387 */ /* 0x0003e20000100800 */
[----:B0-----:R-:W-:Y:S02]  /*5ce0*/  VIADD R20, R12, 0xffffffdb ;  /* 0xffffffdb0c147836 */ /* 0x001fe40000000000 */
[----:B------:R-:W-:Y:S01]  /*5cf0*/  IMAD R21, R36, 0xc, RZ ;  /* 0x0000000c24157824 */ /* 0x000fe200078e02ff */
[----:B-1----:R-:W-:Y:S02]  /*5d00*/  LEA.HI.X.SX32 R19, R22, R3, 0x1, P6 ;  /* 0x0000000316137211 */ /* 0x002fe400030f0eff */
[----:B------:R-:W-:-:S02]  /*5d10*/  ISETP.GE.U32.AND P5, PT, R20, 0x7fffff5c, PT ;  /* 0x7fffff5c1400780c */ /* 0x000fc40003fa6070 */
[C---:B------:R-:W-:Y:S01]  /*5d20*/  IADD3 R20, P6, PT, R21.reuse, R2, RZ ;  /* 0x0000000215147210 */ /* 0x040fe20007fde0ff */
[----:B------:R-:W2:Y:S03]  /*5d30*/  @!P3 LDG.E.U8 R23, desc[UR18][R18.64] ;  /* 0x000000121217b981 */ /* 0x000ea6000c1e1100 */
[----:B------:R-:W-:-:S05]  /*5d40*/  LEA.HI.X.SX32 R21, R21, R3, 0x1, P6 ;  /* 0x0000000315157211 */ /* 0x000fca00030f0eff */
[----:B------:R-:W4:Y:S01]  /*5d50*/  @!P2 LDG.E.U8 R144, desc[UR18][R20.64] ;  /* 0x000000121490a981 */ /* 0x000f22000c1e1100 */
[----:B------:R-:W-:-:S03]  /*5d60*/  VIADD R22, R12, 0xffffffd3 ;  /* 0xffffffd30c167836 */ /* 0x000fc60000000000 */
[----:B------:R-:W-:Y:S04]  /*5d70*/  STL [R1+0x7ac], R147 ;  /* 0x0007ac9301007387 */ /* 0x000fe80000100800 */
[----:B------:R-:W-:Y:S04]  /*5d80*/  STL [R1+0x7a8], R148 ;  /* 0x0007a89401007387 */ /* 0x000fe80000100800 */
[----:B---3--:R0:W-:Y:S01]  /*5d90*/  STL [R1+0x324], R149 ;  /* 0x0003249501007387 */ /* 0x0081e20000100800 */
[----:B------:R-:W-:Y:S01]  /*5da0*/  IMAD.MOV.U32 R151, RZ, RZ, R156 ;  /* 0x000000ffff977224 */ /* 0x000fe200078e009c */
[----:B------:R-:W-:-:S02]  /*5db0*/  ISETP.GE.U32.AND P3, PT, R22, 0x7fffff54, PT ;  /* 0x7fffff541600780c */ /* 0x000fc40003f66070 */
[----:B------:R-:W-:Y:S01]  /*5dc0*/  STL [R1+0xa34], R18 ;  /* 0x000a341201007387 */ /* 0x000fe20000100800 */
[----:B0-----:R-:W-:Y:S02]  /*5dd0*/  IMAD.MOV.U32 R149, RZ, RZ, R150 ;  /* 0x000000ffff957224 */ /* 0x001fe400078e0096 */
[C---:B------:R-:W-:Y:S01]  /*5de0*/  IMAD R150, R36.reuse, 0x14, RZ ;  /* 0x0000001424967824 */ /* 0x040fe200078e02ff */
[----:B------:R-:W-:Y:S01]  /*5df0*/  STL [R1+0xa30], R19 ;  /* 0x000a301301007387 */ /* 0x000fe20000100800 */
[----:B------:R-:W-:-:S03]  /*5e00*/  IMAD R22, R36, 0x1c, RZ ;  /* 0x0000001c24167824 */ /* 0x000fc600078e02ff */
[----:B------:R-:W-:-:S04]  /*5e10*/  IADD3 R156, P6, PT, R150, R2, RZ ;  /* 0x00000002969c7210 */ /* 0x000fc80007fde0ff */
[----:B------:R-:W-:Y:S01]  /*5e20*/  LEA.HI.X.SX32 R150, R150, R3, 0x1, P6 ;  /* 0x0000000396967211 */ /* 0x000fe200030f0eff */
[----:B------:R-:W-:Y:S01]  /*5e30*/  IMAD.MOV.U32 R148, RZ, RZ, R108 ;  /* 0x000000ffff947224 */ /* 0x000fe200078e006c */
[----:B------:R-:W-:Y:S02]  /*5e40*/  PRMT R29, RZ, 0x7610, R29 ;  /* 0x00007610ff1d7816 */ /* 0x000fe4000000001d */
[----:B------:R-:W-:Y:S01]  /*5e50*/  PRMT R143, RZ, 0x7610, R143 ;  /* 0x00007610ff8f7816 */ /* 0x000fe2000000008f */
[----:B--2---:R0:W-:Y:S04]  /*5e60*/  STL [R1+0x2f8], R23 ;  /* 0x0002f81701007387 */ /* 0x0041e80000100800 */
[----:B------:R-:W-:Y:S04]  /*5e70*/  STL [R1+0x300], R145 ;  /* 0x0003009101007387 */ /* 0x000fe80000100800 */
[----:B------:R-:W-:Y:S04]  /*5e80*/  STL [R1+0xa3c], R20 ;  /* 0x000a3c1401007387 */ /* 0x000fe80000100800 */
[----:B------:R-:W-:Y:S01]  /*5e90*/  STL [R1+0xa38], R21 ;  /* 0x000a381501007387 */ /* 0x000fe20000100800 */
[----:B0-----:R-:W-:-:S03]  /*5ea0*/  VIADD R23, R12, 0xffffffcb ;  /* 0xffffffcb0c177836 */ /* 0x001fc60000000000 */
[----:B----4-:R0:W-:Y:S02]  /*5eb0*/  STL [R1+0x2ec], R144 ;  /* 0x0002ec9001007387 */ /* 0x0101e40000100800 */
[----:B------:R-:W-:Y:S01]  /*5ec0*/  ISETP.GE.U32.AND P2, PT, R23, 0x7fffff4c, PT ;  /* 0x7fffff4c1700780c */ /* 0x000fe20003f46070 */
[----:B------:R-:W-:Y:S01]  /*5ed0*/  @!P0 IMAD.MOV.U32 R23, RZ, RZ, R150 ;  /* 0x000000ffff178224 */ /* 0x000fe200078e0096 */
[----:B0-----:R-:W-:-:S04]  /*5ee0*/  IADD3 R144, P6, PT, R22, R2, RZ ;  /* 0x0000000216907210 */ /* 0x001fc80007fde0ff */
[----:B------:R-:W-:Y:S01]  /*5ef0*/  LEA.HI.X.SX32 R108, R22, R3, 0x1, P6 ;  /* 0x00000003166c7211 */ /* 0x000fe200030f0eff */
[----:B------:R-:W-:Y:S01]  /*5f00*/  STL [R1+0xac], R144 ;  /* 0x0000ac9001007387 */ /* 0x000fe20000100800 */
[----:B------:R-:W-:-:S03]  /*5f10*/  @!P0 IMAD.MOV.U32 R22, RZ, RZ, R156 ;  /* 0x000000ffff168224 */ /* 0x000fc600078e009c */
[----:B------:R0:W-:Y:S04]  /*5f20*/  STL [R1+0xa44], R156 ;  /* 0x000a449c01007387 */ /* 0x0001e80000100800 */
[----:B------:R1:W2:Y:S01]  /*5f30*/  @!P0 LDG.E.U8 R29, desc[UR18][R22.64] ;  /* 0x00000012161d8981 */ /* 0x0002a2000c1e1100 */
[----:B0-----:R-:W-:Y:S02]  /*5f40*/  IMAD.MOV.U32 R156, RZ, RZ, R108 ;  /* 0x000000ffff9c7224 */ /* 0x001fe400078e006c */
[----:B-1----:R-:W-:Y:S02]  /*5f50*/  @!P4 IMAD.MOV.U32 R22, RZ, RZ, R144 ;  /* 0x000000ffff16c224 */ /* 0x002fe400078e0090 */
[----:B------:R-:W-:-:S05]  /*5f60*/  @!P4 IMAD.MOV.U32 R23, RZ, RZ, R156 ;  /* 0x000000ffff17c224 */ /* 0x000fca00078e009c */
[----:B------:R0:W3:Y:S01]  /*5f70*/  @!P4 LDG.E.U8 R143, desc[UR18][R22.64] ;  /* 0x00000012168fc981 */ /* 0x0000e2000c1e1100 */
[----:B------:R-:W-:Y:S02]  /*5f80*/  IMAD.MOV.U32 R147, RZ, RZ, R25 ;  /* 0x000000ffff937224 */ /* 0x000fe400078e0019 */
[----:B------:R-:W-:Y:S01]  /*5f90*/  IMAD R25, R36, 0x24, RZ ;  /* 0x0000002424197824 */ /* 0x000fe200078e02ff */
[----:B------:R1:W-:Y:S01]  /*5fa0*/  STL [R1+0xa8], R108 ;  /* 0x0000a86c01007387 */ /* 0x0003e20000100800 */
[----:B------:R-:W-:Y:S02]  /*5fb0*/  IMAD.MOV.U32 R145, RZ, RZ, R24 ;  /* 0x000000ffff917224 */ /* 0x000fe400078e0018 */
[C---:B------:R-:W-:Y:S01]  /*5fc0*/  VIADD R24, R12.reuse, 0xffffffc3 ;  /* 0xffffffc30c187836 */ /* 0x040fe20000000000 */
[----:B-1----:R-:W4:Y:S04]  /*5fd0*/  LDL.LU R108, [R1+0xbf8] ;  /* 0x000bf800016c7983 */ /* 0x002f280000300800 */
[----:B------:R1:W-:Y:S01]  /*5fe0*/  STL [R1+0xa40], R150 ;  /* 0x000a409601007387 */ /* 0x0003e20000100800 */
[----:B0-----:R-:W-:Y:S01]  /*5ff0*/  VIADD R22, R12, 0xffffffbb ;  /* 0xffffffbb0c167836 */ /* 0x001fe20000000000 */
[----:B------:R-:W-:Y:S01]  /*6000*/  ISETP.GE.U32.AND P0, PT, R24, 0x7fffff44, PT ;  /* 0x7fffff441800780c */ /* 0x000fe20003f06070 */
[----:B------:R-:W-:Y:S01]  /*6010*/  IMAD R24, R36, 0x2c, RZ ;  /* 0x0000002c24187824 */ /* 0x000fe200078e02ff */
[----:B-1----:R-:W-:-:S04]  /*6020*/  IADD3 R150, P6, PT, R25, R2, RZ ;  /* 0x0000000219967210 */ /* 0x002fc80007fde0ff */
[----:B------:R-:W-:Y:S02]  /*6030*/  LEA.HI.X.SX32 R23, R25, R3, 0x1, P6 ;  /* 0x0000000319177211 */ /* 0x000fe400030f0eff */
[----:B------:R-:W-:Y:S02]  /*6040*/  PRMT R146, RZ, 0x7610, R146 ;  /* 0x00007610ff927816 */ /* 0x000fe40000000092 */
[----:B------:R-:W-:Y:S01]  /*6050*/  ISETP.GE.U32.AND P4, PT, R22, 0x7fffff3c, PT ;  /* 0x7fffff3c1600780c */ /* 0x000fe20003f86070 */
[----:B------:R-:W-:-:S05]  /*6060*/  @!P5 IMAD.MOV.U32 R22, RZ, RZ, R150 ;  /* 0x000000ffff16d224 */ /* 0x000fca00078e0096 */
[----:B------:R0:W4:Y:S01]  /*6070*/  @!P5 LDG.E.U8 R146, desc[UR18][R22.64] ;  /* 0x000000121692d981 */ /* 0x000122000c1e1100 */
[----:B------:R-:W-:-:S03]  /*6080*/  PRMT R142, RZ, 0x7610, R142 ;  /* 0x00007610ff8e7816 */ /* 0x000fc6000000008e */
[----:B--2---:R1:W-:Y:S04]  /*6090*/  STL [R1+0x2c0], R29 ;  /* 0x0002c01d01007387 */ /* 0x0043e80000100800 */
[----:B-1----:R-:W2:Y:S04]  /*60a0*/  LDL.LU R29, [R1+0xbf4] ;  /* 0x000bf400011d7983 */ /* 0x002ea80000300800 */
[----:B------:R-:W-:Y:S04]  /*60b0*/  STL [R1+0xec], R150 ;  /* 0x0000ec9601007387 */ /* 0x000fe80000100800 */
[----:B------:R-:W-:Y:S04]  /*60c0*/  STL [R1+0xe8], R23 ;  /* 0x0000e81701007387 */ /* 0x000fe80000100800 */
[----:B---3--:R1:W-:Y:S02]  /*60d0*/  STL [R1+0x2bc], R143 ;  /* 0x0002bc8f01007387 */ /* 0x0083e40000100800 */
[----:B-1----:R-:W-:-:S04]  /*60e0*/  IADD3 R143, P6, PT, R24, R2, RZ ;  /* 0x00000002188f7210 */ /* 0x002fc80007fde0ff */
[----:B0-----:R-:W-:Y:S01]  /*60f0*/  LEA.HI.X.SX32 R22, R24, R3, 0x1, P6 ;  /* 0x0000000318167211 */ /* 0x001fe200030f0eff */
[----:B------:R-:W-:Y:S04]  /*6100*/  STL [R1+0x55c], R143 ;  /* 0x00055c8f01007387 */ /* 0x000fe80000100800 */
[----:B------:R0:W-:Y:S01]  /*6110*/  STL [R1+0x558], R22 ;  /* 0x0005581601007387 */ /* 0x0001e20000100800 */
[----:B------:R-:W-:Y:S02]  /*6120*/  @!P3 IMAD.MOV.U32 R23, RZ, RZ, R22 ;  /* 0x000000ffff17b224 */ /* 0x000fe400078e0016 */
[----:B0-----:R-:W-:-:S05]  /*6130*/  @!P3 IMAD.MOV.U32 R22, RZ, RZ, R143 ;  /* 0x000000ffff16b224 */ /* 0x001fca00078e008f */
[----:B------:R0:W3:Y:S01]  /*6140*/  @!P3 LDG.E.U8 R142, desc[UR18][R22.64] ;  /* 0x00000012168eb981 */ /* 0x0000e2000c1e1100 */
[----:B------:R-:W-:-:S05]  /*6150*/  VIADD R25, R12, 0xffffffb3 ;  /* 0xffffffb30c197836 */ /* 0x000fca0000000000 */
[----:B------:R-:W-:Y:S01]  /*6160*/  ISETP.GE.U32.AND P5, PT, R25, 0x7fffff34, PT ;  /* 0x7fffff341900780c */ /* 0x000fe20003fa6070 */
[----:B------:R-:W-:Y:S01]  /*6170*/  IMAD R25, R36, 0x34, RZ ;  /* 0x0000003424197824 */ /* 0x000fe200078e02ff */
[----:B----4-:R1:W-:Y:S01]  /*6180*/  STL [R1+0x2b8], R146 ;  /* 0x0002b89201007387 */ /* 0x0103e20000100800 */
[----:B------:R-:W-:-:S03]  /*6190*/  PRMT R141, RZ, 0x7610, R141 ;  /* 0x00007610ff8d7816 */ /* 0x000fc6000000008d */
[----:B-1----:R-:W-:-:S04]  /*61a0*/  IADD3 R146, P6, PT, R25, R2, RZ ;  /* 0x0000000219927210 */ /* 0x002fc80007fde0ff */
[----:B0-----:R-:W-:Y:S01]  /*61b0*/  LEA.HI.X.SX32 R22, R25, R3, 0x1, P6 ;  /* 0x0000000319167211 */ /* 0x001fe200030f0eff */
[----:B------:R-:W-:Y:S04]  /*61c0*/  STL [R1+0x59c], R146 ;  /* 0x00059c9201007387 */ /* 0x000fe80000100800 */
[----:B------:R-:W-:Y:S01]  /*61d0*/  @!P2 IMAD.MOV.U32 R23, RZ, RZ, R22 ;  /* 0x000000ffff17a224 */ /* 0x000fe200078e0016 */
[----:B---3--:R-:W-:Y:S04]  /*61e0*/  STL [R1+0x2b4], R142 ;  /* 0x0002b48e01007387 */ /* 0x008fe80000100800 */
[----:B------:R0:W-:Y:S02]  /*61f0*/  STL [R1+0x598], R22 ;  /* 0x0005981601007387 */ /* 0x0001e40000100800 */
[----:B0-----:R-:W-:-:S05]  /*6200*/  @!P2 IMAD.MOV.U32 R22, RZ, RZ, R146 ;  /* 0x000000ffff16a224 */ /* 0x001fca00078e0092 */
[----:B------:R0:W3:Y:S01]  /*6210*/  @!P2 LDG.E.U8 R141, desc[UR18][R22.64] ;  /* 0x00000012168da981 */ /* 0x0000e2000c1e1100 */
[----:B------:R-:W-:-:S05]  /*6220*/  IMAD R24, R36, 0x3c, RZ ;  /* 0x0000003c24187824 */ /* 0x000fca00078e02ff */
[----:B------:R-:W-:Y:S01]  /*6230*/  IADD3 R142, P6, PT, R24, R2, RZ ;  /* 0x00000002188e7210 */ /* 0x000fe20007fde0ff */
[----:B------:R-:W-:-:S03]  /*6240*/  IMAD.MOV.U32 R144, RZ, RZ, R161 ;  /* 0x000000ffff907224 */ /* 0x000fc600078e00a1 */
[----:B------:R-:W-:Y:S01]  /*6250*/  LEA.HI.X.SX32 R143, R24, R3, 0x1, P6 ;  /* 0x00000003188f7211 */ /* 0x000fe200030f0eff */
[----:B------:R-:W-:Y:S01]  /*6260*/  IMAD.MOV.U32 R161, RZ, RZ, R26 ;  /* 0x000000ffffa17224 */ /* 0x000fe200078e001a */
[----:B------:R-:W-:Y:S01]  /*6270*/  PRMT R140, RZ, 0x7610, R140 ;  /* 0x00007610ff8c7816 */ /* 0x000fe2000000008c */
[----:B------:R-:W-:Y:S02]  /*6280*/  VIADD R26, R12, 0xffffffab ;  /* 0xffffffab0c1a7836 */ /* 0x000fe40000000000 */
[----:B0-----:R-:W-:Y:S02]  /*6290*/  @!P0 IMAD.MOV.U32 R22, RZ, RZ, R142 ;  /* 0x000000ffff168224 */ /* 0x001fe400078e008e */
[----:B------:R-:W-:Y:S02]  /*62a0*/  @!P0 IMAD.MOV.U32 R23, RZ, RZ, R143 ;  /* 0x000000ffff178224 */ /* 0x000fe400078e008f */
[----:B------:R-:W-:Y:S01]  /*62b0*/  IMAD R25, R36, 0x44, RZ ;  /* 0x0000004424197824 */ /* 0x000fe200078e02ff */
[----:B------:R-:W-:Y:S01]  /*62c0*/  ISETP.GE.U32.AND P3, PT, R26, 0x7fffff2c, PT ;  /* 0x7fffff2c1a00780c */ /* 0x000fe20003f66070 */
[----:B------:R-:W-:Y:S01]  /*62d0*/  STL [R1+0x5dc], R142 ;  /* 0x0005dc8e01007387 */ /* 0x000fe20000100800 */
[----:B------:R-:W-:-:S03]  /*62e0*/  VIADD R26, R12, 0xffffffa3 ;  /* 0xffffffa30c1a7836 */ /* 0x000fc60000000000 */
[----:B------:R-:W-:Y:S04]  /*62f0*/  STL [R1+0x5d8], R143 ;  /* 0x0005d88f01007387 */ /* 0x000fe80000100800 */
[----:B------:R0:W4:Y:S01]  /*6300*/  @!P0 LDG.E.U8 R140, desc[UR18][R22.64] ;  /* 0x00000012168c8981 */ /* 0x000122000c1e1100 */
[----:B------:R-:W-:Y:S02]  /*6310*/  ISETP.GE.U32.AND P2, PT, R26, 0x7fffff24, PT ;  /* 0x7fffff241a00780c */ /* 0x000fe40003f46070 */
[----:B------:R-:W-:Y:S01]  /*6320*/  PRMT R26, RZ, 0x7610, R26 ;  /* 0x00007610ff1a7816 */ /* 0x000fe2000000001a */
[----:B0-----:R-:W-:-:S05]  /*6330*/  VIADD R22, R12, 0xffffff9b ;  /* 0xffffff9b0c167836 */ /* 0x001fca0000000000 */
[----:B------:R-:W-:Y:S01]  /*6340*/  ISETP.GE.U32.AND P0, PT, R22, 0x7fffff1c, PT ;  /* 0x7fffff1c1600780c */ /* 0x000fe20003f06070 */
[----:B---3--:R0:W-:Y:S02]  /*6350*/  STL [R1+0x2b0], R141 ;  /* 0x0002b08d01007387 */ /* 0x0081e40000100800 */
[----:B0-----:R-:W-:-:S04]  /*6360*/  IADD3 R141, P6, PT, R25, R2, RZ ;  /* 0x00000002198d7210 */ /* 0x001fc80007fde0ff */
[----:B------:R-:W-:Y:S01]  /*6370*/  LEA.HI.X.SX32 R23, R25, R3, 0x1, P6 ;  /* 0x0000000319177211 */ /* 0x000fe200030f0eff */
[----:B------:R-:W-:-:S05]  /*6380*/  @!P4 IMAD.MOV.U32 R22, RZ, RZ, R141 ;  /* 0x000000ffff16c224 */ /* 0x000fca00078e008d */
[----:B------:R0:W3:Y:S01]  /*6390*/  @!P4 LDG.E.U8 R26, desc[UR18][R22.64] ;  /* 0x00000012161ac981 */ /* 0x0000e2000c1e1100 */
[----:B------:R-:W-:-:S03]  /*63a0*/  IMAD R24, R36, 0x4c, RZ ;  /* 0x0000004c24187824 */ /* 0x000fc600078e02ff */
[----:B------:R-:W-:Y:S04]  /*63b0*/  STL [R1+0x61c], R141 ;  /* 0x00061c8d01007387 */ /* 0x000fe80000100800 */
[----:B------:R-:W-:Y:S04]  /*63c0*/  STL [R1+0x618], R23 ;  /* 0x0006181701007387 */ /* 0x000fe80000100800 */
[----:B----4-:R1:W-:Y:S01]  /*63d0*/  STL [R1+0x2ac], R140 ;  /* 0x0002ac8c01007387 */ /* 0x0103e20000100800 */
[----:B------:R-:W-:Y:S02]  /*63e0*/  PRMT R139, RZ, 0x7610, R139 ;  /* 0x00007610ff8b7816 */ /* 0x000fe4000000008b */
        /* <DEDUP_REMOVED lines=8> */
[----:B------:R-:W-:-:S05]  /*6470*/  VIADD R25, R12, 0xffffff93 ;  /* 0xffffff930c197836 */ /* 0x000fca0000000000 */
[----:B------:R-:W-:Y:S01]  /*6480*/  ISETP.GE.U32.AND P4, PT, R25, 0x7fffff14, PT ;  /* 0x7fffff141900780c */ /* 0x000fe20003f86070 */
[----:B------:R-:W-:-:S05]  /*6490*/  IMAD R25, R36, 0x54, RZ ;  /* 0x0000005424197824 */ /* 0x000fca00078e02ff */
[----:B------:R-:W-:Y:S01]  /*64a0*/  IADD3 R141, P6, PT, R25, R2, RZ ;  /* 0x00000002198d7210 */ /* 0x000fe20007fde0ff */
[----:B------:R-:W-:-:S03]  /*64b0*/  IMAD R24, R36, 0x5c, RZ ;  /* 0x0000005c24187824 */ /* 0x000fc600078e02ff */
[----:B------:R-:W-:Y:S01]  /*64c0*/  LEA.HI.X.SX32 R142, R25, R3, 0x1, P6 ;  /* 0x00000003198e7211 */ /* 0x000fe200030f0eff */
[----:B------:R-:W-:Y:S01]  /*64d0*/  STL [R1+0x69c], R141 ;  /* 0x00069c8d01007387 */ /* 0x000fe20000100800 */
[----:B------:R-:W-:Y:S01]  /*64e0*/  PRMT R137, RZ, 0x7610, R137 ;  /* 0x00007610ff897816 */ /* 0x000fe20000000089 */
[----:B0-----:R-:W-:Y:S02]  /*64f0*/  @!P3 IMAD.MOV.U32 R22, RZ, RZ, R141 ;  /* 0x000000ffff16b224 */ /* 0x001fe400078e008d */
[----:B------:R-:W-:-:S05]  /*6500*/  @!P3 IMAD.MOV.U32 R23, RZ, RZ, R142 ;  /* 0x000000ffff17b224 */ /* 0x000fca00078e008e */
[----:B------:R0:W4:Y:S01]  /*6510*/  @!P3 LDG.E.U8 R137, desc[UR18][R22.64] ;  /* 0x000000121689b981 */ /* 0x000122000c1e1100 */
[----:B------:R-:W-:-:S03]  /*6520*/  PRMT R138, RZ, 0x7610, R138 ;  /* 0x00007610ff8a7816 */ /* 0x000fc6000000008a */
[----:B---3--:R1:W-:Y:S02]  /*6530*/  STL [R1+0x27c], R139 ;  /* 0x00027c8b01007387 */ /* 0x0083e40000100800 */
[----:B-1----:R-:W-:-:S04]  /*6540*/  IADD3 R139, P6, PT, R24, R2, RZ ;  /* 0x00000002188b7210 */ /* 0x002fc80007fde0ff */
[----:B------:R-:W-:Y:S01]  /*6550*/  LEA.HI.X.SX32 R140, R24, R3, 0x1, P6 ;  /* 0x00000003188c7211 */ /* 0x000fe200030f0eff */
[----:B0-----:R-:W-:-:S04]  /*6560*/  @!P2 IMAD.MOV.U32 R22, RZ, RZ, R139 ;  /* 0x000000ffff16a224 */ /* 0x001fc800078e008b */
[----:B------:R-:W-:-:S05]  /*6570*/  @!P2 IMAD.MOV.U32 R23, RZ, RZ, R140 ;  /* 0x000000ffff17a224 */ /* 0x000fca00078e008c */
[----:B------:R0:W3:Y:S01]  /*6580*/  @!P2 LDG.E.U8 R138, desc[UR18][R22.64] ;  /* 0x00000012168aa981 */ /* 0x0000e2000c1e1100 */
[----:B------:R-:W-:-:S03]  /*6590*/  IMAD R25, R36, 0x64, RZ ;  /* 0x0000006424197824 */ /* 0x000fc600078e02ff */
[----:B------:R-:W-:Y:S04]  /*65a0*/  STL [R1+0x698], R142 ;  /* 0x0006988e01007387 */ /* 0x000fe80000100800 */
[----:B------:R-:W-:Y:S01]  /*65b0*/  STL [R1+0x6d4], R139 ;  /* 0x0006d48b01007387 */ /* 0x000fe20000100800 */
[----:B------:R-:W-:-:S03]  /*65c0*/  VIADD R26, R12, 0xffffff8b ;  /* 0xffffff8b0c1a7836 */ /* 0x000fc60000000000 */
[----:B------:R-:W-:Y:S04]  /*65d0*/  STL [R1+0x6d0], R140 ;  /* 0x0006d08c01007387 */ /* 0x000fe80000100800 */
[----:B----4-:R1:W-:Y:S01]  /*65e0*/  STL [R1+0x278], R137 ;  /* 0x0002788901007387 */ /* 0x0103e20000100800 */
[----:B------:R-:W-:Y:S01]  /*65f0*/  ISETP.GE.U32.AND P5, PT, R26, 0x7fffff0c, PT ;  /* 0x7fffff0c1a00780c */ /* 0x000fe20003fa6070 */
[----:B------:R-:W-:Y:S01]  /*6600*/  IMAD R24, R36, 0x6c, RZ ;  /* 0x0000006c24187824 */ /* 0x000fe200078e02ff */
[----:B-1----:R-:W-:Y:S01]  /*6610*/  IADD3 R137, P6, PT, R25, R2, RZ ;  /* 0x0000000219897210 */ /* 0x002fe20007fde0ff */
[----:B------:R-:W-:-:S03]  /*6620*/  VIADD R26, R12, 0xffffff83 ;  /* 0xffffff830c1a7836 */ /* 0x000fc60000000000 */
[----:B0-----:R-:W-:Y:S01]  /*6630*/  LEA.HI.X.SX32 R23, R25, R3, 0x1, P6 ;  /* 0x0000000319177211 */ /* 0x001fe200030f0eff */
[----:B------:R-:W-:Y:S01]  /*6640*/  STL [R1+0x70c], R137 ;  /* 0x00070c8901007387 */ /* 0x000fe20000100800 */
[----:B------:R-:W-:-:S03]  /*6650*/  VIADD R22, R12, 0xfffffffa ;  /* 0xfffffffa0c167836 */ /* 0x000fc60000000000 */
[----:B------:R-:W-:Y:S01]  /*6660*/  STL [R1+0x708], R23 ;  /* 0x0007081701007387 */ /* 0x000fe20000100800 */
[----:B------:R-:W-:Y:S02]  /*6670*/  ISETP.GE.U32.AND P3, PT, R26, 0x7fffff04, PT ;  /* 0x7fffff041a00780c */ /* 0x000fe40003f66070 */
[----:B------:R-:W-:Y:S02]  /*6680*/  PRMT R26, RZ, 0x7610, R26 ;  /* 0x00007610ff1a7816 */ /* 0x000fe4000000001a */
[----:B------:R-:W-:Y:S01]  /*6690*/  ISETP.GE.U32.AND P2, PT, R22, 0x7fffff7b, PT ;  /* 0x7fffff7b1600780c */ /* 0x000fe20003f46070 */
[----:B------:R-:W-:Y:S01]  /*66a0*/  @!P0 IMAD.MOV.U32 R22, RZ, RZ, R137 ;  /* 0x000000ffff168224 */ /* 0x000fe200078e0089 */
[----:B------:R-:W-:-:S04]  /*66b0*/  PRMT R135, RZ, 0x7610, R135 ;  /* 0x00007610ff877816 */ /* 0x000fc80000000087 */
[----:B------:R0:W4:Y:S04]  /*66c0*/  @!P0 LDG.E.U8 R26, desc[UR18][R22.64] ;  /* 0x00000012161a8981 */ /* 0x000128000c1e1100 */
        /* <DEDUP_REMOVED lines=8> */
[C---:B------:R-:W-:Y:S02]  /*6750*/  IMAD R25, R36.reuse, 0x74, RZ ;  /* 0x0000007424197824 */ /* 0x040fe400078e02ff */
[----:B------:R-:W-:-:S03]  /*6760*/  IMAD R24, R36, 0x7c, RZ ;  /* 0x0000007c24187824 */ /* 0x000fc600078e02ff */
[CC--:B------:R-:W-:Y:S01]  /*6770*/  IADD3 R137, P6, PT, R25.reuse, R2.reuse, RZ ;  /* 0x0000000219897210 */ /* 0x0c0fe20007fde0ff */
[----:B------:R-:W-:Y:S02]  /*6780*/  IMAD.MOV.U32 R143, RZ, RZ, R154 ;  /* 0x000000ffff8f7224 */ /* 0x000fe400078e009a */
[----:B------:R-:W-:Y:S01]  /*6790*/  IMAD.MOV.U32 R154, RZ, RZ, R159 ;  /* 0x000000ffff9a7224 */ /* 0x000fe200078e009f */
[----:B0-----:R-:W-:Y:S01]  /*67a0*/  LEA.HI.X.SX32 R22, R25, R3, 0x1, P6 ;  /* 0x0000000319167211 */ /* 0x001fe200030f0eff */
[----:B------:R-:W-:Y:S01]  /*67b0*/  IMAD.MOV.U32 R159, RZ, RZ, R111 ;  /* 0x000000ffff9f7224 */ /* 0x000fe200078e006f */
[----:B------:R-:W-:Y:S01]  /*67c0*/  STL [R1+0x744], R138 ;  /* 0x0007448a01007387 */ /* 0x000fe20000100800 */
[----:B------:R-:W-:-:S03]  /*67d0*/  IADD3 R111, P6, PT, R24, R2, RZ ;  /* 0x00000002186f7210 */ /* 0x000fc60007fde0ff */
[----:B----4-:R-:W-:Y:S01]  /*67e0*/  STL [R1+0x270], R26 ;  /* 0x0002701a01007387 */ /* 0x010fe20000100800 */
[----:B------:R-:W-:Y:S01]  /*67f0*/  PRMT R136, RZ, 0x7610, R136 ;  /* 0x00007610ff887816 */ /* 0x000fe20000000088 */
[----:B------:R-:W-:Y:S02]  /*6800*/  @!P5 IMAD.MOV.U32 R23, RZ, RZ, R22 ;  /* 0x000000ffff17d224 */ /* 0x000fe400078e0016 */
[----:B------:R-:W-:Y:S01]  /*6810*/  STL [R1+0x740], R139 ;  /* 0x0007408b01007387 */ /* 0x000fe20000100800 */
[----:B------:R-:W-:-:S03]  /*6820*/  VIADD R25, R12, 0xffffffe2 ;  /* 0xffffffe20c197836 */ /* 0x000fc60000000000 */
[----:B------:R-:W-:Y:S04]  /*6830*/  STL [R1+0x77c], R137 ;  /* 0x00077c8901007387 */ /* 0x000fe80000100800 */
[----:B------:R0:W-:Y:S04]  /*6840*/  STL [R1+0x778], R22 ;  /* 0x0007781601007387 */ /* 0x0001e80000100800 */
[----:B------:R-:W-:Y:S01]  /*6850*/  STL [R1+0x7b4], R111 ;  /* 0x0007b46f01007387 */ /* 0x000fe20000100800 */
[----:B0-----:R-:W-:-:S05]  /*6860*/  @!P5 IMAD.MOV.U32 R22, RZ, RZ, R137 ;  /* 0x000000ffff16d224 */ /* 0x001fca00078e0089 */
[----:B------:R-:W4:Y:S01]  /*6870*/  @!P5 LDG.E.U8 R136, desc[UR18][R22.64] ;  /* 0x000000121688d981 */ /* 0x000f22000c1e1100 */
[----:B------:R-:W-:-:S03]  /*6880*/  ISETP.GE.U32.AND P5, PT, R25, 0x7fffff63, PT ;  /* 0x7fffff631900780c */ /* 0x000fc60003fa6070 */
[----:B---3--:R0:W-:Y:S02]  /*6890*/  STL [R1+0x26c], R135 ;  /* 0x00026c8701007387 */ /* 0x0081e40000100800 */
[----:B0-----:R-:W-:Y:S01]  /*68a0*/  LEA.HI.X.SX32 R135, R24, R3, 0x1, P6 ;  /* 0x0000000318877211 */ /* 0x001fe200030f0eff */
[----:B------:R-:W-:-:S04]  /*68b0*/  @!P3 IMAD.MOV.U32 R24, RZ, RZ, R111 ;  /* 0x000000ffff18b224 */ /* 0x000fc800078e006f */
[----:B------:R-:W-:-:S05]  /*68c0*/  @!P3 IMAD.MOV.U32 R25, RZ, RZ, R135 ;  /* 0x000000ffff19b224 */ /* 0x000fca00078e0087 */
[----:B------:R0:W3:Y:S01]  /*68d0*/  @!P3 LDG.E.U8 R110, desc[UR18][R24.64] ;  /* 0x00000012186eb981 */ /* 0x0000e2000c1e1100 */
[----:B------:R-:W-:-:S05]  /*68e0*/  VIADD R26, R12, 0xffffffea ;  /* 0xffffffea0c1a7836 */ /* 0x000fca0000000000 */
[----:B------:R-:W-:Y:S01]  /*68f0*/  ISETP.GE.U32.AND P4, PT, R26, 0x7fffff6b, PT ;  /* 0x7fffff6b1a00780c */ /* 0x000fe20003f86070 */
[----:B------:R-:W-:Y:S01]  /*6900*/  IMAD R26, R36, 0x5, RZ ;  /* 0x00000005241a7824 */ /* 0x000fe200078e02ff */
[----:B------:R-:W-:Y:S01]  /*6910*/  STL [R1+0x7b0], R135 ;  /* 0x0007b08701007387 */ /* 0x000fe20000100800 */
[----:B0-----:R-:W-:-:S03]  /*6920*/  VIADD R24, R12, 0xffffffda ;  /* 0xffffffda0c187836 */ /* 0x001fc60000000000 */
[C---:B------:R-:W-:Y:S02]  /*6930*/  IADD3 R22, P6, PT, R26.reuse, R2, RZ ;  /* 0x000000021a167210 */ /* 0x040fe40007fde0ff */
[----:B------:R-:W-:Y:S02]  /*6940*/  PRMT R134, RZ, 0x7610, R134 ;  /* 0x00007610ff867816 */ /* 0x000fe40000000086 */
[----:B------:R-:W-:Y:S02]  /*6950*/  LEA.HI.X.SX32 R23, R26, R3, 0x1, P6 ;  /* 0x000000031a177211 */ /* 0x000fe400030f0eff */
[----:B------:R-:W-:Y:S01]  /*6960*/  ISETP.GE.U32.AND P3, PT, R24, 0x7fffff5b, PT ;  /* 0x7fffff5b1800780c */ /* 0x000fe20003f66070 */
[----:B------:R-:W-:Y:S01]  /*6970*/  VIADD R24, R12, 0xffffffd2 ;  /* 0xffffffd20c187836 */ /* 0x000fe20000000000 */
[----:B------:R-:W-:Y:S01]  /*6980*/  PRMT R133, RZ, 0x7610, R133 ;  /* 0x00007610ff857816 */ /* 0x000fe20000000085 */
[----:B------:R-:W2:Y:S03]  /*6990*/  @!P2 LDG.E.U8 R134, desc[UR18][R22.64] ;  /* 0x000000121686a981 */ /* 0x000ea6000c1e1100 */
[----:B------:R-:W-:Y:S01]  /*69a0*/  ISETP.GE.U32.AND P2, PT, R24, 0x7fffff53, PT ;  /* 0x7fffff531800780c */ /* 0x000fe20003f46070 */
[----:B---3--:R0:W-:Y:S02]  /*69b0*/  STL [R1+0x244], R110 ;  /* 0x0002446e01007387 */ /* 0x0081e40000100800 */
[----:B0-----:R-:W-:-:S05]  /*69c0*/  IMAD R110, R36, 0xd, RZ ;  /* 0x0000000d246e7824 */ /* 0x001fca00078e02ff */
[----:B------:R-:W-:-:S04]  /*69d0*/  IADD3 R111, P6, PT, R110, R2, RZ ;  /* 0x000000026e6f7210 */ /* 0x000fc80007fde0ff */
[----:B------:R-:W-:Y:S01]  /*69e0*/  LEA.HI.X.SX32 R110, R110, R3, 0x1, P6 ;  /* 0x000000036e6e7211 */ /* 0x000fe200030f0eff */
[----:B------:R-:W-:-:S04]  /*69f0*/  @!P0 IMAD.MOV.U32 R24, RZ, RZ, R111 ;  /* 0x000000ffff188224 */ /* 0x000fc800078e006f */
[----:B------:R-:W-:-:S05]  /*6a00*/  @!P0 IMAD.MOV.U32 R25, RZ, RZ, R110 ;  /* 0x000000ffff198224 */ /* 0x000fca00078e006e */
[----:B------:R0:W3:Y:S01]  /*6a10*/  @!P0 LDG.E.U8 R133, desc[UR18][R24.64] ;  /* 0x0000001218858981 */ /* 0x0000e2000c1e1100 */
[----:B------:R-:W-:Y:S02]  /*6a20*/  IMAD.MOV.U32 R142, RZ, RZ, R143 ;  /* 0x000000ffff8e7224 */ /* 0x000fe400078e008f */
[----:B------:R-:W-:Y:S02]  /*6a30*/  IMAD.MOV.U32 R143, RZ, RZ, R145 ;  /* 0x000000ffff8f7224 */ /* 0x000fe400078e0091 */
[----:B------:R-:W-:Y:S02]  /*6a40*/  IMAD.MOV.U32 R145, RZ, RZ, R147 ;  /* 0x000000ffff917224 */ /* 0x000fe400078e0093 */
[----:B------:R-:W-:Y:S02]  /*6a50*/  IMAD.MOV.U32 R147, RZ, RZ, R149 ;  /* 0x000000ffff937224 */ /* 0x000fe400078e0095 */
[----:B------:R-:W-:Y:S02]  /*6a60*/  IMAD.MOV.U32 R149, RZ, RZ, R151 ;  /* 0x000000ffff957224 */ /* 0x000fe400078e0097 */
[----:B------:R-:W-:-:S02]  /*6a70*/  IMAD.MOV.U32 R151, RZ, RZ, R157 ;  /* 0x000000ffff977224 */ /* 0x000fc400078e009d */
[C---:B------:R-:W-:Y:S02]  /*6a80*/  IMAD R157, R36.reuse, 0x15, RZ ;  /* 0x00000015249d7824 */ /* 0x040fe400078e02ff */
[----:B------:R-:W-:Y:S02]  /*6a90*/  IMAD.MOV.U32 R140, RZ, RZ, R148 ;  /* 0x000000ffff8c7224 */ /* 0x000fe400078e0094 */
[----:B------:R-:W-:Y:S02]  /*6aa0*/  IMAD.MOV.U32 R148, RZ, RZ, R162 ;  /* 0x000000ffff947224 */ /* 0x000fe400078e00a2 */
[----:B------:R-:W-:Y:S01]  /*6ab0*/  IMAD.MOV.U32 R162, RZ, RZ, R158 ;  /* 0x000000ffffa27224 */ /* 0x000fe200078e009e */
[C---:B------:R-:W-:Y:S01]  /*6ac0*/  IADD3 R158, P6, PT, R157.reuse, R2, RZ ;  /* 0x000000029d9e7210 */ /* 0x040fe20007fde0ff */
[----:B----4-:R-:W-:Y:S01]  /*6ad0*/  STL [R1+0x248], R136 ;  /* 0x0002488801007387 */ /* 0x010fe20000100800 */
[----:B------:R-:W-:Y:S02]  /*6ae0*/  IMAD R26, R36, 0x1d, RZ ;  /* 0x0000001d241a7824 */ /* 0x000fe400078e02ff */
[----:B------:R-:W-:Y:S01]  /*6af0*/  LEA.HI.X.SX32 R157, R157, R3, 0x1, P6 ;  /* 0x000000039d9d7211 */ /* 0x000fe200030f0eff */
[----:B------:R-:W-:Y:S01]  /*6b00*/  STL [R1+0xa4c], R22 ;  /* 0x000a4c1601007387 */ /* 0x000fe20000100800 */
[----:B------:R-:W-:-:S03]  /*6b10*/  PRMT R132, RZ, 0x7610, R132 ;  /* 0x00007610ff847816 */ /* 0x000fc60000000084 */
[----:B------:R-:W-:Y:S01]  /*6b20*/  STL [R1+0xa48], R23 ;  /* 0x000a481701007387 */ /* 0x000fe20000100800 */
[----:B0-----:R-:W-:-:S03]  /*6b30*/  @!P4 IMAD.MOV.U32 R24, RZ, RZ, R158 ;  /* 0x000000ffff18c224 */ /* 0x001fc600078e009e */
[----:B------:R-:W-:Y:S01]  /*6b40*/  STL [R1+0xa54], R111 ;  /* 0x000a546f01007387 */ /* 0x000fe20000100800 */
[----:B------:R-:W-:-:S03]  /*6b50*/  @!P4 IMAD.MOV.U32 R25, RZ, RZ, R157 ;  /* 0x000000ffff19c224 */ /* 0x000fc600078e009d */
[----:B------:R-:W-:Y:S04]  /*6b60*/  STL [R1+0xa50], R110 ;  /* 0x000a506e01007387 */ /* 0x000fe80000100800 */
[----:B--2---:R-:W-:Y:S04]  /*6b70*/  STL [R1+0x23c], R134 ;  /* 0x00023c8601007387 */ /* 0x004fe80000100800 */
[----:B------:R0:W2:Y:S01]  /*6b80*/  @!P4 LDG.E.U8 R132, desc[UR18][R24.64] ;  /* 0x000000121884c981 */ /* 0x0000a2000c1e1100 */
[----:B------:R-:W-:-:S03]  /*6b90*/  PRMT R131, RZ, 0x7610, R131 ;  /* 0x00007610ff837816 */ /* 0x000fc60000000083 */
[----:B---3--:R1:W-:Y:S02]  /*6ba0*/  STL [R1+0x238], R133 ;  /* 0x0002388501007387 */ /* 0x0083e40000100800 */
[----:B-1----:R-:W-:-:S04]  /*6bb0*/  IADD3 R133, P6, PT, R26, R2, RZ ;  /* 0x000000021a857210 */ /* 0x002fc80007fde0ff */
[----:B------:R-:W-:Y:S01]  /*6bc0*/  LEA.HI.X.SX32 R134, R26, R3, 0x1, P6 ;  /* 0x000000031a867211 */ /* 0x000fe200030f0eff */
[----:B0-----:R-:W-:-:S04]  /*6bd0*/  @!P5 IMAD.MOV.U32 R24, RZ, RZ, R133 ;  /* 0x000000ffff18d224 */ /* 0x001fc800078e0085 */
[----:B------:R-:W-:-:S05]  /*6be0*/  @!P5 IMAD.MOV.U32 R25, RZ, RZ, R134 ;  /* 0x000000ffff19d224 */ /* 0x000fca00078e0086 */
[----:B------:R0:W3:Y:S01]  /*6bf0*/  @!P5 LDG.E.U8 R131, desc[UR18][R24.64] ;  /* 0x000000121883d981 */ /* 0x0000e2000c1e1100 */
[----:B------:R-:W-:Y:S02]  /*6c00*/  IMAD.MOV.U32 R141, RZ, RZ, R144 ;  /* 0x000000ffff8d7224 */ /* 0x000fe400078e0090 */
[----:B------:R-:W-:Y:S02]  /*6c10*/  IMAD.MOV.U32 R144, RZ, RZ, R153 ;  /* 0x000000ffff907224 */ /* 0x000fe400078e0099 */
[----:B------:R-:W-:Y:S02]  /*6c20*/  IMAD.MOV.U32 R153, RZ, RZ, R27 ;  /* 0x000000ffff997224 */ /* 0x000fe400078e001b */
[----:B------:R-:W-:Y:S01]  /*6c30*/  VIADD R27, R12, 0xffffffca ;  /* 0xffffffca0c1b7836 */ /* 0x000fe20000000000 */
[----:B------:R-:W-:Y:S04]  /*6c40*/  STL [R1+0xb4], R133 ;  /* 0x0000b48501007387 */ /* 0x000fe80000100800 */
[----:B------:R-:W-:Y:S01]  /*6c50*/  ISETP.GE.U32.AND P0, PT, R27, 0x7fffff4b, PT ;  /* 0x7fffff4b1b00780c */ /* 0x000fe20003f06070 */
[----:B------:R-:W-:Y:S01]  /*6c60*/  IMAD R27, R36, 0x25, RZ ;  /* 0x00000025241b7824 */ /* 0x000fe200078e02ff */
[----:B------:R-:W-:Y:S04]  /*6c70*/  STL [R1+0xa5c], R158 ;  /* 0x000a5c9e01007387 */ /* 0x000fe80000100800 */
[----:B------:R-:W-:Y:S04]  /*6c80*/  STL [R1+0xa58], R157 ;  /* 0x000a589d01007387 */ /* 0x000fe80000100800 */
[----:B------:R-:W-:Y:S04]  /*6c90*/  STL [R1+0xb0], R134 ;  /* 0x0000b08601007387 */ /* 0x000fe80000100800 */
[----:B--2---:R1:W-:Y:S01]  /*6ca0*/  STL [R1+0x234], R132 ;  /* 0x0002348401007387 */ /* 0x0043e20000100800 */
[----:B------:R-:W-:-:S02]  /*6cb0*/  IMAD.MOV.U32 R137, RZ, RZ, R148 ;  /* 0x000000ffff897224 */ /* 0x000fc400078e0094 */
[----:B------:R-:W-:Y:S02]  /*6cc0*/  IMAD.MOV.U32 R148, RZ, RZ, R151 ;  /* 0x000000ffff947224 */ /* 0x000fe400078e0097 */
[----:B------:R-:W-:Y:S01]  /*6cd0*/  IMAD.MOV.U32 R151, RZ, RZ, R153 ;  /* 0x000000ffff977224 */ /* 0x000fe200078e0099 */
[----:B-1----:R-:W-:Y:S01]  /*6ce0*/  IADD3 R132, P6, PT, R27, R2, RZ ;  /* 0x000000021b847210 */ /* 0x002fe20007fde0ff */
[----:B------:R-:W-:-:S03]  /*6cf0*/  IMAD.MOV.U32 R153, RZ, RZ, R28 ;  /* 0x000000ffff997224 */ /* 0x000fc600078e001c */
[----:B0-----:R-:W-:Y:S01]  /*6d00*/  LEA.HI.X.SX32 R25, R27, R3, 0x1, P6 ;  /* 0x000000031b197211 */ /* 0x001fe200030f0eff */
[----:B------:R-:W-:Y:S01]  /*6d10*/  IMAD R26, R36, 0x2d, RZ ;  /* 0x0000002d241a7824 */ /* 0x000fe200078e02ff */
[----:B------:R-:W-:Y:S01]  /*6d20*/  STL [R1+0x524], R132 ;  /* 0x0005248401007387 */ /* 0x000fe20000100800 */
[C---:B------:R-:W-:Y:S02]  /*6d30*/  VIADD R28, R12.reuse, 0xffffffc2 ;  /* 0xffffffc20c1c7836 */ /* 0x040fe40000000000 */
[----:B------:R-:W-:Y:S01]  /*6d40*/  VIADD R24, R12, 0xffffffba ;  /* 0xffffffba0c187836 */ /* 0x000fe20000000000 */
[----:B------:R-:W-:Y:S02]  /*6d50*/  STL [R1+0xf0], R25 ;  /* 0x0000f01901007387 */ /* 0x000fe40000100800 */
[----:B------:R-:W-:Y:S02]  /*6d60*/  ISETP.GE.U32.AND P4, PT, R28, 0x7fffff43, PT ;  /* 0x7fffff431c00780c */ /* 0x000fe40003f86070 */
[----:B------:R-:W-:-:S02]  /*6d70*/  PRMT R28, RZ, 0x7610, R28 ;  /* 0x00007610ff1c7816 */ /* 0x000fc4000000001c */
        /* <DEDUP_REMOVED lines=13> */
[----:B------:R-:W-:Y:S04]  /*6e50*/  STL [R1+0x564], R131 ;  /* 0x0005648301007387 */ /* 0x000fe80000100800 */
[----:B------:R-:W-:Y:S01]  /*6e60*/  IADD3 R132, P6, PT, R27, R2, RZ ;  /* 0x000000021b847210 */ /* 0x000fe20007fde0ff */
[----:B------:R-:W-:-:S03]  /*6e70*/  IMAD R26, R36, 0x3d, RZ ;  /* 0x0000003d241a7824 */ /* 0x000fc600078e02ff */
[----:B0-----:R-:W-:Y:S02]  /*6e80*/  LEA.HI.X.SX32 R24, R27, R3, 0x1, P6 ;  /* 0x000000031b187211 */ /* 0x001fe400030f0eff */
[----:B------:R-:W-:-:S03]  /*6e90*/  PRMT R129, RZ, 0x7610, R129 ;  /* 0x00007610ff817816 */ /* 0x000fc60000000081 */
[----:B------:R-:W-:Y:S01]  /*6ea0*/  @!P0 IMAD.MOV.U32 R25, RZ, RZ, R24 ;  /* 0x000000ffff198224 */ /* 0x000fe200078e0018 */
[----:B--2---:R-:W-:Y:S04]  /*6eb0*/  STL [R1+0x22c], R28 ;  /* 0x00022c1c01007387 */ /* 0x004fe80000100800 */
[----:B------:R-:W-:Y:S04]  /*6ec0*/  STL [R1+0x560], R133 ;  /* 0x0005608501007387 */ /* 0x000fe80000100800 */
[----:B------:R-:W-:Y:S01]  /*6ed0*/  STL [R1+0x5a4], R132 ;  /* 0x0005a48401007387 */ /* 0x000fe20000100800 */
[----:B------:R-:W-:-:S03]  /*6ee0*/  PRMT R128, RZ, 0x7610, R128 ;  /* 0x00007610ff807816 */ /* 0x000fc60000000080 */
[----:B---3--:R0:W-:Y:S04]  /*6ef0*/  STL [R1+0x228], R130 ;  /* 0x0002288201007387 */ /* 0x0081e80000100800 */
[----:B------:R1:W-:Y:S01]  /*6f00*/  STL [R1+0x5a0], R24 ;  /* 0x0005a01801007387 */ /* 0x0003e20000100800 */
[----:B0-----:R-:W-:Y:S01]  /*6f10*/  IADD3 R130, P6, PT, R26, R2, RZ ;  /* 0x000000021a827210 */ /* 0x001fe20007fde0ff */
[----:B-1----:R-:W-:-:S03]  /*6f20*/  @!P0 IMAD.MOV.U32 R24, RZ, RZ, R132 ;  /* 0x000000ffff188224 */ /* 0x002fc600078e0084 */
[----:B------:R-:W-:Y:S02]  /*6f30*/  LEA.HI.X.SX32 R131, R26, R3, 0x1, P6 ;  /* 0x000000031a837211 */ /* 0x000fe400030f0eff */
[----:B------:R0:W2:Y:S02]  /*6f40*/  @!P0 LDG.E.U8 R129, desc[UR18][R24.64] ;  /* 0x0000001218818981 */ /* 0x0000a4000c1e1100 */
[----:B0-----:R-:W-:Y:S02]  /*6f50*/  @!P4 IMAD.MOV.U32 R24, RZ, RZ, R130 ;  /* 0x000000ffff18c224 */ /* 0x001fe400078e0082 */
[----:B------:R-:W-:-:S05]  /*6f60*/  @!P4 IMAD.MOV.U32 R25, RZ, RZ, R131 ;  /* 0x000000ffff19c224 */ /* 0x000fca00078e0083 */
[----:B------:R0:W3:Y:S01]  /*6f70*/  @!P4 LDG.E.U8 R128, desc[UR18][R24.64] ;  /* 0x000000121880c981 */ /* 0x0000e2000c1e1100 */
[----:B------:R-:W-:-:S03]  /*6f80*/  IMAD R27, R36, 0x45, RZ ;  /* 0x00000045241b7824 */ /* 0x000fc600078e02ff */
[----:B------:R-:W-:Y:S01]  /*6f90*/  STL [R1+0x5e4], R130 ;  /* 0x0005e48201007387 */ /* 0x000fe20000100800 */
[----:B------:R-:W-:-:S03]  /*6fa0*/  VIADD R28, R12, 0xffffffaa ;  /* 0xffffffaa0c1c7836 */ /* 0x000fc60000000000 */
[----:B------:R-:W-:Y:S01]  /*6fb0*/  STL [R1+0x5e0], R131 ;  /* 0x0005e08301007387 */ /* 0x000fe20000100800 */
[----:B------:R-:W-:Y:S01]  /*6fc0*/  IMAD R26, R36, 0x4d, RZ ;  /* 0x0000004d241a7824 */ /* 0x000fe200078e02ff */
[----:B------:R-:W-:Y:S01]  /*6fd0*/  ISETP.GE.U32.AND P2, PT, R28, 0x7fffff2b, PT ;  /* 0x7fffff2b1c00780c */ /* 0x000fe20003f46070 */
[C---:B------:R-:W-:Y:S02]  /*6fe0*/  VIADD R28, R12.reuse, 0xffffffa2 ;  /* 0xffffffa20c1c7836 */ /* 0x040fe40000000000 */
[----:B0-----:R-:W-:-:S03]  /*6ff0*/  VIADD R24, R12, 0xffffff9a ;  /* 0xffffff9a0c187836 */ /* 0x001fc60000000000 */
[----:B------:R-:W-:Y:S02]  /*7000*/  ISETP.GE.U32.AND P0, PT, R28, 0x7fffff23, PT ;  /* 0x7fffff231c00780c */ /* 0x000fe40003f06070 */
[----:B------:R-:W-:Y:S02]  /*7010*/  PRMT R28, RZ, 0x7610, R28 ;  /* 0x00007610ff1c7816 */ /* 0x000fe4000000001c */
[----:B------:R-:W-:Y:S02]  /*7020*/  ISETP.GE.U32.AND P4, PT, R24, 0x7fffff1b, PT ;  /* 0x7fffff1b1800780c */ /* 0x000fe40003f86070 */
[----:B------:R-:W-:Y:S01]  /*7030*/  PRMT R127, RZ, 0x7610, R127 ;  /* 0x00007610ff7f7816 */ /* 0x000fe2000000007f */
[----:B--2---:R0:W-:Y:S02]  /*7040*/  STL [R1+0x220], R129 ;  /* 0x0002208101007387 */ /* 0x0041e40000100800 */
[----:B0-----:R-:W-:-:S04]  /*7050*/  IADD3 R129, P6, PT, R27, R2, RZ ;  /* 0x000000021b817210 */ /* 0x001fc80007fde0ff */
[----:B------:R-:W-:Y:S01]  /*7060*/  LEA.HI.X.SX32 R25, R27, R3, 0x1, P6 ;  /* 0x000000031b197211 */ /* 0x000fe200030f0eff */
[----:B------:R-:W-:Y:S04]  /*7070*/  STL [R1+0x624], R129 ;  /* 0x0006248101007387 */ /* 0x000fe80000100800 */
[----:B------:R-:W-:Y:S04]  /*7080*/  STL [R1+0x620], R25 ;  /* 0x0006201901007387 */ /* 0x000fe80000100800 */
[----:B---3--:R0:W-:Y:S01]  /*7090*/  STL [R1+0x21c], R128 ;  /* 0x00021c8001007387 */ /* 0x0081e20000100800 */
[----:B------:R-:W-:-:S05]  /*70a0*/  @!P5 IMAD.MOV.U32 R24, RZ, RZ, R129 ;  /* 0x000000ffff18d224 */ /* 0x000fca00078e0081 */
[----:B------:R1:W2:Y:S01]  /*70b0*/  @!P5 LDG.E.U8 R28, desc[UR18][R24.64] ;  /* 0x00000012181cd981 */ /* 0x0002a2000c1e1100 */
[----:B0-----:R-:W-:-:S04]  /*70c0*/  IADD3 R128, P6, PT, R26, R2, RZ ;  /* 0x000000021a807210 */ /* 0x001fc80007fde0ff */
[----:B------:R-:W-:Y:S01]  /*70d0*/  LEA.HI.X.SX32 R130, R26, R3, 0x1, P6 ;  /* 0x000000031a827211 */ /* 0x000fe200030f0eff */
[----:B-1----:R-:W-:-:S04]  /*70e0*/  @!P3 IMAD.MOV.U32 R24, RZ, RZ, R128 ;  /* 0x000000ffff18b224 */ /* 0x002fc800078e0080 */
        /* <DEDUP_REMOVED lines=11> */
[----:B------:R-:W-:Y:S01]  /*71a0*/  PRMT R126, RZ, 0x7610, R126 ;  /* 0x00007610ff7e7816 */ /* 0x000fe2000000007e */
[----:B--2---:R-:W-:Y:S04]  /*71b0*/  STL [R1+0x218], R28 ;  /* 0x0002181c01007387 */ /* 0x004fe80000100800 */
[----:B------:R-:W-:Y:S04]  /*71c0*/  STL [R1+0x660], R130 ;  /* 0x0006608201007387 */ /* 0x000fe80000100800 */
[----:B------:R-:W-:Y:S04]  /*71d0*/  STL [R1+0x6a4], R129 ;  /* 0x0006a48101007387 */ /* 0x000fe80000100800 */
        /* <DEDUP_REMOVED lines=36> */
[C---:B------:R-:W-:Y:S02]  /*7420*/  IMAD R27, R36.reuse, 0x75, RZ ;  /* 0x00000075241b7824 */ /* 0x040fe400078e02ff */
[----:B------:R-:W-:Y:S02]  /*7430*/  IMAD.MOV.U32 R136, RZ, RZ, R137 ;  /* 0x000000ffff887224 */ /* 0x000fe400078e0089 */
[----:B------:R-:W-:Y:S01]  /*7440*/  IMAD R26, R36, 0x7d, RZ ;  /* 0x0000007d241a7824 */ /* 0x000fe200078e02ff */
[CC--:B------:R-:W-:Y:S01]  /*7450*/  IADD3 R125, P6, PT, R27.reuse, R2.reuse, RZ ;  /* 0x000000021b7d7210 */ /* 0x0c0fe20007fde0ff */
[----:B------:R-:W-:Y:S02]  /*7460*/  IMAD.MOV.U32 R137, RZ, RZ, R140 ;  /* 0x000000ffff897224 */ /* 0x000fe400078e008c */
[----:B------:R-:W-:Y:S02]  /*7470*/  IMAD.MOV.U32 R140, RZ, RZ, R141 ;  /* 0x000000ffff8c7224 */ /* 0x000fe400078e008d */
[----:B------:R-:W-:Y:S01]  /*7480*/  IMAD.MOV.U32 R141, RZ, RZ, R145 ;  /* 0x000000ffff8d7224 */ /* 0x000fe200078e0091 */
[----:B0-----:R-:W-:Y:S01]  /*7490*/  LEA.HI.X.SX32 R24, R27, R3, 0x1, P6 ;  /* 0x000000031b187211 */ /* 0x001fe200030f0eff */
[----:B------:R-:W-:Y:S01]  /*74a0*/  IMAD.MOV.U32 R145, RZ, RZ, R149 ;  /* 0x000000ffff917224 */ /* 0x000fe200078e0095 */
[----:B------:R-:W-:Y:S01]  /*74b0*/  STL [R1+0x74c], R126 ;  /* 0x00074c7e01007387 */ /* 0x000fe20000100800 */
[----:B------:R-:W-:Y:S01]  /*74c0*/  IMAD.MOV.U32 R149, RZ, RZ, R118 ;  /* 0x000000ffff957224 */ /* 0x000fe200078e0076 */
[----:B------:R-:W-:Y:S01]  /*74d0*/  IADD3 R118, P6, PT, R26, R2, RZ ;  /* 0x000000021a767210 */ /* 0x000fe20007fde0ff */
[----:B------:R-:W-:Y:S01]  /*74e0*/  @!P3 IMAD.MOV.U32 R25, RZ, RZ, R24 ;  /* 0x000000ffff19b224 */ /* 0x000fe200078e0018 */
[----:B------:R-:W-:Y:S01]  /*74f0*/  PRMT R124, RZ, 0x7610, R124 ;  /* 0x00007610ff7c7816 */ /* 0x000fe2000000007c */
[----:B------:R-:W-:Y:S01]  /*7500*/  VIADD R27, R12, 0xffffffe1 ;  /* 0xffffffe10c1b7836 */ /* 0x000fe20000000000 */
[----:B------:R-:W-:Y:S01]  /*7510*/  PRMT R121, RZ, 0x7610, R121 ;  /* 0x00007610ff797816 */ /* 0x000fe20000000079 */
[----:B--2---:R-:W-:Y:S04]  /*7520*/  STL [R1+0x1e0], R28 ;  /* 0x0001e01c01007387 */ /* 0x004fe80000100800 */
[----:B------:R-:W-:Y:S04]  /*7530*/  STL [R1+0x748], R127 ;  /* 0x0007487f01007387 */ /* 0x000fe80000100800 */
[----:B------:R-:W-:Y:S04]  /*7540*/  STL [R1+0x784], R125 ;  /* 0x0007847d01007387 */ /* 0x000fe80000100800 */
[----:B------:R0:W-:Y:S04]  /*7550*/  STL [R1+0x780], R24 ;  /* 0x0007801801007387 */ /* 0x0001e80000100800 */
[----:B------:R-:W-:Y:S04]  /*7560*/  STL [R1+0x7bc], R118 ;  /* 0x0007bc7601007387 */ /* 0x000fe80000100800 */
[----:B---3--:R1:W-:Y:S01]  /*7570*/  STL [R1+0x1dc], R122 ;  /* 0x0001dc7a01007387 */ /* 0x0083e20000100800 */
[----:B0-----:R-:W-:-:S05]  /*7580*/  @!P3 IMAD.MOV.U32 R24, RZ, RZ, R125 ;  /* 0x000000ffff18b224 */ /* 0x001fca00078e007d */
[----:B------:R0:W2:Y:S01]  /*7590*/  @!P3 LDG.E.U8 R124, desc[UR18][R24.64] ;  /* 0x00000012187cb981 */ /* 0x0000a2000c1e1100 */
[----:B-1----:R-:W-:Y:S01]  /*75a0*/  LEA.HI.X.SX32 R122, R26, R3, 0x1, P6 ;  /* 0x000000031a7a7211 */ /* 0x002fe200030f0eff */
[----:B------:R-:W-:Y:S01]  /*75b0*/  @!P2 IMAD.MOV.U32 R26, RZ, RZ, R118 ;  /* 0x000000ffff1aa224 */ /* 0x000fe200078e0076 */
[----:B------:R-:W-:-:S03]  /*75c0*/  ISETP.GE.U32.AND P3, PT, R27, 0x7fffff62, PT ;  /* 0x7fffff621b00780c */ /* 0x000fc60003f66070 */
[----:B------:R-:W-:-:S05]  /*75d0*/  @!P2 IMAD.MOV.U32 R27, RZ, RZ, R122 ;  /* 0x000000ffff1ba224 */ /* 0x000fca00078e007a */
[----:B------:R1:W3:Y:S01]  /*75e0*/  @!P2 LDG.E.U8 R112, desc[UR18][R26.64] ;  /* 0x000000121a70a981 */ /* 0x0002e2000c1e1100 */
[----:B------:R-:W-:-:S05]  /*75f0*/  VIADD R28, R12, 0xffffffe9 ;  /* 0xffffffe90c1c7836 */ /* 0x000fca0000000000 */
[----:B------:R-:W-:Y:S01]  /*7600*/  ISETP.GE.U32.AND P5, PT, R28, 0x7fffff6a, PT ;  /* 0x7fffff6a1c00780c */ /* 0x000fe20003fa6070 */
[----:B------:R-:W-:-:S05]  /*7610*/  IMAD R28, R36, 0x6, RZ ;  /* 0x00000006241c7824 */ /* 0x000fca00078e02ff */
[----:B0-----:R-:W-:-:S04]  /*7620*/  IADD3 R24, P6, PT, R28, R2, RZ ;  /* 0x000000021c187210 */ /* 0x001fc80007fde0ff */
[----:B------:R-:W-:-:S05]  /*7630*/  LEA.HI.X.SX32 R25, R28, R3, 0x1, P6 ;  /* 0x000000031c197211 */ /* 0x000fca00030f0eff */
[----:B------:R-:W4:Y:S04]  /*7640*/  @!P0 LDG.E.U8 R121, desc[UR18][R24.64] ;  /* 0x0000001218798981 */ /* 0x000f28000c1e1100 */
[----:B------:R-:W-:Y:S01]  /*7650*/  STL [R1+0x7b8], R122 ;  /* 0x0007b87a01007387 */ /* 0x000fe20000100800 */
[----:B-1----:R-:W-:-:S05]  /*7660*/  VIADD R26, R12, 0xffffffd9 ;  /* 0xffffffd90c1a7836 */ /* 0x002fca0000000000 */
[----:B------:R-:W-:Y:S01]  /*7670*/  ISETP.GE.U32.AND P2, PT, R26, 0x7fffff5a, PT ;  /* 0x7fffff5a1a00780c */ /* 0x000fe20003f46070 */
[----:B------:R-:W-:Y:S01]  /*7680*/  VIADD R26, R12, 0xffffffd1 ;  /* 0xffffffd10c1a7836 */ /* 0x000fe20000000000 */
[----:B------:R-:W-:Y:S01]  /*7690*/  PRMT R120, RZ, 0x7610, R120 ;  /* 0x00007610ff787816 */ /* 0x000fe20000000078 */
[----:B------:R-:W-:Y:S02]  /*76a0*/  IMAD.MOV.U32 R131, RZ, RZ, R136 ;  /* 0x000000ffff837224 */ /* 0x000fe400078e0088 */
[----:B------:R-:W-:Y:S01]  /*76b0*/  IMAD.MOV.U32 R136, RZ, RZ, R155 ;  /* 0x000000ffff887224 */ /* 0x000fe200078e009b */
[----:B------:R-:W-:Y:S01]  /*76c0*/  ISETP.GE.U32.AND P0, PT, R26, 0x7fffff52, PT ;  /* 0x7fffff521a00780c */ /* 0x000fe20003f06070 */
[----:B------:R-:W-:Y:S02]  /*76d0*/  IMAD.MOV.U32 R155, RZ, RZ, R163 ;  /* 0x000000ffff9b7224 */ /* 0x000fe400078e00a3 */
[----:B------:R-:W-:Y:S02]  /*76e0*/  IMAD R163, R36, 0x16, RZ ;  /* 0x0000001624a37824 */ /* 0x000fe400078e02ff */
[----:B------:R-:W-:-:S02]  /*76f0*/  IMAD.MOV.U32 R134, RZ, RZ, R140 ;  /* 0x000000ffff867224 */ /* 0x000fc400078e008c */
[----:B------:R-:W-:Y:S02]  /*7700*/  IMAD.MOV.U32 R140, RZ, RZ, R141 ;  /* 0x000000ffff8c7224 */ /* 0x000fe400078e008d */
[----:B------:R-:W-:Y:S02]  /*7710*/  IMAD.MOV.U32 R141, RZ, RZ, R147 ;  /* 0x000000ffff8d7224 */ /* 0x000fe400078e0093 */
[----:B------:R-:W-:Y:S01]  /*7720*/  IMAD.MOV.U32 R147, RZ, RZ, R164 ;  /* 0x000000ffff937224 */ /* 0x000fe200078e00a4 */
[----:B---3--:R0:W-:Y:S02]  /*7730*/  STL [R1+0x1d4], R112 ;  /* 0x0001d47001007387 */ /* 0x0081e40000100800 */
[----:B0-----:R-:W-:-:S05]  /*7740*/  IMAD R112, R36, 0xe, RZ ;  /* 0x0000000e24707824 */ /* 0x001fca00078e02ff */
[----:B------:R-:W-:-:S04]  /*7750*/  IADD3 R118, P6, PT, R112, R2, RZ ;  /* 0x0000000270767210 */ /* 0x000fc80007fde0ff */
[----:B------:R-:W-:Y:S01]  /*7760*/  LEA.HI.X.SX32 R112, R112, R3, 0x1, P6 ;  /* 0x0000000370707211 */ /* 0x000fe200030f0eff */
[----:B------:R-:W-:-:S04]  /*7770*/  @!P4 IMAD.MOV.U32 R26, RZ, RZ, R118 ;  /* 0x000000ffff1ac224 */ /* 0x000fc800078e0076 */
[----:B------:R-:W-:Y:S01]  /*7780*/  @!P4 IMAD.MOV.U32 R27, RZ, RZ, R112 ;  /* 0x000000ffff1bc224 */ /* 0x000fe200078e0070 */
[----:B------:R-:W-:-:S04]  /*7790*/  IADD3 R164, P6, PT, R163, R2, RZ ;  /* 0x00000002a3a47210 */ /* 0x000fc80007fde0ff */
[----:B------:R0:W3:Y:S01]  /*77a0*/  @!P4 LDG.E.U8 R120, desc[UR18][R26.64] ;  /* 0x000000121a78c981 */ /* 0x0000e2000c1e1100 */
[----:B------:R-:W-:-:S03]  /*77b0*/  LEA.HI.X.SX32 R163, R163, R3, 0x1, P6 ;  /* 0x00000003a3a37211 */ /* 0x000fc600030f0eff */
[----:B--2---:R-:W-:Y:S04]  /*77c0*/  STL [R1+0x1d8], R124 ;  /* 0x0001d87c01007387 */ /* 0x004fe80000100800 */
[----:B------:R-:W-:Y:S04]  /*77d0*/  STL [R1+0xa64], R24 ;  /* 0x000a641801007387 */ /* 0x000fe80000100800 */
[----:B------:R-:W-:Y:S01]  /*77e0*/  STL [R1+0xa60], R25 ;  /* 0x000a601901007387 */ /* 0x000fe20000100800 */
[----:B0-----:R-:W-:-:S03]  /*77f0*/  @!P5 IMAD.MOV.U32 R26, RZ, RZ, R164 ;  /* 0x000000ffff1ad224 */ /* 0x001fc600078e00a4 */
[----:B----4-:R-:W-:Y:S01]  /*7800*/  STL [R1+0x1d0], R121 ;  /* 0x0001d07901007387 */ /* 0x010fe20000100800 */
[----:B------:R-:W-:-:S03]  /*7810*/  @!P5 IMAD.MOV.U32 R27, RZ, RZ, R163 ;  /* 0x000000ffff1bd224 */ /* 0x000fc600078e00a3 */
[----:B------:R0:W-:Y:S02]  /*7820*/  STL [R1+0xa6c], R118 ;  /* 0x000a6c7601007387 */ /* 0x0001e40000100800 */
[----:B0-----:R-:W-:-:S06]  /*7830*/  PRMT R118, RZ, 0x7610, R118 ;  /* 0x00007610ff767816 */ /* 0x001fcc0000000076 */
[----:B------:R0:W2:Y:S01]  /*7840*/  @!P5 LDG.E.U8 R118, desc[UR18][R26.64] ;  /* 0x000000121a76d981 */ /* 0x0000a2000c1e1100 */
[----:B------:R-:W-:-:S03]  /*7850*/  IMAD R28, R36, 0x1e, RZ ;  /* 0x0000001e241c7824 */ /* 0x000fc600078e02ff */
[----:B------:R1:W-:Y:S01]  /*7860*/  STL [R1+0xa68], R112 ;  /* 0x000a687001007387 */ /* 0x0003e20000100800 */
[----:B------:R-:W-:Y:S02]  /*7870*/  IMAD.MOV.U32 R133, RZ, RZ, R137 ;  /* 0x000000ffff857224 */ /* 0x000fe400078e0089 */
[----:B------:R-:W-:Y:S02]  /*7880*/  IMAD.MOV.U32 R137, RZ, RZ, R145 ;  /* 0x000000ffff897224 */ /* 0x000fe400078e0091 */
[----:B------:R-:W-:Y:S02]  /*7890*/  IMAD.MOV.U32 R145, RZ, RZ, R162 ;  /* 0x000000ffff917224 */ /* 0x000fe400078e00a2 */
[----:B------:R-:W-:Y:S02]  /*78a0*/  IMAD.MOV.U32 R162, RZ, RZ, R30 ;  /* 0x000000ffffa27224 */ /* 0x000fe400078e001e */
[----:B------:R-:W-:Y:S01]  /*78b0*/  VIADD R30, R12, 0xffffffc9 ;  /* 0xffffffc90c1e7836 */ /* 0x000fe20000000000 */
[----:B-1----:R-:W-:Y:S01]  /*78c0*/  PRMT R112, RZ, 0x7610, R112 ;  /* 0x00007610ff707816 */ /* 0x002fe20000000070 */
[----:B------:R-:W-:-:S02]  /*78d0*/  IMAD.MOV.U32 R129, RZ, RZ, R134 ;  /* 0x000000ffff817224 */ /* 0x000fc400078e0086 */
[----:B------:R-:W-:Y:S01]  /*78e0*/  IMAD.MOV.U32 R134, RZ, RZ, R136 ;  /* 0x000000ffff867224 */ /* 0x000fe200078e0088 */
[----:B------:R-:W-:Y:S01]  /*78f0*/  ISETP.GE.U32.AND P4, PT, R30, 0x7fffff4a, PT ;  /* 0x7fffff4a1e00780c */ /* 0x000fe20003f86070 */
[----:B------:R-:W-:Y:S02]  /*7900*/  IMAD R30, R36, 0x26, RZ ;  /* 0x00000026241e7824 */ /* 0x000fe400078e02ff */
[----:B------:R-:W-:Y:S02]  /*7910*/  IMAD.MOV.U32 R136, RZ, RZ, R145 ;  /* 0x000000ffff887224 */ /* 0x000fe400078e0091 */
[----:B------:R-:W-:Y:S02]  /*7920*/  IMAD.MOV.U32 R145, RZ, RZ, R31 ;  /* 0x000000ffff917224 */ /* 0x000fe400078e001f */
[----:B------:R-:W-:-:S05]  /*7930*/  VIADD R31, R12, 0xffffffc1 ;  /* 0xffffffc10c1f7836 */ /* 0x000fca0000000000 */
[----:B------:R-:W-:Y:S02]  /*7940*/  ISETP.GE.U32.AND P5, PT, R31, 0x7fffff42, PT ;  /* 0x7fffff421f00780c */ /* 0x000fe40003fa6070 */
[----:B------:R-:W-:Y:S01]  /*7950*/  PRMT R31, RZ, 0x7610, R31 ;  /* 0x00007610ff1f7816 */ /* 0x000fe2000000001f */
[----:B---3--:R1:W-:Y:S02]  /*7960*/  STL [R1+0x1cc], R120 ;  /* 0x0001cc7801007387 */ /* 0x0083e40000100800 */
[----:B-1----:R-:W-:-:S04]  /*7970*/  IADD3 R120, P6, PT, R28, R2, RZ ;  /* 0x000000021c787210 */ /* 0x002fc80007fde0ff */
[----:B------:R-:W-:Y:S01]  /*7980*/  LEA.HI.X.SX32 R121, R28, R3, 0x1, P6 ;  /* 0x000000031c797211 */ /* 0x000fe200030f0eff */
[----:B0-----:R-:W-:Y:S01]  /*7990*/  @!P3 IMAD.MOV.U32 R26, RZ, RZ, R120 ;  /* 0x000000ffff1ab224 */ /* 0x001fe200078e0078 */
[----:B------:R-:W-:Y:S03]  /*79a0*/  STL [R1+0xbc], R120 ;  /* 0x0000bc7801007387 */ /* 0x000fe60000100800 */
[----:B------:R-:W-:Y:S01]  /*79b0*/  @!P3 IMAD.MOV.U32 R27, RZ, RZ, R121 ;  /* 0x000000ffff1bb224 */ /* 0x000fe200078e0079 */
[----:B------:R-:W-:Y:S04]  /*79c0*/  STL [R1+0xa74], R164 ;  /* 0x000a74a401007387 */ /* 0x000fe80000100800 */
[----:B------:R-:W-:Y:S04]  /*79d0*/  STL [R1+0xa70], R163 ;  /* 0x000a70a301007387 */ /* 0x000fe80000100800 */
[----:B------:R-:W-:Y:S04]  /*79e0*/  STL [R1+0xb8], R121 ;  /* 0x0000b87901007387 */ /* 0x000fe80000100800 */
[----:B------:R0:W3:Y:S04]  /*79f0*/  @!P3 LDG.E.U8 R112, desc[UR18][R26.64] ;  /* 0x000000121a70b981 */ /* 0x0000e8000c1e1100 */
[----:B--2---:R1:W-:Y:S01]  /*7a00*/  STL [R1+0x1a0], R118 ;  /* 0x0001a07601007387 */ /* 0x0043e20000100800 */
[----:B0-----:R-:W-:Y:S01]  /*7a10*/  VIADD R26, R12, 0xffffffb9 ;  /* 0xffffffb90c1a7836 */ /* 0x001fe20000000000 */
[----:B-1----:R-:W-:-:S04]  /*7a20*/  IADD3 R118, P6, PT, R30, R2, RZ ;  /* 0x000000021e767210 */ /* 0x002fc80007fde0ff */
[----:B------:R-:W-:Y:S02]  /*7a30*/  ISETP.GE.U32.AND P3, PT, R26, 0x7fffff3a, PT ;  /* 0x7fffff3a1a00780c */ /* 0x000fe40003f66070 */
[----:B------:R-:W-:Y:S01]  /*7a40*/  LEA.HI.X.SX32 R27, R30, R3, 0x1, P6 ;  /* 0x000000031e1b7211 */ /* 0x000fe200030f0eff */
[----:B------:R-:W-:-:S05]  /*7a50*/  @!P2 IMAD.MOV.U32 R26, RZ, RZ, R118 ;  /* 0x000000ffff1aa224 */ /* 0x000fca00078e0076 */
[----:B------:R0:W2:Y:S01]  /*7a60*/  @!P2 LDG.E.U8 R31, desc[UR18][R26.64] ;  /* 0x000000121a1fa981 */ /* 0x0000a2000c1e1100 */
[----:B------:R-:W-:-:S03]  /*7a70*/  IMAD R28, R36, 0x2e, RZ ;  /* 0x0000002e241c7824 */ /* 0x000fc600078e02ff */
[----:B------:R-:W-:Y:S01]  /*7a80*/  STL [R1+0x52c], R118 ;  /* 0x00052c7601007387 */ /* 0x000fe20000100800 */
[----:B------:R-:W-:-:S03]  /*7a90*/  PRMT R111, RZ, 0x7610, R111 ;  /* 0x00007610ff6f7816 */ /* 0x000fc6000000006f */
[----:B---3--:R1:W-:Y:S04]  /*7aa0*/  STL [R1+0x19c], R112 ;  /* 0x00019c7001007387 */ /* 0x0083e80000100800 */
[----:B------:R3:W-:Y:S01]  /*7ab0*/  STL [R1+0x528], R27 ;  /* 0x0005281b01007387 */ /* 0x0007e20000100800 */
[----:B-1----:R-:W-:-:S04]  /*7ac0*/  IADD3 R112, P6, PT, R28, R2, RZ ;  /* 0x000000021c707210 */ /* 0x002fc80007fde0ff */
[----:B0-----:R-:W-:Y:S01]  /*7ad0*/  LEA.HI.X.SX32 R26, R28, R3, 0x1, P6 ;  /* 0x000000031c1a7211 */ /* 0x001fe200030f0eff */
[----:B------:R-:W-:Y:S04]  /*7ae0*/  STL [R1+0x56c], R112 ;  /* 0x00056c7001007387 */ /* 0x000fe80000100800 */
[----:B---3--:R-:W-:Y:S01]  /*7af0*/  @!P0 IMAD.MOV.U32 R27, RZ, RZ, R26 ;  /* 0x000000ffff1b8224 */ /* 0x008fe200078e001a */
[----:B--2---:R-:W-:Y:S04]  /*7b00*/  STL [R1+0x198], R31 ;  /* 0x0001981f01007387 */ /* 0x004fe80000100800 */
[----:B------:R0:W-:Y:S02]  /*7b10*/  STL [R1+0x568], R26 ;  /* 0x0005681a01007387 */ /* 0x0001e40000100800 */
[----:B0-----:R-:W-:-:S05]  /*7b20*/  @!P0 IMAD.MOV.U32 R26, RZ, RZ, R112 ;  /* 0x000000ffff1a8224 */ /* 0x001fca00078e0070 */
[----:B------:R0:W2:Y:S01]  /*7b30*/  @!P0 LDG.E.U8 R111, desc[UR18][R26.64] ;  /* 0x000000121a6f8981 */ /* 0x0000a2000c1e1100 */
[----:B------:R-:W-:-:S05]  /*7b40*/  VIADD R30, R12, 0xffffffb1 ;  /* 0xffffffb10c1e7836 */ /* 0x000fca0000000000 */
[----:B------:R-:W-:Y:S01]  /*7b50*/  ISETP.GE.U32.AND P2, PT, R30, 0x7fffff32, PT ;  /* 0x7fffff321e00780c */ /* 0x000fe20003f46070 */
[----:B------:R-:W-:-:S05]  /*7b60*/  IMAD R30, R36, 0x36, RZ ;  /* 0x00000036241e7824 */ /* 0x000fca00078e02ff */
[----:B------:R-:W-:-:S04]  /*7b70*/  IADD3 R118, P6, PT, R30, R2, RZ ;  /* 0x000000021e767210 */ /* 0x000fc80007fde0ff */
[----:B0-----:R-:W-:Y:S01]  /*7b80*/  LEA.HI.X.SX32 R26, R30, R3, 0x1, P6 ;  /* 0x000000031e1a7211 */ /* 0x001fe200030f0eff */
[----:B------:R-:W-:Y:S01]  /*7b90*/  STL [R1+0x5ac], R118 ;  /* 0x0005ac7601007387 */ /* 0x000fe20000100800 */
[----:B------:R-:W-:-:S03]  /*7ba0*/  PRMT R110, RZ, 0x7610, R110 ;  /* 0x00007610ff6e7816 */ /* 0x000fc6000000006e */
[----:B------:R-:W-:Y:S01]  /*7bb0*/  @!P4 IMAD.MOV.U32 R27, RZ, RZ, R26 ;  /* 0x000000ffff1bc224 */ /* 0x000fe200078e001a */
[----:B--2---:R-:W-:Y:S04]  /*7bc0*/  STL [R1+0x194], R111 ;  /* 0x0001946f01007387 */ /* 0x004fe80000100800 */
[----:B------:R0:W-:Y:S02]  /*7bd0*/  STL [R1+0x5a8], R26 ;  /* 0x0005a81a01007387 */ /* 0x0001e40000100800 */
[----:B0-----:R-:W-:-:S05]  /*7be0*/  @!P4 IMAD.MOV.U32 R26, RZ, RZ, R118 ;  /* 0x000000ffff1ac224 */ /* 0x001fca00078e0076 */
[----:B------:R0:W2:Y:S01]  /*7bf0*/  @!P4 LDG.E.U8 R110, desc[UR18][R26.64] ;  /* 0x000000121a6ec981 */ /* 0x0000a2000c1e1100 */
[----:B------:R-:W-:-:S05]  /*7c00*/  IMAD R28, R36, 0x3e, RZ ;  /* 0x0000003e241c7824 */ /* 0x000fca00078e02ff */
[----:B------:R-:W-:-:S04]  /*7c10*/  IADD3 R111, P6, PT, R28, R2, RZ ;  /* 0x000000021c6f7210 */ /* 0x000fc80007fde0ff */
[----:B------:R-:W-:Y:S01]  /*7c20*/  LEA.HI.X.SX32 R112, R28, R3, 0x1, P6 ;  /* 0x000000031c707211 */ /* 0x000fe200030f0eff */
[----:B0-----:R-:W-:Y:S01]  /*7c30*/  @!P5 IMAD.MOV.U32 R26, RZ, RZ, R111 ;  /* 0x000000ffff1ad224 */ /* 0x001fe200078e006f */
[----:B------:R-:W-:Y:S01]  /*7c40*/  PRMT R22, RZ, 0x7610, R22 ;  /* 0x00007610ff167816 */ /* 0x000fe20000000016 */
[----:B------:R-:W-:Y:S02]  /*7c50*/  IMAD R30, R36, 0x46, RZ ;  /* 0x00000046241e7824 */ /* 0x000fe400078e02ff */
[----:B------:R-:W-:Y:S01]  /*7c60*/  @!P5 IMAD.MOV.U32 R27, RZ, RZ, R112 ;  /* 0x000000ffff1bd224 */ /* 0x000fe200078e0070 */
[----:B------:R-:W-:Y:S04]  /*7c70*/  STL [R1+0x5ec], R111 ;  /* 0x0005ec6f01007387 */ /* 0x000fe80000100800 */
[----:B------:R-:W-:Y:S04]  /*7c80*/  STL [R1+0x5e8], R112 ;  /* 0x0005e87001007387 */ /* 0x000fe80000100800 */
[----:B------:R0:W3:Y:S01]  /*7c90*/  @!P5 LDG.E.U8 R22, desc[UR18][R26.64] ;  /* 0x000000121a16d981 */ /* 0x0000e2000c1e1100 */
[----:B------:R-:W-:Y:S01]  /*7ca0*/  PRMT R25, RZ, 0x7610, R25 ;  /* 0x00007610ff197816 */ /* 0x000fe20000000019 */
[----:B0-----:R-:W-:-:S05]  /*7cb0*/  VIADD R26, R12, 0xffffff99 ;  /* 0xffffff990c1a7836 */ /* 0x001fca0000000000 */
[----:B------:R-:W-:Y:S01]  /*7cc0*/  ISETP.GE.U32.AND P5, PT, R26, 0x7fffff1a, PT ;  /* 0x7fffff1a1a00780c */ /* 0x000fe20003fa6070 */
[----:B--2---:R0:W-:Y:S02]  /*7cd0*/  STL [R1+0x190], R110 ;  /* 0x0001906e01007387 */ /* 0x0041e40000100800 */
[----:B0-----:R-:W-:-:S04]  /*7ce0*/  IADD3 R110, P6, PT, R30, R2, RZ ;  /* 0x000000021e6e7210 */ /* 0x001fc80007fde0ff */
[----:B------:R-:W-:Y:S01]  /*7cf0*/  LEA.HI.X.SX32 R27, R30, R3, 0x1, P6 ;  /* 0x000000031e1b7211 */ /* 0x000fe200030f0eff */
[----:B------:R-:W-:-:S05]  /*7d00*/  @!P3 IMAD.MOV.U32 R26, RZ, RZ, R110 ;  /* 0x000000ffff1ab224 */ /* 0x000fca00078e006e */
[----:B------:R0:W2:Y:S01]  /*7d10*/  @!P3 LDG.E.U8 R25, desc[UR18][R26.64] ;  /* 0x000000121a19b981 */ /* 0x0000a2000c1e1100 */
[----:B------:R-:W-:-:S03]  /*7d20*/  IMAD R28, R36, 0x4e, RZ ;  /* 0x0000004e241c7824 */ /* 0x000fc600078e02ff */
[----:B------:R-:W-:Y:S04]  /*7d30*/  STL [R1+0x62c], R110 ;  /* 0x00062c6e01007387 */ /* 0x000fe80000100800 */
[----:B---3--:R1:W-:Y:S01]  /*7d40*/  STL [R1+0x18c], R22 ;  /* 0x00018c1601007387 */ /* 0x0083e20000100800 */
[----:B------:R-:W-:-:S03]  /*7d50*/  VIADD R31, R12, 0xffffffa9 ;  /* 0xffffffa90c1f7836 */ /* 0x000fc60000000000 */
[----:B------:R-:W-:Y:S01]  /*7d60*/  STL [R1+0x628], R27 ;  /* 0x0006281b01007387 */ /* 0x000fe20000100800 */
[----:B-1----:R-:W-:-:S05]  /*7d70*/  IADD3 R22, P6, PT, R28, R2, RZ ;  /* 0x000000021c167210 */ /* 0x002fca0007fde0ff */
[----:B------:R-:W-:Y:S01]  /*7d80*/  STL [R1+0x66c], R22 ;  /* 0x00066c1601007387 */ /* 0x000fe20000100800 */
[----:B------:R-:W-:Y:S01]  /*7d90*/  ISETP.GE.U32.AND P0, PT, R31, 0x7fffff2a, PT ;  /* 0x7fffff2a1f00780c */ /* 0x000fe20003f06070 */
[----:B0-----:R-:W-:Y:S01]  /*7da0*/  @!P2 IMAD.MOV.U32 R26, RZ, RZ, R22 ;  /* 0x000000ffff1aa224 */ /* 0x001fe200078e0016 */
[----:B------:R-:W-:Y:S02]  /*7db0*/  PRMT R20, RZ, 0x7610, R20 ;  /* 0x00007610ff147816 */ /* 0x000fe40000000014 */
[----:B------:R-:W-:Y:S01]  /*7dc0*/  PRMT R21, RZ, 0x7610, R21 ;  /* 0x00007610ff157816 */ /* 0x000fe20000000015 */
[----:B--2---:R0:W-:Y:S02]  /*7dd0*/  STL [R1+0x160], R25 ;  /* 0x0001601901007387 */ /* 0x0041e40000100800 */
[----:B0-----:R-:W-:Y:S01]  /*7de0*/  LEA.HI.X.SX32 R25, R28, R3, 0x1, P6 ;  /* 0x000000031c197211 */ /* 0x001fe200030f0eff */
[----:B------:R-:W-:-:S05]  /*7df0*/  IMAD R28, R36, 0x56, RZ ;  /* 0x00000056241c7824 */ /* 0x000fca00078e02ff */
[C---:B------:R-:W-:Y:S01]  /*7e00*/  IADD3 R22, P6, PT, R28.reuse, R2, RZ ;  /* 0x000000021c167210 */ /* 0x040fe20007fde0ff */
[----:B------:R-:W-:Y:S01]  /*7e10*/  @!P2 IMAD.MOV.U32 R27, RZ, RZ, R25 ;  /* 0x000000ffff1ba224 */ /* 0x000fe200078e0019 */
[----:B------:R0:W-:Y:S04]  /*7e20*/  STL [R1+0x668], R25 ;  /* 0x0006681901007387 */ /* 0x0001e80000100800 */
[----:B------:R1:W2:Y:S01]  /*7e30*/  @!P2 LDG.E.U8 R20, desc[UR18][R26.64] ;  /* 0x000000121a14a981 */ /* 0x0002a2000c1e1100 */
[----:B0-----:R-:W-:Y:S01]  /*7e40*/  LEA.HI.X.SX32 R25, R28, R3, 0x1, P6 ;  /* 0x000000031c197211 */ /* 0x001fe200030f0eff */
[----:B-1----:R-:W-:-:S04]  /*7e50*/  @!P0 IMAD.MOV.U32 R26, RZ, RZ, R22 ;  /* 0x000000ffff1a8224 */ /* 0x002fc800078e0016 */
[----:B------:R-:W-:-:S05]  /*7e60*/  @!P0 IMAD.MOV.U32 R27, RZ, RZ, R25 ;  /* 0x000000ffff1b8224 */ /* 0x000fca00078e0019 */
[----:B------:R0:W3:Y:S01]  /*7e70*/  @!P0 LDG.E.U8 R21, desc[UR18][R26.64] ;  /* 0x000000121a158981 */ /* 0x0000e2000c1e1100 */
[C---:B------:R-:W-:Y:S02]  /*7e80*/  VIADD R30, R12.reuse, 0xffffff91 ;  /* 0xffffff910c1e7836 */ /* 0x040fe40000000000 */
[----:B------:R-:W-:-:S03]  /*7e90*/  VIADD R31, R12, 0xffffffa1 ;  /* 0xffffffa10c1f7836 */ /* 0x000fc60000000000 */
[----:B------:R-:W-:Y:S01]  /*7ea0*/  ISETP.GE.U32.AND P3, PT, R30, 0x7fffff12, PT ;  /* 0x7fffff121e00780c */ /* 0x000fe20003f66070 */
[----:B------:R-:W-:Y:S01]  /*7eb0*/  VIADD R30, R12, 0xffffff89 ;  /* 0xffffff890c1e7836 */ /* 0x000fe20000000000 */
[----:B------:R-:W-:-:S04]  /*7ec0*/  ISETP.GE.U32.AND P4, PT, R31, 0x7fffff22, PT ;  /* 0x7fffff221f00780c */ /* 0x000fc80003f86070 */
[----:B------:R-:W-:Y:S01]  /*7ed0*/  ISETP.GE.U32.AND P2, PT, R30, 0x7fffff0a, PT ;  /* 0x7fffff0a1e00780c */ /* 0x000fe20003f46070 */
[----:B------:R-:W-:Y:S01]  /*7ee0*/  IMAD R30, R36, 0x5e, RZ ;  /* 0x0000005e241e7824 */ /* 0x000fe200078e02ff */
[----:B------:R-:W-:Y:S01]  /*7ef0*/  STL [R1+0x6ac], R22 ;  /* 0x0006ac1601007387 */ /* 0x000fe20000100800 */
[----:B------:R-:W-:-:S05]  /*7f00*/  VIADD R28, R12, 0xffffff81 ;  /* 0xffffff810c1c7836 */ /* 0x000fca0000000000 */
[----:B------:R-:W-:Y:S01]  /*7f10*/  ISETP.GE.U32.AND P0, PT, R28, 0x7fffff02, PT ;  /* 0x7fffff021c00780c */ /* 0x000fe20003f06070 */
[----:B------:R-:W-:Y:S01]  /*7f20*/  IMAD R28, R36, 0x66, RZ ;  /* 0x00000066241c7824 */ /* 0x000fe200078e02ff */
[----:B------:R-:W-:Y:S02]  /*7f30*/  PRMT R18, RZ, 0x7610, R18 ;  /* 0x00007610ff127816 */ /* 0x000fe40000000012 */
[----:B------:R-:W-:Y:S01]  /*7f40*/  PRMT R19, RZ, 0x7610, R19 ;  /* 0x00007610ff137816 */ /* 0x000fe20000000013 */
[----:B--2---:R1:W-:Y:S04]  /*7f50*/  STL [R1+0x15c], R20 ;  /* 0x00015c1401007387 */ /* 0x0043e80000100800 */
[----:B------:R-:W-:Y:S01]  /*7f60*/  STL [R1+0x6a8], R25 ;  /* 0x0006a81901007387 */ /* 0x000fe20000100800 */
[----:B-1----:R-:W-:-:S05]  /*7f70*/  IADD3 R20, P6, PT, R30, R2, RZ ;  /* 0x000000021e147210 */ /* 0x002fca0007fde0ff */
[----:B------:R-:W-:Y:S01]  /*7f80*/  STL [R1+0x6e4], R20 ;  /* 0x0006e41401007387 */ /* 0x000fe20000100800 */
[----:B0-----:R-:W-:-:S03]  /*7f90*/  @!P4 IMAD.MOV.U32 R26, RZ, RZ, R20 ;  /* 0x000000ffff1ac224 */ /* 0x001fc600078e0014 */
[----:B---3--:R0:W-:Y:S02]  /*7fa0*/  STL [R1+0x158], R21 ;  /* 0x0001581501007387 */ /* 0x0081e40000100800 */
[----:B0-----:R-:W-:Y:S02]  /*7fb0*/  LEA.HI.X.SX32 R21, R30, R3, 0x1, P6 ;  /* 0x000000031e157211 */ /* 0x001fe400030f0eff */
[----:B------:R-:W-:-:S03]  /*7fc0*/  IADD3 R20, P6, PT, R28, R2, RZ ;  /* 0x000000021c147210 */ /* 0x000fc60007fde0ff */
[----:B------:R-:W-:Y:S01]  /*7fd0*/  @!P4 IMAD.MOV.U32 R27, RZ, RZ, R21 ;  /* 0x000000ffff1bc224 */ /* 0x000fe200078e0015 */
[----:B------:R0:W-:Y:S04]  /*7fe0*/  STL [R1+0x6e0], R21 ;  /* 0x0006e01501007387 */ /* 0x0001e80000100800 */
[----:B------:R1:W2:Y:S01]  /*7ff0*/  @!P4 LDG.E.U8 R18, desc[UR18][R26.64] ;  /* 0x000000121a12c981 */ /* 0x0002a2000c1e1100 */
[----:B0-----:R-:W-:Y:S01]  /*8000*/  LEA.HI.X.SX32 R21, R28, R3, 0x1, P6 ;  /* 0x000000031c157211 */ /* 0x001fe200030f0eff */
[----:B-1----:R-:W-:-:S04]  /*8010*/  @!P5 IMAD.MOV.U32 R26, RZ, RZ, R20 ;  /* 0x000000ffff1ad224 */ /* 0x002fc800078e0014 */
[----:B------:R-:W-:-:S05]  /*8020*/  @!P5 IMAD.MOV.U32 R27, RZ, RZ, R21 ;  /* 0x000000ffff1bd224 */ /* 0x000fca00078e0015 */
[----:B------:R0:W3:Y:S01]  /*8030*/  @!P5 LDG.E.U8 R19, desc[UR18][R26.64] ;  /* 0x000000121a13d981 */ /* 0x0000e2000c1e1100 */
[----:B------:R-:W-:-:S05]  /*8040*/  VIADD R30, R12, 0xfffffff8 ;  /* 0xfffffff80c1e7836 */ /* 0x000fca0000000000 */
        /* <DEDUP_REMOVED lines=22> */
[----:B------:R-:W3:Y:S01]  /*81b0*/  @!P2 LDG.E.U8 R17, desc[UR18][R26.64] ;  /* 0x000000121a11a981 */ /* 0x000ee2000c1e1100 */
[----:B------:R-:W-:-:S05]  /*81c0*/  VIADD R30, R12, 0xffffffe8 ;  /* 0xffffffe80c1e7836 */ /* 0x000fca0000000000 */
[----:B------:R-:W-:Y:S01]  /*81d0*/  ISETP.GE.U32.AND P3, PT, R30, 0x7fffff69, PT ;  /* 0x7fffff691e00780c */ /* 0x000fe20003f66070 */
[----:B------:R-:W-:Y:S01]  /*81e0*/  IMAD R30, R36, 0x7e, RZ ;  /* 0x0000007e241e7824 */ /* 0x000fe200078e02ff */
[----:B------:R-:W-:Y:S01]  /*81f0*/  STL [R1+0x78c], R18 ;  /* 0x00078c1201007387 */ /* 0x000fe20000100800 */
[----:B------:R-:W-:Y:S01]  /*8200*/  VIADD R28, R12, 0xffffffe0 ;  /* 0xffffffe00c1c7836 */ /* 0x000fe20000000000 */
[----:B------:R-:W-:-:S04]  /*8210*/  PRMT R15, RZ, 0x7610, R15 ;  /* 0x00007610ff0f7816 */ /* 0x000fc8000000000f */
[----:B------:R-:W-:Y:S01]  /*8220*/  ISETP.GE.U32.AND P2, PT, R28, 0x7fffff61, PT ;  /* 0x7fffff611c00780c */ /* 0x000fe20003f46070 */
[----:B------:R-:W-:Y:S01]  /*8230*/  IMAD R28, R36, 0x7, RZ ;  /* 0x00000007241c7824 */ /* 0x000fe200078e02ff */
[----:B------:R-:W-:Y:S01]  /*8240*/  PRMT R14, RZ, 0x7610, R14 ;  /* 0x00007610ff0e7816 */ /* 0x000fe2000000000e */
[----:B--2---:R0:W-:Y:S04]  /*8250*/  STL [R1+0x14c], R16 ;  /* 0x00014c1001007387 */ /* 0x0041e80000100800 */
[----:B------:R-:W-:Y:S01]  /*8260*/  STL [R1+0x788], R19 ;  /* 0x0007881301007387 */ /* 0x000fe20000100800 */
[----:B0-----:R-:W-:-:S05]  /*8270*/  IADD3 R16, P6, PT, R30, R2, RZ ;  /* 0x000000021e107210 */ /* 0x001fca0007fde0ff */
[----:B------:R-:W-:Y:S04]  /*8280*/  STL [R1+0x7c4], R16 ;  /* 0x0007c41001007387 */ /* 0x000fe80000100800 */
[----:B---3--:R0:W-:Y:S01]  /*8290*/  STL [R1+0x90], R17 ;  /* 0x0000901101007387 */ /* 0x0081e20000100800 */
[----:B------:R-:W-:Y:S01]  /*82a0*/  @!P0 IMAD.MOV.U32 R26, RZ, RZ, R16 ;  /* 0x000000ffff1a8224 */ /* 0x000fe200078e0010 */
[----:B0-----:R-:W-:-:S05]  /*82b0*/  LEA.HI.X.SX32 R17, R30, R3, 0x1, P6 ;  /* 0x000000031e117211 */ /* 0x001fca00030f0eff */
[----:B------:R-:W-:-:S05]  /*82c0*/  @!P0 IMAD.MOV.U32 R27, RZ, RZ, R17 ;  /* 0x000000ffff1b8224 */ /* 0x000fca00078e0011 */
[----:B------:R0:W2:Y:S02]  /*82d0*/  @!P0 LDG.E.U8 R15, desc[UR18][R26.64] ;  /* 0x000000121a0f8981 */ /* 0x0000a4000c1e1100 */
[----:B0-----:R-:W-:-:S04]  /*82e0*/  IADD3 R26, P6, PT, R28, R2, RZ ;  /* 0x000000021c1a7210 */ /* 0x001fc80007fde0ff */
[----:B------:R-:W-:-:S05]  /*82f0*/  LEA.HI.X.SX32 R27, R28, R3, 0x1, P6 ;  /* 0x000000031c1b7211 */ /* 0x000fca00030f0eff */
[----:B------:R-:W3:Y:S01]  /*8300*/  @!P4 LDG.E.U8 R14, desc[UR18][R26.64] ;  /* 0x000000121a0ec981 */ /* 0x000ee2000c1e1100 */
[----:B------:R-:W-:Y:S02]  /*8310*/  IMAD.MOV.U32 R127, RZ, RZ, R140 ;  /* 0x000000ffff7f7224 */ /* 0x000fe400078e008c */
[----:B------:R-:W-:Y:S02]  /*8320*/  IMAD.MOV.U32 R140, RZ, RZ, R147 ;  /* 0x000000ffff8c7224 */ /* 0x000fe400078e0093 */
[----:B------:R-:W-:Y:S02]  /*8330*/  IMAD.MOV.U32 R147, RZ, RZ, R151 ;  /* 0x000000ffff937224 */ /* 0x000fe400078e0097 */
[----:B------:R-:W-:Y:S02]  /*8340*/  IMAD.MOV.U32 R151, RZ, RZ, R154 ;  /* 0x000000ffff977224 */ /* 0x000fe400078e009a */
[----:B------:R-:W-:Y:S02]  /*8350*/  IMAD.MOV.U32 R128, RZ, RZ, R133 ;  /* 0x000000ffff807224 */ /* 0x000fe400078e0085 */
[----:B------:R-:W-:-:S02]  /*8360*/  IMAD.MOV.U32 R154, RZ, RZ, R162 ;  /* 0x000000ffff9a7224 */ /* 0x000fc400078e00a2 */
[----:B------:R-:W-:Y:S02]  /*8370*/  IMAD.MOV.U32 R133, RZ, RZ, R136 ;  /* 0x000000ffff857224 */ /* 0x000fe400078e0088 */
[----:B------:R-:W-:Y:S02]  /*8380*/  IMAD.MOV.U32 R162, RZ, RZ, R119 ;  /* 0x000000ffffa27224 */ /* 0x000fe400078e0077 */
[----:B------:R-:W-:Y:S02]  /*8390*/  IMAD.MOV.U32 R136, RZ, RZ, R141 ;  /* 0x000000ffff887224 */ /* 0x000fe400078e008d */
[----:B------:R-:W-:Y:S02]  /*83a0*/  IMAD R119, R36, 0xf, RZ ;  /* 0x0000000f24777824 */ /* 0x000fe400078e02ff */
[----:B------:R-:W-:Y:S02]  /*83b0*/  IMAD.MOV.U32 R141, RZ, RZ, R148 ;  /* 0x000000ffff8d7224 */ /* 0x000fe400078e0094 */
[----:B------:R-:W-:-:S02]  /*83c0*/  IMAD.MOV.U32 R148, RZ, RZ, R153 ;  /* 0x000000ffff947224 */ /* 0x000fc400078e0099 */
[----:B------:R-:W-:Y:S02]  /*83d0*/  IMAD.MOV.U32 R153, RZ, RZ, R159 ;  /* 0x000000ffff997224 */ /* 0x000fe400078e009f */
[----:B------:R-:W-:Y:S01]  /*83e0*/  IMAD.MOV.U32 R159, RZ, RZ, R123 ;  /* 0x000000ffff9f7224 */ /* 0x000fe200078e007b */
[C---:B------:R-:W-:Y:S01]  /*83f0*/  IADD3 R123, P6, PT, R119.reuse, R2, RZ ;  /* 0x00000002777b7210 */ /* 0x040fe20007fde0ff */
[----:B------:R-:W-:Y:S01]  /*8400*/  IMAD.MOV.U32 R124, RZ, RZ, R129 ;  /* 0x000000ffff7c7224 */ /* 0x000fe200078e0081 */
[----:B------:R-:W-:Y:S01]  /*8410*/  STL [R1+0x7c0], R17 ;  /* 0x0007c01101007387 */ /* 0x000fe20000100800 */
[----:B------:R-:W-:Y:S02]  /*8420*/  IMAD.MOV.U32 R129, RZ, RZ, R165 ;  /* 0x000000ffff817224 */ /* 0x000fe400078e00a5 */
[----:B------:R-:W-:Y:S01]  /*8430*/  IMAD R165, R36, 0x17, RZ ;  /* 0x0000001724a57824 */ /* 0x000fe200078e02ff */
[----:B------:R-:W-:Y:S01]  /*8440*/  LEA.HI.X.SX32 R119, R119, R3, 0x1, P6 ;  /* 0x0000000377777211 */ /* 0x000fe200030f0eff */
[----:B------:R-:W-:Y:S01]  /*8450*/  VIADD R30, R12, 0xffffffd8 ;  /* 0xffffffd80c1e7836 */ /* 0x000fe20000000000 */
[----:B------:R-:W-:-:S03]  /*8460*/  PRMT R11, RZ, 0x7610, R11 ;  /* 0x00007610ff0b7816 */ /* 0x000fc6000000000b */
[----:B------:R-:W-:Y:S01]  /*8470*/  @!P5 IMAD.MOV.U32 R31, RZ, RZ, R119 ;  /* 0x000000ffff1fd224 */ /* 0x000fe200078e0077 */
[----:B------:R-:W-:Y:S01]  /*8480*/  ISETP.GE.U32.AND P0, PT, R30, 0x7fffff59, PT ;  /* 0x7fffff591e00780c */ /* 0x000fe20003f06070 */
[----:B------:R-:W-:Y:S01]  /*8490*/  @!P5 IMAD.MOV.U32 R30, RZ, RZ, R123 ;  /* 0x000000ffff1ed224 */ /* 0x000fe200078e007b */
[----:B------:R-:W-:-:S04]  /*84a0*/  PRMT R13, RZ, 0x7610, R13 ;  /* 0x00007610ff0d7816 */ /* 0x000fc8000000000d */
[----:B------:R0:W4:Y:S04]  /*84b0*/  @!P5 LDG.E.U8 R11, desc[UR18][R30.64] ;  /* 0x000000121e0bd981 */ /* 0x000128000c1e1100 */
[----:B--2---:R-:W-:Y:S04]  /*84c0*/  STL [R1+0x8c], R15 ;  /* 0x00008c0f01007387 */ /* 0x004fe80000100800 */
[----:B------:R-:W-:Y:S04]  /*84d0*/  STL [R1+0xa7c], R26 ;  /* 0x000a7c1a01007387 */ /* 0x000fe80000100800 */
[----:B------:R-:W-:Y:S04]  /*84e0*/  STL [R1+0xa78], R27 ;  /* 0x000a781b01007387 */ /* 0x000fe80000100800 */
[----:B---3--:R1:W-:Y:S02]  /*84f0*/  STL [R1+0x88], R14 ;  /* 0x0000880e01007387 */ /* 0x0083e40000100800 */
[----:B-1----:R-:W-:-:S04]  /*8500*/  IADD3 R14, P6, PT, R165, R2, RZ ;  /* 0x00000002a50e7210 */ /* 0x002fc80007fde0ff */
[----:B------:R-:W-:Y:S01]  /*8510*/  LEA.HI.X.SX32 R165, R165, R3, 0x1, P6 ;  /* 0x00000003a5a57211 */ /* 0x000fe200030f0eff */
[----:B0-----:R-:W-:-:S04]  /*8520*/  @!P3 IMAD.MOV.U32 R30, RZ, RZ, R14 ;  /* 0x000000ffff1eb224 */ /* 0x001fc800078e000e */
[----:B------:R-:W-:-:S05]  /*8530*/  @!P3 IMAD.MOV.U32 R31, RZ, RZ, R165 ;  /* 0x000000ffff1fb224 */ /* 0x000fca00078e00a5 */
[----:B------:R0:W2:Y:S01]  /*8540*/  @!P3 LDG.E.U8 R13, desc[UR18][R30.64] ;  /* 0x000000121e0db981 */ /* 0x0000a2000c1e1100 */
[----:B------:R-:W-:-:S05]  /*8550*/  VIADD R28, R12, 0xffffffd0 ;  /* 0xffffffd00c1c7836 */ /* 0x000fca0000000000 */
[----:B------:R-:W-:Y:S01]  /*8560*/  ISETP.GE.U32.AND P4, PT, R28, 0x7fffff51, PT ;  /* 0x7fffff511c00780c */ /* 0x000fe20003f86070 */
[----:B------:R-:W-:Y:S01]  /*8570*/  VIADD R28, R12, 0xffffffc8 ;  /* 0xffffffc80c1c7836 */ /* 0x000fe20000000000 */
[----:B------:R-:W-:Y:S04]  /*8580*/  STL [R1+0xa84], R123 ;  /* 0x000a847b01007387 */ /* 0x000fe80000100800 */
[----:B------:R-:W-:Y:S01]  /*8590*/  ISETP.GE.U32.AND P5, PT, R28, 0x7fffff49, PT ;  /* 0x7fffff491c00780c */ /* 0x000fe20003fa6070 */
[----:B------:R-:W-:Y:S01]  /*85a0*/  IMAD R28, R36, 0x1f, RZ ;  /* 0x0000001f241c7824 */ /* 0x000fe200078e02ff */
[----:B------:R-:W-:Y:S04]  /*85b0*/  STL [R1+0xa80], R119 ;  /* 0x000a807701007387 */ /* 0x000fe80000100800 */
[----:B----4-:R1:W-:Y:S04]  /*85c0*/  STL [R1+0x84], R11 ;  /* 0x0000840b01007387 */ /* 0x0103e80000100800 */
[----:B------:R-:W-:Y:S01]  /*85d0*/  STL [R1+0x10], R14 ;  /* 0x0000100e01007387 */ /* 0x000fe20000100800 */
[----:B-1----:R-:W-:-:S03]  /*85e0*/  IADD3 R11, P6, PT, R28, R2, RZ ;  /* 0x000000021c0b7210 */ /* 0x002fc60007fde0ff */
[----:B------:R-:W-:Y:S04]  /*85f0*/  STL [R1+0xa88], R165 ;  /* 0x000a88a501007387 */ /* 0x000fe80000100800 */
[----:B------:R-:W-:Y:S01]  /*8600*/  STL [R1+0xc4], R11 ;  /* 0x0000c40b01007387 */ /* 0x000fe20000100800 */
[----:B------:R-:W-:Y:S01]  /*8610*/  PRMT R10, RZ, 0x7610, R10 ;  /* 0x00007610ff0a7816 */ /* 0x000fe2000000000a */
[----:B0-----:R-:W-:Y:S02]  /*8620*/  @!P2 IMAD.MOV.U32 R30, RZ, RZ, R11 ;  /* 0x000000ffff1ea224 */ /* 0x001fe400078e000b */
[----:B--2---:R0:W-:Y:S02]  /*8630*/  STL [R1+0x80], R13 ;  /* 0x0000800d01007387 */ /* 0x0041e40000100800 */
[----:B0-----:R-:W-:-:S05]  /*8640*/  LEA.HI.X.SX32 R13, R28, R3, 0x1, P6 ;  /* 0x000000031c0d7211 */ /* 0x001fca00030f0eff */
[----:B------:R-:W-:-:S05]  /*8650*/  @!P2 IMAD.MOV.U32 R31, RZ, RZ, R13 ;  /* 0x000000ffff1fa224 */ /* 0x000fca00078e000d */
[----:B------:R-:W2:Y:S01]  /*8660*/  @!P2 LDG.E.U8 R10, desc[UR18][R30.64] ;  /* 0x000000121e0aa981 */ /* 0x000ea2000c1e1100 */
[----:B------:R-:W-:Y:S02]  /*8670*/  IMAD.MOV.U32 R122, RZ, RZ, R127 ;  /* 0x000000ffff7a7224 */ /* 0x000fe400078e007f */
[----:B------:R-:W-:Y:S02]  /*8680*/  IMAD.MOV.U32 R127, RZ, RZ, R144 ;  /* 0x000000ffff7f7224 */ /* 0x000fe400078e0090 */
[----:B------:R-:W-:Y:S02]  /*8690*/  IMAD.MOV.U32 R144, RZ, RZ, R35 ;  /* 0x000000ffff907224 */ /* 0x000fe400078e0023 */
[----:B------:R-:W-:Y:S02]  /*86a0*/  VIADD R35, R12, 0xffffffc0 ;  /* 0xffffffc00c237836 */ /* 0x000fe40000000000 */
[----:B------:R-:W-:Y:S01]  /*86b0*/  IMAD R28, R36, 0x27, RZ ;  /* 0x00000027241c7824 */ /* 0x000fe200078e02ff */
[----:B------:R-:W-:Y:S02]  /*86c0*/  STL [R1+0xc0], R13 ;  /* 0x0000c00d01007387 */ /* 0x000fe40000100800 */
[----:B------:R-:W-:Y:S01]  /*86d0*/  ISETP.GE.U32.AND P3, PT, R35, 0x7fffff41, PT ;  /* 0x7fffff412300780c */ /* 0x000fe20003f66070 */
[----:B------:R-:W-:Y:S01]  /*86e0*/  VIADD R35, R12, 0xffffffb8 ;  /* 0xffffffb80c237836 */ /* 0x000fe20000000000 */
[----:B------:R-:W-:-:S04]  /*86f0*/  PRMT R9, RZ, 0x7610, R9 ;  /* 0x00007610ff097816 */ /* 0x000fc80000000009 */
[----:B------:R-:W-:Y:S01]  /*8700*/  ISETP.GE.U32.AND P2, PT, R35, 0x7fffff39, PT ;  /* 0x7fffff392300780c */ /* 0x000fe20003f46070 */
[----:B------:R-:W-:Y:S01]  /*8710*/  IMAD R35, R36, 0x2f, RZ ;  /* 0x0000002f24237824 */ /* 0x000fe200078e02ff */
[----:B------:R-:W-:Y:S01]  /*8720*/  PRMT R7, RZ, 0x7610, R7 ;  /* 0x00007610ff077816 */ /* 0x000fe20000000007 */
[----:B--2---:R0:W-:Y:S02]  /*8730*/  STL [R1+0x7c], R10 ;  /* 0x00007c0a01007387 */ /* 0x0041e40000100800 */
[----:B0-----:R-:W-:-:S04]  /*8740*/  IADD3 R10, P6, PT, R28, R2, RZ ;  /* 0x000000021c0a7210 */ /* 0x001fc80007fde0ff */
[----:B------:R-:W-:Y:S01]  /*8750*/  LEA.HI.X.SX32 R13, R28, R3, 0x1, P6 ;  /* 0x000000031c0d7211 */ /* 0x000fe200030f0eff */
[----:B------:R-:W-:Y:S01]  /*8760*/  @!P0 IMAD.MOV.U32 R30, RZ, RZ, R10 ;  /* 0x000000ffff1e8224 */ /* 0x000fe200078e000a */
[----:B------:R-:W-:-:S03]  /*8770*/  IADD3 R11, P6, PT, R35, R2, RZ ;  /* 0x00000002230b7210 */ /* 0x000fc60007fde0ff */
[----:B------:R-:W-:Y:S01]  /*8780*/  @!P0 IMAD.MOV.U32 R31, RZ, RZ, R13 ;  /* 0x000000ffff1f8224 */ /* 0x000fe200078e000d */
[----:B------:R-:W-:Y:S04]  /*8790*/  STL [R1+0x534], R10 ;  /* 0x0005340a01007387 */ /* 0x000fe80000100800 */
[----:B------:R0:W-:Y:S04]  /*87a0*/  STL [R1+0x530], R13 ;  /* 0x0005300d01007387 */ /* 0x0001e80000100800 */
[----:B------:R1:W2:Y:S01]  /*87b0*/  @!P0 LDG.E.U8 R9, desc[UR18][R30.64] ;  /* 0x000000121e098981 */ /* 0x0002a2000c1e1100 */
[----:B0-----:R-:W-:Y:S01]  /*87c0*/  LEA.HI.X.SX32 R13, R35, R3, 0x1, P6 ;  /* 0x00000003230d7211 */ /* 0x001fe200030f0eff */
[----:B-1----:R-:W-:-:S04]  /*87d0*/  @!P4 IMAD.MOV.U32 R30, RZ, RZ, R11 ;  /* 0x000000ffff1ec224 */ /* 0x002fc800078e000b */
[----:B------:R-:W-:-:S05]  /*87e0*/  @!P4 IMAD.MOV.U32 R31, RZ, RZ, R13 ;  /* 0x000000ffff1fc224 */ /* 0x000fca00078e000d */
[----:B------:R0:W3:Y:S01]  /*87f0*/  @!P4 LDG.E.U8 R7, desc[UR18][R30.64] ;  /* 0x000000121e07c981 */ /* 0x0000e2000c1e1100 */
[----:B------:R-:W-:-:S03]  /*8800*/  IMAD R28, R36, 0x37, RZ ;  /* 0x00000037241c7824 */ /* 0x000fc600078e02ff */
[----:B------:R-:W-:Y:S01]  /*8810*/  STL [R1+0x574], R11 ;  /* 0x0005740b01007387 */ /* 0x000fe20000100800 */
[----:B------:R-:W-:Y:S01]  /*8820*/  IMAD R35, R36, 0x3f, RZ ;  /* 0x0000003f24237824 */ /* 0x000fe200078e02ff */
[----:B------:R-:W-:Y:S02]  /*8830*/  PRMT R8, RZ, 0x7610, R8 ;  /* 0x00007610ff087816 */ /* 0x000fe40000000008 */
[----:B------:R-:W-:Y:S01]  /*8840*/  PRMT R6, RZ, 0x7610, R6 ;  /* 0x00007610ff067816 */ /* 0x000fe20000000006 */
[----:B--2---:R1:W-:Y:S02]  /*8850*/  STL [R1+0x78], R9 ;  /* 0x0000780901007387 */ /* 0x0043e40000100800 */
[C---:B-1----:R-:W-:Y:S02]  /*8860*/  IADD3 R9, P6, PT, R28.reuse, R2, RZ ;  /* 0x000000021c097210 */ /* 0x042fe40007fde0ff */
[----:B------:R-:W-:Y:S02]  /*8870*/  STL [R1+0x570], R13 ;  /* 0x0005700d01007387 */ /* 0x000fe40000100800 */
[----:B------:R-:W-:-:S02]  /*8880*/  LEA.HI.X.SX32 R10, R28, R3, 0x1, P6 ;  /* 0x000000031c0a7211 */ /* 0x000fc400030f0eff */
[----:B------:R-:W-:Y:S04]  /*8890*/  STL [R1+0x5b4], R9 ;  /* 0x0005b40901007387 */ /* 0x000fe80000100800 */
[----:B------:R-:W-:Y:S01]  /*88a0*/  STL [R1+0x5b0], R10 ;  /* 0x0005b00a01007387 */ /* 0x000fe20000100800 */
[----:B0-----:R-:W-:-:S03]  /*88b0*/  @!P5 IMAD.MOV.U32 R30, RZ, RZ, R9 ;  /* 0x000000ffff1ed224 */ /* 0x001fc600078e0009 */
[----:B---3--:R0:W-:Y:S01]  /*88c0*/  STL [R1+0x74], R7 ;  /* 0x0000740701007387 */ /* 0x0081e20000100800 */
[----:B------:R-:W-:-:S05]  /*88d0*/  @!P5 IMAD.MOV.U32 R31, RZ, RZ, R10 ;  /* 0x000000ffff1fd224 */ /* 0x000fca00078e000a */
[----:B------:R1:W2:Y:S01]  /*88e0*/  @!P5 LDG.E.U8 R8, desc[UR18][R30.64] ;  /* 0x000000121e08d981 */ /* 0x0002a2000c1e1100 */
[----:B0-----:R-:W-:-:S04]  /*88f0*/  IADD3 R7, P4, PT, R35, R2, RZ ;  /* 0x0000000223077210 */ /* 0x001fc80007f9e0ff */
[----:B------:R-:W-:Y:S01]  /*8900*/  LEA.HI.X.SX32 R9, R35, R3, 0x1, P4 ;  /* 0x0000000323097211 */ /* 0x000fe200020f0eff */
[----:B-1----:R-:W-:-:S04]  /*8910*/  @!P3 IMAD.MOV.U32 R30, RZ, RZ, R7 ;  /* 0x000000ffff1eb224 */ /* 0x002fc800078e0007 */
[----:B------:R-:W-:-:S05]  /*8920*/  @!P3 IMAD.MOV.U32 R31, RZ, RZ, R9 ;  /* 0x000000ffff1fb224 */ /* 0x000fca00078e0009 */
[----:B------:R-:W3:Y:S01]  /*8930*/  @!P3 LDG.E.U8 R6, desc[UR18][R30.64] ;  /* 0x000000121e06b981 */ /* 0x000ee2000c1e1100 */
[----:B------:R-:W-:Y:S02]  /*8940*/  IMAD.MOV.U32 R121, RZ, RZ, R122 ;  /* 0x000000ffff797224 */ /* 0x000fe400078e007a */
[----:B------:R-:W-:Y:S02]  /*8950*/  IMAD.MOV.U32 R122, RZ, RZ, R152 ;  /* 0x000000ffff7a7224 */ /* 0x000fe400078e0098 */
[----:B------:R-:W-:Y:S02]  /*8960*/  IMAD.MOV.U32 R152, RZ, RZ, R38 ;  /* 0x000000ffff987224 */ /* 0x000fe400078e0026 */
[----:B------:R-:W-:Y:S01]  /*8970*/  VIADD R38, R12, 0xffffffb0 ;  /* 0xffffffb00c267836 */ /* 0x000fe20000000000 */
[----:B------:R-:W-:Y:S04]  /*8980*/  STL [R1+0x5f4], R7 ;  /* 0x0005f40701007387 */ /* 0x000fe80000100800 */
[----:B------:R-:W-:Y:S01]  /*8990*/  ISETP.GE.U32.AND P0, PT, R38, 0x7fffff31, PT ;  /* 0x7fffff312600780c */ /* 0x000fe20003f06070 */
[----:B------:R-:W-:-:S02]  /*89a0*/  IMAD R38, R36, 0x47, RZ ;  /* 0x0000004724267824 */ /* 0x000fc400078e02ff */
[----:B------:R-:W-:Y:S01]  /*89b0*/  IMAD R28, R36, 0x4f, RZ ;  /* 0x0000004f241c7824 */ /* 0x000fe200078e02ff */
[----:B------:R-:W-:Y:S02]  /*89c0*/  PRMT R4, RZ, 0x7610, R4 ;  /* 0x00007610ff047816 */ /* 0x000fe40000000004 */
[----:B------:R-:W-:Y:S01]  /*89d0*/  PRMT R5, RZ, 0x7610, R5 ;  /* 0x00007610ff057816 */ /* 0x000fe20000000005 */
[----:B------:R-:W-:Y:S01]  /*89e0*/  IMAD.MOV.U32 R120, RZ, RZ, R121 ;  /* 0x000000ffff787224 */ /* 0x000fe200078e0079 */
[----:B--2---:R0:W-:Y:S04]  /*89f0*/  STL [R1+0x70], R8 ;  /* 0x0000700801007387 */ /* 0x0041e80000100800 */
[----:B------:R1:W-:Y:S01]  /*8a00*/  STL [R1+0x5f0], R9 ;  /* 0x0005f00901007387 */ /* 0x0003e20000100800 */
[----:B0-----:R-:W-:-:S03]  /*8a10*/  IADD3 R8, P4, PT, R38, R2, RZ ;  /* 0x0000000226087210 */ /* 0x001fc60007f9e0ff */
[----:B------:R-:W-:Y:S01]  /*8a20*/  STL [R1+0xb90], R36 ;  /* 0x000b902401007387 */ /* 0x000fe20000100800 */
[----:B-1----:R-:W-:-:S03]  /*8a30*/  LEA.HI.X.SX32 R9, R38, R3, 0x1, P4 ;  /* 0x0000000326097211 */ /* 0x002fc600020f0eff */
[----:B------:R-:W-:Y:S04]  /*8a40*/  STL [R1+0x634], R8 ;  /* 0x0006340801007387 */ /* 0x000fe80000100800 */
[----:B---3--:R0:W-:Y:S01]  /*8a50*/  STL [R1+0x6c], R6 ;  /* 0x00006c0601007387 */ /* 0x0081e20000100800 */
[----:B------:R-:W-:Y:S02]  /*8a60*/  @!P2 IMAD.MOV.U32 R30, RZ, RZ, R8 ;  /* 0x000000ffff1ea224 */ /* 0x000fe400078e0008 */
[----:B------:R-:W-:-:S05]  /*8a70*/  @!P2 IMAD.MOV.U32 R31, RZ, RZ, R9 ;  /* 0x000000ffff1fa224 */ /* 0x000fca00078e0009 */
[----:B------:R1:W2:Y:S01]  /*8a80*/  @!P2 LDG.E.U8 R4, desc[UR18][R30.64] ;  /* 0x000000121e04a981 */ /* 0x0002a2000c1e1100 */
[----:B0-----:R-:W-:-:S04]  /*8a90*/  IADD3 R6, P3, PT, R28, R2, RZ ;  /* 0x000000021c067210 */ /* 0x001fc80007f7e0ff */
[----:B------:R-:W-:Y:S01]  /*8aa0*/  LEA.HI.X.SX32 R7, R28, R3, 0x1, P3 ;  /* 0x000000031c077211 */ /* 0x000fe200018f0eff */
[----:B-1----:R-:W-:-:S04]  /*8ab0*/  @!P0 IMAD.MOV.U32 R30, RZ, RZ, R6 ;  /* 0x000000ffff1e8224 */ /* 0x002fc800078e0006 */
[----:B------:R-:W-:Y:S01]  /*8ac0*/  @!P0 IMAD.MOV.U32 R31, RZ, RZ, R7 ;  /* 0x000000ffff1f8224 */ /* 0x000fe200078e0007 */
[----:B------:R-:W-:Y:S04]  /*8ad0*/  STL [R1+0xb94], R2 ;  /* 0x000b940201007387 */ /* 0x000fe80000100800 */
[----:B------:R0:W3:Y:S04]  /*8ae0*/  @!P0 LDG.E.U8 R5, desc[UR18][R30.64] ;  /* 0x000000121e058981 */ /* 0x0000e8000c1e1100 */
[----:B------:R-:W-:Y:S04]  /*8af0*/  STL [R1+0x674], R6 ;  /* 0x0006740601007387 */ /* 0x000fe80000100800 */
[----:B------:R-:W-:Y:S04]  /*8b00*/  STL [R1+0x630], R9 ;  /* 0x0006300901007387 */ /* 0x000fe80000100800 */
[----:B------:R1:W-:Y:S04]  /*8b10*/  STL [R1+0xb98], R3 ;  /* 0x000b980301007387 */ /* 0x0003e80000100800 */
[----:B------:R-:W-:Y:S04]  /*8b20*/  STL [R1+0x670], R7 ;  /* 0x0006700701007387 */ /* 0x000fe80000100800 */
[----:B------:R-:W4:Y:S01]  /*8b30*/  LDL R121, [R1+0x8e0] ;  /* 0x0008e00001797983 */ /* 0x000f220000100800 */
[----:B------:R-:W-:-:S05]  /*8b40*/  IMAD R35, R107, R37, RZ ;  /* 0x000000256b237224 */ /* 0x000fca00078e02ff */
[----:B------:R-:W-:Y:S01]  /*8b50*/  IADD3 R38, P3, PT, R35, UR14, RZ ;  /* 0x0000000e23267c10 */ /* 0x000fe2000ff7e0ff */
[C---:B-1----:R-:W-:Y:S01]  /*8b60*/  VIADD R3, R0.reuse, 0x73 ;  /* 0x0000007300037836 */ /* 0x042fe20000000000 */
[C---:B------:R-:W-:Y:S02]  /*8b70*/  ISETP.GT.U32.AND P6, PT, R39.reuse, R46, PT ;  /* 0x0000002e2700720c */ /* 0x040fe40003fc4070 */
[C---:B------:R-:W-:Y:S02]  /*8b80*/  ISETP.GT.U32.AND P2, PT, R39.reuse, R45, PT ;  /* 0x0000002d2700720c */ /* 0x040fe40003f44070 */
[C---:B------:R-:W-:Y:S02]  /*8b90*/  ISETP.GT.U32.AND P4, PT, R39.reuse, R47, PT ;  /* 0x0000002f2700720c */ /* 0x040fe40003f84070 */
[----:B------:R-:W-:Y:S01]  /*8ba0*/  ISETP.GT.U32.AND P5, PT, R39, R44, PT ;  /* 0x0000002c2700720c */ /* 0x000fe20003fa4070 */
[C---:B------:R-:W-:Y:S01]  /*8bb0*/  VIADD R2, R0.reuse, 0x7b ;  /* 0x0000007b00027836 */ /* 0x040fe20000000000 */
[----:B------:R-:W-:Y:S01]  /*8bc0*/  LEA.HI.X.SX32 R35, R35, UR15, 0x1, P3 ;  /* 0x0000000f23237c11 */ /* 0x000fe200098f0eff */
[C---:B------:R-:W-:Y:S01]  /*8bd0*/  VIADD R13, R0.reuse, 0x2c ;  /* 0x0000002c000d7836 */ /* 0x040fe20000000000 */
[C---:B------:R-:W-:Y:S01]  /*8be0*/  ISETP.GT.U32.AND P3, PT, R39.reuse, R42, PT ;  /* 0x0000002a2700720c */ /* 0x040fe20003f64070 */
[----:B------:R-:W-:Y:S01]  /*8bf0*/  VIADD R22, R0, 0x34 ;  /* 0x0000003400167836 */ /* 0x000fe20000000000 */
[----:B--2---:R1:W-:Y:S11]  /*8c00*/  STL [R1+0x68], R4 ;  /* 0x0000680401007387 */ /* 0x0043f60000100800 */
[--C-:B------:R-:W-:Y:S01]  /*8c10*/  @!P3 IMAD.IADD R42, R42, 0x1, -R39.reuse ;  /* 0x000000012a2ab824 */ /* 0x100fe200078e0a27 */
[----:B------:R-:W-:Y:S01]  /*8c20*/  ISETP.GT.U32.AND P0, PT, R39, R43, PT ;  /* 0x0000002b2700720c */ /* 0x000fe20003f04070 */
[--C-:B------:R-:W-:Y:S01]  /*8c30*/  @!P6 IMAD.IADD R46, R46, 0x1, -R39.reuse ;  /* 0x000000012e2ee824 */ /* 0x100fe200078e0a27 */
[----:B0-----:R-:W-:Y:S01]  /*8c40*/  IABS R30, R3 ;  /* 0x00000003001e7213 */ /* 0x001fe20000000000 */
[----:B------:R-:W-:Y:S01]  /*8c50*/  @!P2 IMAD.IADD R45, R45, 0x1, -R39 ;  /* 0x000000012d2da824 */ /* 0x000fe200078e0a27 */
[----:B------:R-:W0:Y:S01]  /*8c60*/  LDCU UR14, c[0x0][0x3b0] ;  /* 0x00007600ff0e77ac */ /* 0x000e220008000800 */
[----:B-1----:R-:W-:Y:S01]  /*8c70*/  VIADD R4, R0, 0x6b ;  /* 0x0000006b00047836 */ /* 0x002fe20000000000 */
[----:B------:R-:W1:Y:S01]  /*8c80*/  LDCU UR15, c[0x0][0x3b0] ;  /* 0x00007600ff0f77ac */ /* 0x000e620008000800 */
[----:B---3--:R2:W-:Y:S02]  /*8c90*/  STL [R1+0x64], R5 ;  /* 0x0000640501007387 */ /* 0x0085e40000100800 */
[----:B--2---:R-:W-:-:S02]  /*8ca0*/  IMAD.MOV.U32 R5, RZ, RZ, R101 ;  /* 0x000000ffff057224 */ /* 0x004fc400078e0065 */
[----:B------:R-:W-:Y:S03]  /*8cb0*/  STL [R1+0x8dc], R4 ;  /* 0x0008dc0401007387 */ /* 0x000fe60000100800 */
[----:B------:R-:W-:Y:S01]  /*8cc0*/  ISETP.GE.AND P3, PT, R5, RZ, PT ;  /* 0x000000ff0500720c */ /* 0x000fe20003f66270 */
[----:B------:R-:W-:Y:S01]  /*8cd0*/  IMAD.MOV.U32 R5, RZ, RZ, R120 ;  /* 0x000000ffff057224 */ /* 0x000fe200078e0078 */
[----:B------:R-:W-:Y:S01]  /*8ce0*/  STL [R1+0x8d8], R3 ;  /* 0x0008d80301007387 */ /* 0x000fe20000100800 */
[----:B----4-:R-:W-:Y:S02]  /*8cf0*/  IMAD.MOV.U32 R120, RZ, RZ, R121 ;  /* 0x000000ffff787224 */ /* 0x010fe400078e0079 */
[----:B------:R-:W-:Y:S01]  /*8d00*/  IMAD.MOV.U32 R121, RZ, RZ, R122 ;  /* 0x000000ffff797224 */ /* 0x000fe200078e007a */
[----:B------:R-:W-:Y:S01]  /*8d10*/  STL [R1+0xa8c], R37 ;  /* 0x000a8c2501007387 */ /* 0x000fe20000100800 */
[----:B------:R-:W-:-:S02]  /*8d20*/  IMAD.MOV.U32 R122, RZ, RZ, R124 ;  /* 0x000000ffff7a7224 */ /* 0x000fc400078e007c */
[----:B------:R-:W-:Y:S02]  /*8d30*/  IMAD.MOV.U32 R124, RZ, RZ, R129 ;  /* 0x000000ffff7c7224 */ /* 0x000fe400078e0081 */
[----:B------:R-:W2:Y:S01]  /*8d40*/  LDL R129, [R1+0x8f4] ;  /* 0x0008f40001817983 */ /* 0x000ea20000100800 */
[----:B------:R-:W-:Y:S01]  /*8d50*/  ISETP.GT.U32.AND P2, PT, R39, R46, PT ;  /* 0x0000002e2700720c */ /* 0x000fe20003f44070 */
[--C-:B------:R-:W-:Y:S01]  /*8d60*/  @!P0 IMAD.IADD R43, R43, 0x1, -R39.reuse ;  /* 0x000000012b2b8824 */ /* 0x100fe200078e0a27 */
[----:B------:R-:W-:Y:S01]  /*8d70*/  ISETP.GT.U32.AND P0, PT, R39, R45, PT ;  /* 0x0000002d2700720c */ /* 0x000fe20003f04070 */
[--C-:B------:R-:W-:Y:S02]  /*8d80*/  @!P4 IMAD.IADD R47, R47, 0x1, -R39.reuse ;  /* 0x000000012f2fc824 */ /* 0x100fe400078e0a27 */
[----:B------:R-:W-:-:S03]  /*8d90*/  @!P5 IMAD.IADD R44, R44, 0x1, -R39 ;  /* 0x000000012c2cd824 */ /* 0x000fc600078e0a27 */
[C---:B------:R-:W-:Y:S02]  /*8da0*/  ISETP.GT.U32.AND P4, PT, R39.reuse, R47, PT ;  /* 0x0000002f2700720c */ /* 0x040fe40003f84070 */
[----:B------:R-:W-:-:S03]  /*8db0*/  ISETP.GT.U32.AND P5, PT, R39, R44, PT ;  /* 0x0000002c2700720c */ /* 0x000fc60003fa4070 */
[--C-:B------:R-:W-:Y:S01]  /*8dc0*/  @!P2 IMAD.IADD R46, R46, 0x1, -R39.reuse ;  /* 0x000000012e2ea824 */ /* 0x100fe200078e0a27 */
[----:B------:R-:W-:Y:S01]  /*8dd0*/  ISETP.GT.U32.AND P2, PT, R39, R34, PT ;  /* 0x000000222700720c */ /* 0x000fe20003f44070 */
[----:B------:R-:W-:Y:S01]  /*8de0*/  @!P0 IMAD.IADD R45, R45, 0x1, -R39 ;  /* 0x000000012d2d8824 */ /* 0x000fe200078e0a27 */
[C---:B------:R-:W-:Y:S02]  /*8df0*/  ISETP.GT.U32.AND P0, PT, R39.reuse, R33, PT ;  /* 0x000000212700720c */ /* 0x040fe40003f04070 */
[----:B------:R-:W-:-:S03]  /*8e00*/  ISETP.GT.U32.AND P6, PT, R39, R43, PT ;  /* 0x0000002b2700720c */ /* 0x000fc60003fc4070 */
[--C-:B------:R-:W-:Y:S01]  /*8e10*/  @!P4 IMAD.IADD R47, R47, 0x1, -R39.reuse ;  /* 0x000000012f2fc824 */ /* 0x100fe200078e0a27 */
[C---:B------:R-:W-:Y:S01]  /*8e20*/  ISETP.GT.U32.AND P4, PT, R39.reuse, R41, PT ;  /* 0x000000292700720c */ /* 0x040fe20003f84070 */
[----:B------:R-:W-:Y:S01]  /*8e30*/  @!P5 IMAD.IADD R44, R44, 0x1, -R39 ;  /* 0x000000012c2cd824 */ /* 0x000fe200078e0a27 */
[----:B------:R-:W-:-:S03]  /*8e40*/  ISETP.GT.U32.AND P5, PT, R39, R32, PT ;  /* 0x000000202700720c */ /* 0x000fc60003fa4070 */
[----:B------:R-:W-:Y:S01]  /*8e50*/  @!P2 IMAD.IADD R34, R34, 0x1, -R39 ;  /* 0x000000012222a824 */ /* 0x000fe200078e0a27 */
[----:B------:R-:W-:Y:S01]  /*8e60*/  ISETP.GE.AND P2, PT, R120, RZ, PT ;  /* 0x000000ff7800720c */ /* 0x000fe20003f46270 */
[----:B------:R-:W-:Y:S02]  /*8e70*/  IMAD.MOV.U32 R120, RZ, RZ, R121 ;  /* 0x000000ffff787224 */ /* 0x000fe400078e0079 */
[----:B------:R-:W-:Y:S02]  /*8e80*/  IMAD.MOV.U32 R121, RZ, RZ, R124 ;  /* 0x000000ffff797224 */ /* 0x000fe400078e007c */
[--C-:B------:R-:W-:Y:S01]  /*8e90*/  @!P0 IMAD.IADD R33, R33, 0x1, -R39.reuse ;  /* 0x0000000121218824 */ /* 0x100fe200078e0a27 */
[----:B------:R-:W-:Y:S01]  /*8ea0*/  ISETP.GE.AND P0, PT, R120, RZ, PT ;  /* 0x000000ff7800720c */ /* 0x000fe20003f06270 */
[--C-:B------:R-:W-:Y:S02]  /*8eb0*/  @!P6 IMAD.IADD R43, R43, 0x1, -R39.reuse ;  /* 0x000000012b2be824 */ /* 0x100fe400078e0a27 */
[--C-:B------:R-:W-:Y:S01]  /*8ec0*/  @!P4 IMAD.IADD R41, R41, 0x1, -R39.reuse ;  /* 0x000000012929c824 */ /* 0x100fe200078e0a27 */
[----:B------:R-:W-:Y:S01]  /*8ed0*/  ISETP.GE.AND P4, PT, R5, RZ, PT ;  /* 0x000000ff0500720c */ /* 0x000fe20003f86270 */
[----:B------:R-:W-:Y:S01]  /*8ee0*/  @!P5 IMAD.IADD R32, R32, 0x1, -R39 ;  /* 0x000000012020d824 */ /* 0x000fe200078e0a27 */
[----:B------:R-:W-:Y:S01]  /*8ef0*/  ISETP.GT.U32.AND P5, PT, R39, R42, PT ;  /* 0x0000002a2700720c */ /* 0x000fe20003fa4070 */
[----:B------:R-:W-:-:S02]  /*8f00*/  IMAD.MOV.U32 R5, RZ, RZ, R131 ;  /* 0x000000ffff057224 */ /* 0x000fc400078e0083 */
[----:B------:R-:W-:Y:S02]  /*8f10*/  IMAD.MOV.U32 R131, RZ, RZ, R105 ;  /* 0x000000ffff837224 */ /* 0x000fe400078e0069 */
[----:B------:R-:W-:-:S04]  /*8f20*/  IMAD.MOV.U32 R105, RZ, RZ, R43 ;  /* 0x000000ffff697224 */ /* 0x000fc800078e002b */
[----:B------:R-:W-:Y:S01]  /*8f30*/  @!P0 IMAD.MOV R105, RZ, RZ, -R105 ;  /* 0x000000ffff698224 */ /* 0x000fe200078e0a69 */
[----:B------:R-:W-:-:S03]  /*8f40*/  ISETP.GT.U32.AND P0, PT, R39, R100, PT ;  /* 0x000000642700720c */ /* 0x000fc60003f04070 */
[--C-:B------:R-:W-:Y:S01]  /*8f50*/  @!P5 IMAD.IADD R42, R42, 0x1, -R39.reuse ;  /* 0x000000012a2ad824 */ /* 0x100fe200078e0a27 */
[----:B------:R-:W-:Y:S01]  /*8f60*/  ISETP.GT.U32.AND P5, PT, R39, R96, PT ;  /* 0x000000602700720c */ /* 0x000fe20003fa4070 */
[----:B------:R-:W-:Y:S08]  /*8f70*/  STL [R1+0xb9c], R105 ;  /* 0x000b9c6901007387 */ /* 0x000ff00000100800 */
[--C-:B------:R-:W-:Y:S01]  /*8f80*/  @!P0 IMAD.IADD R100, R100, 0x1, -R39.reuse ;  /* 0x0000000164648824 */ /* 0x100fe200078e0a27 */
[----:B------:R-:W-:Y:S03]  /*8f90*/  STL [R1+0x8d4], R2 ;  /* 0x0008d40201007387 */ /* 0x000fe60000100800 */
[----:B------:R-:W-:-:S02]  /*8fa0*/  @!P5 IMAD.IADD R96, R96, 0x1, -R39 ;  /* 0x000000016060d824 */ /* 0x000fc400078e0a27 */
[----:B--2---:R-:W-:Y:S02]  /*8fb0*/  IMAD.MOV.U32 R124, RZ, RZ, R129 ;  /* 0x000000ffff7c7224 */ /* 0x004fe400078e0081 */
[----:B------:R-:W-:Y:S02]  /*8fc0*/  IMAD.MOV.U32 R129, RZ, RZ, R103 ;  /* 0x000000ffff817224 */ /* 0x000fe400078e0067 */
[----:B------:R-:W-:Y:S02]  /*8fd0*/  IMAD.MOV.U32 R103, RZ, RZ, R47 ;  /* 0x000000ffff677224 */ /* 0x000fe400078e002f */
[----:B------:R-:W-:-:S04]  /*8fe0*/  IMAD.MOV.U32 R47, RZ, RZ, R44 ;  /* 0x000000ffff2f7224 */ /* 0x000fc800078e002c */
[----:B------:R-:W-:Y:S01]  /*8ff0*/  @!P2 IMAD.MOV R47, RZ, RZ, -R47 ;  /* 0x000000ffff2fa224 */ /* 0x000fe200078e0a2f */
[----:B------:R-:W-:Y:S01]  /*9000*/  ISETP.GT.U32.AND P2, PT, R39, R33, PT ;  /* 0x000000212700720c */ /* 0x000fe20003f44070 */
[----:B------:R-:W-:-:S12]  /*9010*/  IMAD.MOV.U32 R120, RZ, RZ, R124 ;  /* 0x000000ffff787224 */ /* 0x000fd800078e007c */
[----:B------:R-:W-:Y:S01]  /*9020*/  @!P2 IMAD.IADD R33, R33, 0x1, -R39 ;  /* 0x000000012121a824 */ /* 0x000fe200078e0a27 */
[----:B------:R-:W-:Y:S01]  /*9030*/  ISETP.GE.AND P2, PT, R5, RZ, PT ;  /* 0x000000ff0500720c */ /* 0x000fe20003f46270 */
[----:B------:R-:W-:Y:S02]  /*9040*/  IMAD.MOV.U32 R5, RZ, RZ, R120 ;  /* 0x000000ffff057224 */ /* 0x000fe400078e0078 */
[----:B------:R-:W-:Y:S02]  /*9050*/  IMAD.MOV.U32 R120, RZ, RZ, R121 ;  /* 0x000000ffff787224 */ /* 0x000fe400078e0079 */
[----:B------:R-:W-:Y:S01]  /*9060*/  IMAD.MOV.U32 R121, RZ, RZ, R122 ;  /* 0x000000ffff797224 */ /* 0x000fe200078e007a */
[----:B------:R-:W-:Y:S01]  /*9070*/  ISETP.GE.AND P0, PT, R5, RZ, PT ;  /* 0x000000ff0500720c */ /* 0x000fe20003f06270 */
[----:B------:R-:W-:Y:S02]  /*9080*/  IMAD.MOV.U32 R122, RZ, RZ, R127 ;  /* 0x000000ffff7a7224 */ /* 0x000fe400078e007f */
[----:B------:R-:W-:-:S02]  /*9090*/  IMAD.MOV.U32 R5, RZ, RZ, R120 ;  /* 0x000000ffff057224 */ /* 0x000fc400078e0078 */
[----:B------:R-:W-:Y:S02]  /*90a0*/  IMAD.MOV.U32 R120, RZ, RZ, R121 ;  /* 0x000000ffff787224 */ /* 0x000fe400078e0079 */
[----:B------:R-:W-:Y:S01]  /*90b0*/  IMAD.MOV.U32 R121, RZ, RZ, R122 ;  /* 0x000000ffff797224 */ /* 0x000fe200078e007a */
[----:B------:R-:W-:Y:S01]  /*90c0*/  ISETP.GE.AND P5, PT, R5, RZ, PT ;  /* 0x000000ff0500720c */ /* 0x000fe20003fa6270 */
[----:B------:R-:W-:Y:S01]  /*90d0*/  IMAD.MOV.U32 R5, RZ, RZ, R120 ;  /* 0x000000ffff057224 */ /* 0x000fe200078e0078 */
[----:B------:R-:W2:Y:S01]  /*90e0*/  LDL R122, [R1+0x934] ;  /* 0x00093400017a7983 */ /* 0x000ea20000100800 */
[----:B------:R-:W-:-:S03]  /*90f0*/  IMAD.MOV.U32 R120, RZ, RZ, R121 ;  /* 0x000000ffff787224 */ /* 0x000fc600078e0079 */
[----:B------:R-:W3:Y:S01]  /*9100*/  LDL R121, [R1+0x930] ;  /* 0x0009300001797983 */ /* 0x000ee20000100800 */
[----:B------:R-:W-:Y:S01]  /*9110*/  IABS R31, R4 ;  /* 0x00000004001f7213 */ /* 0x000fe20000000000 */
[----:B------:R-:W-:-:S04]  /*9120*/  IMAD.MOV.U32 R124, RZ, RZ, R129 ;  /* 0x000000ffff7c7224 */ /* 0x000fc800078e0081 */
[----:B------:R-:W-:Y:S01]  /*9130*/  IMAD.HI.U32 R28, R40, R31, RZ ;  /* 0x0000001f281c7227 */ /* 0x000fe200078e00ff */
[----:B------:R-:W-:-:S03]  /*9140*/  ISETP.GE.AND P6, PT, R0, RZ, PT ;  /* 0x000000ff0000720c */ /* 0x000fc60003fc6270 */
[----:B------:R-:W-:Y:S02]  /*9150*/  IMAD.MOV.U32 R129, RZ, RZ, R102 ;  /* 0x000000ffff817224 */ /* 0x000fe400078e0066 */
[----:B------:R-:W-:Y:S02]  /*9160*/  IMAD.MOV R28, RZ, RZ, -R28 ;  /* 0x000000ffff1c7224 */ /* 0x000fe400078e0a1c */
[----:B------:R-:W-:Y:S02]  /*9170*/  IMAD.MOV.U32 R102, RZ, RZ, R46 ;  /* 0x000000ffff667224 */ /* 0x000fe400078e002e */
[----:B------:R-:W-:-:S04]  /*9180*/  IMAD.HI.U32 R101, R40, R30, RZ ;  /* 0x0000001e28657227 */ /* 0x000fc800078e00ff */
[C---:B------:R-:W-:Y:S02]  /*9190*/  IMAD R31, R39.reuse, R28, R31 ;  /* 0x0000001c271f7224 */ /* 0x040fe400078e021f */
[----:B------:R-:W-:Y:S01]  /*91a0*/  @!P3 IMAD.MOV R102, RZ, RZ, -R102 ;  /* 0x000000ffff66b224 */ /* 0x000fe200078e0a66 */
[----:B------:R-:W-:Y:S01]  /*91b0*/  ISETP.GT.U32.AND P3, PT, R39, R41, PT ;  /* 0x000000292700720c */ /* 0x000fe20003f64070 */
[----:B------:R-:W-:Y:S02]  /*91c0*/  IMAD.MOV R28, RZ, RZ, -R101 ;  /* 0x000000ffff1c7224 */ /* 0x000fe400078e0a65 */
[----:B------:R-:W-:-:S04]  /*91d0*/  IMAD.MOV.U32 R101, RZ, RZ, R45 ;  /* 0x000000ffff657224 */ /* 0x000fc800078e002d */
[----:B------:R-:W-:Y:S01]  /*91e0*/  @!P4 IMAD.MOV R101, RZ, RZ, -R101 ;  /* 0x000000ffff65c224 */ /* 0x000fe200078e0a65 */
[C---:B------:R-:W-:Y:S01]  /*91f0*/  ISETP.GT.U32.AND P4, PT, R39.reuse, R34, PT ;  /* 0x000000222700720c */ /* 0x040fe20003f84070 */
[----:B------:R-:W-:Y:S01]  /*9200*/  @!P6 IMAD.MOV R103, RZ, RZ, -R103 ;  /* 0x000000ffff67e224 */ /* 0x000fe200078e0a67 */
[----:B------:R-:W-:-:S03]  /*9210*/  ISETP.GT.U32.AND P6, PT, R39, R32, PT ;  /* 0x000000202700720c */ /* 0x000fc60003fc4070 */
[----:B------:R-:W-:Y:S01]  /*9220*/  @!P3 IMAD.IADD R41, R41, 0x1, -R39 ;  /* 0x000000012929b824 */ /* 0x000fe200078e0a27 */
[----:B------:R-:W-:-:S07]  /*9230*/  ISETP.GT.U32.AND P3, PT, R39, R92, PT ;  /* 0x0000005c2700720c */ /* 0x000fce0003f64070 */
[--C-:B------:R-:W-:Y:S01]  /*9240*/  @!P4 IMAD.IADD R34, R34, 0x1, -R39.reuse ;  /* 0x000000012222c824 */ /* 0x100fe200078e0a27 */
[C---:B------:R-:W-:Y:S01]  /*9250*/  ISETP.GT.U32.AND P4, PT, R39.reuse, R88, PT ;  /* 0x000000582700720c */ /* 0x040fe20003f84070 */
[----:B------:R-:W-:Y:S01]  /*9260*/  @!P6 IMAD.IADD R32, R32, 0x1, -R39 ;  /* 0x000000012020e824 */ /* 0x000fe200078e0a27 */
[----:B------:R-:W-:-:S03]  /*9270*/  ISETP.GT.U32.AND P6, PT, R39, R84, PT ;  /* 0x000000542700720c */ /* 0x000fc60003fc4070 */
[----:B------:R-:W-:Y:S01]  /*9280*/  @!P3 IMAD.IADD R92, R92, 0x1, -R39 ;  /* 0x000000015c5cb824 */ /* 0x000fe200078e0a27 */
[----:B------:R-:W-:Y:S01]  /*9290*/  ISETP.GE.AND P3, PT, R5, RZ, PT ;  /* 0x000000ff0500720c */ /* 0x000fe20003f66270 */
[----:B------:R-:W-:Y:S02]  /*92a0*/  IMAD.MOV.U32 R5, RZ, RZ, R120 ;  /* 0x000000ffff057224 */ /* 0x000fe400078e0078 */
[----:B------:R-:W-:-:S04]  /*92b0*/  IMAD.MOV.U32 R46, RZ, RZ, R42 ;  /* 0x000000ffff2e7224 */ /* 0x000fc800078e002a */
[--C-:B------:R-:W-:Y:S01]  /*92c0*/  @!P4 IMAD.IADD R88, R88, 0x1, -R39.reuse ;  /* 0x000000015858c824 */ /* 0x100fe200078e0a27 */
[----:B------:R-:W-:Y:S01]  /*92d0*/  ISETP.GE.AND P4, PT, R5, RZ, PT ;  /* 0x000000ff0500720c */ /* 0x000fe20003f86270 */
[----:B------:R-:W-:Y:S02]  /*92e0*/  @!P6 IMAD.IADD R84, R84, 0x1, -R39 ;  /* 0x000000015454e824 */ /* 0x000fe400078e0a27 */
[----:B------:R-:W-:Y:S01]  /*92f0*/  @!P2 IMAD.MOV R46, RZ, RZ, -R46 ;  /* 0x000000ffff2ea224 */ /* 0x000fe200078e0a2e */
[C---:B------:R-:W-:Y:S01]  /*9300*/  ISETP.GT.U32.AND P2, PT, R39.reuse, R100, PT ;  /* 0x000000642700720c */ /* 0x040fe20003f44070 */
[----:B------:R-:W-:Y:S01]  /*9310*/  IMAD.MOV.U32 R5, RZ, RZ, R104 ;  /* 0x000000ffff057224 */ /* 0x000fe200078e0068 */
[----:B------:R-:W-:Y:S01]  /*9320*/  ISETP.GT.U32.AND P6, PT, R39, R84, PT ;  /* 0x000000542700720c */ /* 0x000fe20003fc4070 */
[----:B------:R-:W-:-:S06]  /*9330*/  IMAD.MOV.U32 R104, RZ, RZ, R32 ;  /* 0x000000ffff687224 */ /* 0x000fcc00078e0020 */
[----:B------:R-:W-:Y:S01]  /*9340*/  @!P4 IMAD.MOV R104, RZ, RZ, -R104 ;  /* 0x000000ffff68c224 */ /* 0x000fe200078e0a68 */
[C---:B------:R-:W-:Y:S01]  /*9350*/  ISETP.GT.U32.AND P4, PT, R39.reuse, R80, PT ;  /* 0x000000502700720c */ /* 0x040fe20003f84070 */
[----:B------:R-:W-:Y:S02]  /*9360*/  IMAD.MOV.U32 R120, RZ, RZ, R143 ;  /* 0x000000ffff787224 */ /* 0x000fe400078e008f */
[--C-:B------:R-:W-:Y:S01]  /*9370*/  @!P2 IMAD.IADD R100, R100, 0x1, -R39.reuse ;  /* 0x000000016464a824 */ /* 0x100fe200078e0a27 */
[----:B------:R-:W-:Y:S01]  /*9380*/  ISETP.GT.U32.AND P2, PT, R39, R76, PT ;  /* 0x0000004c2700720c */ /* 0x000fe20003f44070 */
[----:B------:R-:W-:Y:S01]  /*9390*/  @!P6 IMAD.IADD R84, R84, 0x1, -R39 ;  /* 0x000000015454e824 */ /* 0x000fe200078e0a27 */
[----:B------:R-:W-:Y:S01]  /*93a0*/  ISETP.GE.AND P6, PT, R5, RZ, PT ;  /* 0x000000ff0500720c */ /* 0x000fe20003fc6270 */
[----:B------:R-:W-:Y:S01]  /*93b0*/  IMAD.MOV.U32 R5, RZ, RZ, R120 ;  /* 0x000000ffff057224 */ /* 0x000fe200078e0078 */
[----:B------:R-:W4:Y:S01]  /*93c0*/  LDL R143, [R1+0x928] ;  /* 0x00092800018f7983 */ /* 0x000f220000100800 */
[----:B------:R-:W-:-:S02]  /*93d0*/  IMAD.MOV.U32 R127, RZ, RZ, R133 ;  /* 0x000000ffff7f7224 */ /* 0x000fc400078e0085 */
[----:B------:R-:W-:Y:S02]  /*93e0*/  IMAD.MOV.U32 R133, RZ, RZ, R136 ;  /* 0x000000ffff857224 */ /* 0x000fe400078e0088 */
[----:B------:R-:W-:Y:S01]  /*93f0*/  @!P4 IMAD.IADD R80, R80, 0x1, -R39 ;  /* 0x000000015050c824 */ /* 0x000fe200078e0a27 */
[----:B------:R-:W-:Y:S01]  /*9400*/  ISETP.GE.AND P4, PT, R5, RZ, PT ;  /* 0x000000ff0500720c */ /* 0x000fe20003f86270 */
[----:B------:R-:W-:Y:S02]  /*9410*/  IMAD.MOV.U32 R136, RZ, RZ, R140 ;  /* 0x000000ffff887224 */ /* 0x000fe400078e008c */
[----:B------:R-:W-:Y:S02]  /*9420*/  IMAD.MOV.U32 R140, RZ, RZ, R141 ;  /* 0x000000ffff8c7224 */ /* 0x000fe400078e008d */
[----:B------:R-:W-:Y:S02]  /*9430*/  IMAD.MOV.U32 R141, RZ, RZ, R147 ;  /* 0x000000ffff8d7224 */ /* 0x000fe400078e0093 */
[----:B------:R-:W-:-:S02]  /*9440*/  IMAD.MOV.U32 R147, RZ, RZ, R148 ;  /* 0x000000ffff937224 */ /* 0x000fc400078e0094 */
[----:B------:R-:W-:Y:S02]  /*9450*/  IMAD.MOV.U32 R148, RZ, RZ, R153 ;  /* 0x000000ffff947224 */ /* 0x000fe400078e0099 */
[----:B------:R-:W-:Y:S02]  /*9460*/  IMAD.MOV.U32 R153, RZ, RZ, R154 ;  /* 0x000000ffff997224 */ /* 0x000fe400078e009a */
[----:B------:R-:W-:Y:S02]  /*9470*/  @!P2 IMAD.IADD R76, R76, 0x1, -R39 ;  /* 0x000000014c4ca824 */ /* 0x000fe400078e0a27 */
[----:B------:R-:W-:Y:S02]  /*9480*/  IMAD.MOV.U32 R154, RZ, RZ, R159 ;  /* 0x000000ffff9a7224 */ /* 0x000fe400078e009f */
[----:B------:R-:W4:Y:S04]  /*9490*/  LDL R159, [R1+0x954] ;  /* 0x00095400019f7983 */ /* 0x000f280000100800 */
[----:B------:R-:W-:Y:S01]  /*94a0*/  STL [R1+0xba0], R104 ;  /* 0x000ba06801007387 */ /* 0x000fe20000100800 */
[----:B---3--:R-:W-:-:S02]  /*94b0*/  IMAD.MOV.U32 R120, RZ, RZ, R121 ;  /* 0x000000ffff787224 */ /* 0x008fc400078e0079 */
[----:B--2---:R-:W-:Y:S02]  /*94c0*/  IMAD.MOV.U32 R121, RZ, RZ, R122 ;  /* 0x000000ffff797224 */ /* 0x004fe400078e007a */
[----:B------:R-:W-:Y:S02]  /*94d0*/  IMAD.MOV.U32 R122, RZ, RZ, R124 ;  /* 0x000000ffff7a7224 */ /* 0x000fe400078e007c */
[----:B------:R-:W-:Y:S02]  /*94e0*/  IMAD.MOV.U32 R124, RZ, RZ, R128 ;  /* 0x000000ffff7c7224 */ /* 0x000fe400078e0080 */
[----:B------:R-:W-:Y:S02]  /*94f0*/  IMAD.MOV.U32 R128, RZ, RZ, R134 ;  /* 0x000000ffff807224 */ /* 0x000fe400078e0086 */
[----:B------:R-:W-:Y:S02]  /*9500*/  IMAD.MOV.U32 R134, RZ, RZ, R142 ;  /* 0x000000ffff867224 */ /* 0x000fe400078e008e */
[----:B------:R-:W-:Y:S01]  /*9510*/  IMAD.MOV.U32 R5, RZ, RZ, R120 ;  /* 0x000000ffff057224 */ /* 0x000fe200078e0078 */
[----:B------:R-:W2:Y:S01]  /*9520*/  LDL R142, [R1+0x990] ;  /* 0x00099000018e7983 */ /* 0x000ea20000100800 */
[----:B------:R-:W-:-:S02]  /*9530*/  IMAD.MOV.U32 R120, RZ, RZ, R121 ;  /* 0x000000ffff787224 */ /* 0x000fc400078e0079 */
[----:B------:R-:W-:Y:S02]  /*9540*/  IMAD.MOV.U32 R121, RZ, RZ, R122 ;  /* 0x000000ffff797224 */ /* 0x000fe400078e007a */
[----:B------:R-:W-:Y:S02]  /*9550*/  IMAD.MOV.U32 R122, RZ, RZ, R128 ;  /* 0x000000ffff7a7224 */ /* 0x000fe400078e0080 */
[----:B------:R-:W-:Y:S01]  /*9560*/  IMAD.MOV.U32 R128, RZ, RZ, R134 ;  /* 0x000000ffff807224 */ /* 0x000fe200078e0086 */
[----:B------:R-:W-:Y:S01]  /*9570*/  ISETP.GE.AND P2, PT, R5, RZ, PT ;  /* 0x000000ff0500720c */ /* 0x000fe20003f46270 */
[----:B------:R-:W-:Y:S02]  /*9580*/  IMAD.MOV.U32 R5, RZ, RZ, R120 ;  /* 0x000000ffff057224 */ /* 0x000fe400078e0078 */
[----:B------:R-:W-:Y:S02]  /*9590*/  IMAD.MOV.U32 R120, RZ, RZ, R121 ;  /* 0x000000ffff787224 */ /* 0x000fe400078e0079 */
[----:B------:R-:W-:-:S02]  /*95a0*/  IMAD.MOV.U32 R121, RZ, RZ, R128 ;  /* 0x000000ffff797224 */ /* 0x000fc400078e0080 */
[----:B------:R-:W3:Y:S01]  /*95b0*/  LDL R128, [R1+0x964] ;  /* 0x0009640001807983 */ /* 0x000ee20000100800 */
[----:B------:R-:W-:Y:S02]  /*95c0*/  IMAD.MOV.U32 R45, RZ, RZ, R41 ;  /* 0x000000ffff2d7224 */ /* 0x000fe400078e0029 */
[C---:B------:R-:W-:Y:S01]  /*95d0*/  IMAD R30, R39.reuse, R28, R30 ;  /* 0x0000001c271e7224 */ /* 0x040fe200078e021e */
[----:B------:R-:W-:Y:S01]  /*95e0*/  IABS R28, R2 ;  /* 0x00000002001c7213 */ /* 0x000fe20000000000 */
[----:B------:R-:W-:Y:S01]  /*95f0*/  @!P0 IMAD.MOV R45, RZ, RZ, -R45 ;  /* 0x000000ffff2d8224 */ /* 0x000fe200078e0a2d */
[----:B------:R-:W-:Y:S01]  /*9600*/  ISETP.GT.U32.AND P0, PT, R39, R96, PT ;  /* 0x000000602700720c */ /* 0x000fe20003f04070 */
[----:B------:R-:W-:Y:S02]  /*9610*/  IMAD.MOV.U32 R44, RZ, RZ, R34 ;  /* 0x000000ffff2c7224 */ /* 0x000fe400078e0022 */
[----:B------:R-:W-:-:S04]  /*9620*/  IMAD.HI.U32 R43, R40, R28, RZ ;  /* 0x0000001c282b7227 */ /* 0x000fc800078e00ff */
[----:B------:R-:W-:Y:S01]  /*9630*/  @!P5 IMAD.MOV R44, RZ, RZ, -R44 ;  /* 0x000000ffff2cd224 */ /* 0x000fe200078e0a2c */
[C---:B------:R-:W-:Y:S01]  /*9640*/  ISETP.GT.U32.AND P5, PT, R39.reuse, R92, PT ;  /* 0x0000005c2700720c */ /* 0x040fe20003fa4070 */
[----:B------:R-:W-:Y:S02]  /*9650*/  IMAD.MOV R42, RZ, RZ, -R43 ;  /* 0x000000ffff2a7224 */ /* 0x000fe400078e0a2b */
[----:B------:R-:W-:Y:S02]  /*9660*/  IMAD.MOV.U32 R43, RZ, RZ, R33 ;  /* 0x000000ffff2b7224 */ /* 0x000fe400078e0021 */
[----:B------:R-:W-:Y:S02]  /*9670*/  @!P0 IMAD.IADD R96, R96, 0x1, -R39 ;  /* 0x0000000160608824 */ /* 0x000fe400078e0a27 */
[----:B------:R-:W-:Y:S01]  /*9680*/  @!P3 IMAD.MOV R43, RZ, RZ, -R43 ;  /* 0x000000ffff2bb224 */ /* 0x000fe200078e0a2b */
[C---:B------:R-:W-:Y:S02]  /*9690*/  ISETP.GT.U32.AND P3, PT, R39.reuse, R88, PT ;  /* 0x000000582700720c */ /* 0x040fe40003f64070 */
[----:B------:R-:W-:-:S03]  /*96a0*/  ISETP.GT.U32.AND P0, PT, R39, R72, PT ;  /* 0x000000482700720c */ /* 0x000fc60003f04070 */
[----:B------:R-:W-:Y:S01]  /*96b0*/  @!P5 IMAD.IADD R92, R92, 0x1, -R39 ;  /* 0x000000015c5cd824 */ /* 0x000fe200078e0a27 */
[----:B------:R-:W-:-:S07]  /*96c0*/  ISETP.GT.U32.AND P5, PT, R39, R68, PT ;  /* 0x000000442700720c */ /* 0x000fce0003fa4070 */
[--C-:B------:R-:W-:Y:S01]  /*96d0*/  @!P3 IMAD.IADD R88, R88, 0x1, -R39.reuse ;  /* 0x000000015858b824 */ /* 0x100fe200078e0a27 */
[----:B------:R-:W-:Y:S01]  /*96e0*/  ISETP.GT.U32.AND P3, PT, R39, R64, PT ;  /* 0x000000402700720c */ /* 0x000fe20003f64070 */
[--C-:B------:R-:W-:Y:S01]  /*96f0*/  @!P0 IMAD.IADD R72, R72, 0x1, -R39.reuse ;  /* 0x0000000148488824 */ /* 0x100fe200078e0a27 */
[----:B------:R-:W-:Y:S01]  /*9700*/  ISETP.GE.AND P0, PT, R5, RZ, PT ;  /* 0x000000ff0500720c */ /* 0x000fe20003f06270 */
[----:B------:R-:W-:Y:S02]  /*9710*/  IMAD.MOV.U32 R5, RZ, RZ, R120 ;  /* 0x000000ffff057224 */ /* 0x000fe400078e0078 */
[----:B------:R-:W-:-:S03]  /*9720*/  @!P5 IMAD.IADD R68, R68, 0x1, -R39 ;  /* 0x000000014444d824 */ /* 0x000fc600078e0a27 */
[----:B------:R-:W-:-:S05]  /*9730*/  ISETP.GE.AND P5, PT, R5, RZ, PT ;  /* 0x000000ff0500720c */ /* 0x000fca0003fa6270 */
[--C-:B------:R-:W-:Y:S01]  /*9740*/  @!P3 IMAD.IADD R64, R64, 0x1, -R39.reuse ;  /* 0x000000014040b824 */ /* 0x100fe200078e0a27 */
[C---:B------:R-:W-:Y:S01]  /*9750*/  ISETP.GT.U32.AND P3, PT, R39.reuse, R80, PT ;  /* 0x000000502700720c */ /* 0x040fe20003f64070 */
[----:B------:R-:W-:Y:S01]  /*9760*/  @!P0 IMAD.MOV R88, RZ, RZ, -R88 ;  /* 0x000000ffff588224 */ /* 0x000fe200078e0a58 */
[C---:B------:R-:W-:Y:S01]  /*9770*/  ISETP.GT.U32.AND P0, PT, R39.reuse, R68, PT ;  /* 0x000000442700720c */ /* 0x040fe20003f04070 */
[----:B------:R-:W-:Y:S01]  /*9780*/  @!P4 IMAD.MOV R96, RZ, RZ, -R96 ;  /* 0x000000ffff60c224 */ /* 0x000fe200078e0a60 */
[C---:B------:R-:W-:Y:S01]  /*9790*/  ISETP.GT.U32.AND P4, PT, R39.reuse, R76, PT ;  /* 0x0000004c2700720c */ /* 0x040fe20003f84070 */
[----:B------:R-:W-:Y:S02]  /*97a0*/  VIADD R5, R0, 0x14 ;  /* 0x0000001400057836 */ /* 0x000fe40000000000 */
[----:B------:R-:W-:Y:S01]  /*97b0*/  @!P5 IMAD.MOV R84, RZ, RZ, -R84 ;  /* 0x000000ffff54d224 */ /* 0x000fe200078e0a54 */
[C---:B------:R-:W-:Y:S01]  /*97c0*/  ISETP.GT.U32.AND P5, PT, R39.reuse, R60, PT ;  /* 0x0000003c2700720c */ /* 0x040fe20003fa4070 */
[C---:B------:R-:W-:Y:S01]  /*97d0*/  IMAD R28, R39.reuse, R42, R28 ;  /* 0x0000002a271c7224 */ /* 0x040fe200078e021c */
[----:B------:R-:W-:Y:S01]  /*97e0*/  IABS R42, R5 ;  /* 0x00000005002a7213 */ /* 0x000fe20000000000 */
[----:B------:R-:W-:Y:S01]  /*97f0*/  @!P2 IMAD.MOV R92, RZ, RZ, -R92 ;  /* 0x000000ffff5ca224 */ /* 0x000fe200078e0a5c */
[C---:B------:R-:W-:Y:S01]  /*9800*/  ISETP.GT.U32.AND P2, PT, R39.reuse, R72, PT ;  /* 0x000000482700720c */ /* 0x040fe20003f44070 */
[--C-:B------:R-:W-:Y:S01]  /*9810*/  @!P3 IMAD.IADD R80, R80, 0x1, -R39.reuse ;  /* 0x000000015050b824 */ /* 0x100fe200078e0a27 */
[----:B------:R-:W-:Y:S01]  /*9820*/  ISETP.GT.U32.AND P3, PT, R39, R56, PT ;  /* 0x000000382700720c */ /* 0x000fe20003f64070 */
[----:B------:R-:W-:-:S02]  /*9830*/  @!P0 IMAD.IADD R68, R68, 0x1, -R39 ;  /* 0x0000000144448824 */ /* 0x000fc400078e0a27 */
[----:B------:R-:W-:Y:S01]  /*9840*/  @!P4 IMAD.IADD R76, R76, 0x1, -R39 ;  /* 0x000000014c4cc824 */ /* 0x000fe200078e0a27 */
[----:B------:R-:W-:-:S03]  /*9850*/  ISETP.GT.U32.AND P4, PT, R39, R53, PT ;  /* 0x000000352700720c */ /* 0x000fc60003f84070 */
[----:B------:R-:W-:-:S04]  /*9860*/  @!P5 IMAD.IADD R60, R60, 0x1, -R39 ;  /* 0x000000013c3cd824 */ /* 0x000fc800078e0a27 */
[--C-:B------:R-:W-:Y:S01]  /*9870*/  @!P2 IMAD.IADD R72, R72, 0x1, -R39.reuse ;  /* 0x000000014848a824 */ /* 0x100fe200078e0a27 */
[----:B------:R-:W-:Y:S01]  /*9880*/  ISETP.GT.U32.AND P2, PT, R39, R50, PT ;  /* 0x000000322700720c */ /* 0x000fe20003f44070 */
[----:B------:R-:W-:-:S04]  /*9890*/  @!P3 IMAD.IADD R56, R56, 0x1, -R39 ;  /* 0x000000013838b824 */ /* 0x000fc800078e0a27 */
[----:B------:R-:W-:-:S08]  /*98a0*/  @!P4 IMAD.IADD R53, R53, 0x1, -R39 ;  /* 0x000000013535c824 */ /* 0x000fd000078e0a27 */
[----:B------:R-:W-:Y:S02]  /*98b0*/  @!P2 IMAD.IADD R50, R50, 0x1, -R39 ;  /* 0x000000013232a824 */ /* 0x000fe400078e0a27 */
[----:B--2---:R-:W-:Y:S02]  /*98c0*/  IMAD.MOV.U32 R134, RZ, RZ, R142 ;  /* 0x000000ffff867224 */ /* 0x004fe400078e008e */
[----:B----4-:R-:W-:Y:S02]  /*98d0*/  IMAD.MOV.U32 R142, RZ, RZ, R143 ;  /* 0x000000ffff8e7224 */ /* 0x010fe400078e008f */
[----:B------:R-:W-:Y:S02]  /*98e0*/  IMAD.MOV.U32 R143, RZ, RZ, R144 ;  /* 0x000000ffff8f7224 */ /* 0x000fe400078e0090 */
[----:B------:R-:W2:Y:S01]  /*98f0*/  LDL R144, [R1+0x950] ;  /* 0x0009500001907983 */ /* 0x000ea20000100800 */
[----:B---3--:R-:W-:-:S03]  /*9900*/  IMAD.MOV.U32 R120, RZ, RZ, R128 ;  /* 0x000000ffff787224 */ /* 0x008fc600078e0080 */
[----:B------:R-:W3:Y:S04]  /*9910*/  LDL R128, [R1+0x938] ;  /* 0x0009380001807983 */ /* 0x000ee80000100800 */
[----:B------:R4:W-:Y:S02]  /*9920*/  STL [R1+0x8c4], R5 ;  /* 0x0008c40501007387 */ /* 0x0009e40000100800 */
[----:B----4-:R-:W-:Y:S02]  /*9930*/  IMAD.MOV.U32 R5, RZ, RZ, R120 ;  /* 0x000000ffff057224 */ /* 0x010fe400078e0078 */
[----:B------:R-:W-:Y:S02]  /*9940*/  IMAD.MOV.U32 R120, RZ, RZ, R121 ;  /* 0x000000ffff787224 */ /* 0x000fe400078e0079 */
[----:B------:R-:W-:Y:S01]  /*9950*/  IMAD.MOV.U32 R121, RZ, RZ, R124 ;  /* 0x000000ffff797224 */ /* 0x000fe200078e007c */
[----:B------:R-:W-:Y:S01]  /*9960*/  ISETP.GE.AND P0, PT, R5, RZ, PT ;  /* 0x000000ff0500720c */ /* 0x000fe20003f06270 */
[----:B------:R-:W-:-:S02]  /*9970*/  IMAD.MOV.U32 R124, RZ, RZ, R133 ;  /* 0x000000ffff7c7224 */ /* 0x000fc400078e0085 */
[----:B------:R-:W-:Y:S02]  /*9980*/  IMAD.MOV.U32 R5, RZ, RZ, R120 ;  /* 0x000000ffff057224 */ /* 0x000fe400078e0078 */
[----:B------:R-:W-:Y:S02]  /*9990*/  IMAD.MOV.U32 R133, RZ, RZ, R140 ;  /* 0x000000ffff857224 */ /* 0x000fe400078e008c */
[----:B------:R-:W-:Y:S01]  /*99a0*/  IMAD.MOV.U32 R120, RZ, RZ, R121 ;  /* 0x000000ffff787224 */ /* 0x000fe200078e0079 */
[----:B------:R-:W-:Y:S01]  /*99b0*/  ISETP.GE.AND P5, PT, R5, RZ, PT ;  /* 0x000000ff0500720c */ /* 0x000fe20003fa6270 */
[----:B------:R-:W-:Y:S02]  /*99c0*/  IMAD.MOV.U32 R121, RZ, RZ, R124 ;  /* 0x000000ffff797224 */ /* 0x000fe400078e007c */
[----:B------:R-:W-:Y:S02]  /*99d0*/  IMAD.MOV.U32 R124, RZ, RZ, R133 ;  /* 0x000000ffff7c7224 */ /* 0x000fe400078e0085 */
[----:B------:R-:W-:Y:S01]  /*99e0*/  IMAD.MOV.U32 R5, RZ, RZ, R120 ;  /* 0x000000ffff057224 */ /* 0x000fe200078e0078 */
[----:B------:R-:W4:Y:S01]  /*99f0*/  LDL R133, [R1+0x9b0] ;  /* 0x0009b00001857983 */ /* 0x000f220000100800 */
[----:B------:R-:W-:-:S02]  /*9a00*/  IMAD.MOV.U32 R120, RZ, RZ, R121 ;  /* 0x000000ffff787224 */ /* 0x000fc400078e0079 */
[----:B------:R-:W-:Y:S01]  /*9a10*/  IMAD.MOV.U32 R121, RZ, RZ, R124 ;  /* 0x000000ffff797224 */ /* 0x000fe200078e007c */
[----:B------:R-:W-:Y:S01]  /*9a20*/  ISETP.GE.AND P3, PT, R5, RZ, PT ;  /* 0x000000ff0500720c */ /* 0x000fe20003f66270 */
[----:B------:R-:W-:Y:S01]  /*9a30*/  IMAD.MOV.U32 R5, RZ, RZ, R120 ;  /* 0x000000ffff057224 */ /* 0x000fe200078e0078 */
[----:B------:R-:W2:Y:S01]  /*9a40*/  LDL R124, [R1+0x95c] ;  /* 0x00095c00017c7983 */ /* 0x000ea20000100800 */
[----:B------:R-:W-:-:S03]  /*9a50*/  IMAD.MOV.U32 R120, RZ, RZ, R121 ;  /* 0x000000ffff787224 */ /* 0x000fc600078e0079 */
[----:B------:R-:W-:Y:S01]  /*9a60*/  ISETP.GE.AND P4, PT, R5, RZ, PT ;  /* 0x000000ff0500720c */ /* 0x000fe20003f86270 */
[----:B------:R-:W-:Y:S01]  /*9a70*/  IMAD.MOV.U32 R5, RZ, RZ, R120 ;  /* 0x000000ffff057224 */ /* 0x000fe200078e0078 */
[----:B------:R-:W2:Y:S04]  /*9a80*/  LDL R121, [R1+0x978] ;  /* 0x0009780001797983 */ /* 0x000ea80000100800 */
[----:B------:R-:W-:Y:S02]  /*9a90*/  ISETP.GE.AND P2, PT, R5, RZ, PT ;  /* 0x000000ff0500720c */ /* 0x000fe40003f46270 */
[----:B------:R-:W2:Y:S01]  /*9aa0*/  LDL R5, [R1+0x99c] ;  /* 0x00099c0001057983 */ /* 0x000ea20000100800 */
[----:B------:R-:W-:Y:S01]  /*9ab0*/  @!P6 IMAD.MOV R100, RZ, RZ, -R100 ;  /* 0x000000ffff64e224 */ /* 0x000fe200078e0a64 */
[----:B------:R-:W-:-:S13]  /*9ac0*/  ISETP.GT.U32.AND P6, PT, R39, R64, PT ;  /* 0x000000402700720c */ /* 0x000fda0003fc4070 */
[----:B------:R-:W-:Y:S01]  /*9ad0*/  @!P6 IMAD.IADD R64, R64, 0x1, -R39 ;  /* 0x000000014040e824 */ /* 0x000fe200078e0a27 */
[C---:B------:R-:W-:Y:S01]  /*9ae0*/  ISETP.GT.U32.AND P6, PT, R39.reuse, R99, PT ;  /* 0x000000632700720c */ /* 0x040fe20003fc4070 */
[----:B------:R-:W-:Y:S01]  /*9af0*/  @!P0 IMAD.MOV R80, RZ, RZ, -R80 ;  /* 0x000000ffff508224 */ /* 0x000fe200078e0a50 */
[C---:B------:R-:W-:Y:S01]  /*9b00*/  ISETP.GT.U32.AND P0, PT, R39.reuse, R60, PT ;  /* 0x0000003c2700720c */ /* 0x040fe20003f04070 */
[----:B------:R-:W-:Y:S01]  /*9b10*/  @!P5 IMAD.MOV R76, RZ, RZ, -R76 ;  /* 0x000000ffff4cd224 */ /* 0x000fe200078e0a4c */
[----:B------:R-:W-:-:S09]  /*9b20*/  ISETP.GT.U32.AND P5, PT, R39, R56, PT ;  /* 0x000000382700720c */ /* 0x000fd20003fa4070 */
[----:B------:R-:W-:-:S05]  /*9b30*/  @!P6 IMAD.IADD R99, R99, 0x1, -R39 ;  /* 0x000000016363e824 */ /* 0x000fca00078e0a27 */
[C---:B------:R-:W-:Y:S01]  /*9b40*/  ISETP.GT.U32.AND P6, PT, R39.reuse, R99, PT ;  /* 0x000000632700720c */ /* 0x040fe20003fc4070 */
[----:B------:R-:W-:Y:S01]  /*9b50*/  @!P2 IMAD.MOV R64, RZ, RZ, -R64 ;  /* 0x000000ffff40a224 */ /* 0x000fe200078e0a40 */
[C---:B------:R-:W-:Y:S01]  /*9b60*/  ISETP.GT.U32.AND P2, PT, R39.reuse, R95, PT ;  /* 0x0000005f2700720c */ /* 0x040fe20003f44070 */
[----:B------:R-:W-:Y:S02]  /*9b70*/  IMAD.MOV.U32 R120, RZ, RZ, R137 ;  /* 0x000000ffff787224 */ /* 0x000fe400078e0089 */
[--C-:B------:R-:W-:Y:S01]  /*9b80*/  @!P0 IMAD.IADD R60, R60, 0x1, -R39.reuse ;  /* 0x000000013c3c8824 */ /* 0x100fe200078e0a27 */
[C---:B------:R-:W-:Y:S01]  /*9b90*/  ISETP.GT.U32.AND P0, PT, R39.reuse, R91, PT ;  /* 0x0000005b2700720c */ /* 0x040fe20003f04070 */
[--C-:B------:R-:W-:Y:S01]  /*9ba0*/  @!P5 IMAD.IADD R56, R56, 0x1, -R39.reuse ;  /* 0x000000013838d824 */ /* 0x100fe200078e0a27 */
[----:B------:R-:W-:Y:S01]  /*9bb0*/  ISETP.GT.U32.AND P5, PT, R39, R87, PT ;  /* 0x000000572700720c */ /* 0x000fe20003fa4070 */
[----:B------:R-:W-:Y:S01]  /*9bc0*/  IMAD.HI.U32 R32, R40, R42, RZ ;  /* 0x0000002a28207227 */ /* 0x000fe200078e00ff */
[----:B------:R-:W3:Y:S03]  /*9bd0*/  LDL R137, [R1+0x958] ;  /* 0x0009580001897983 */ /* 0x000ee60000100800 */
[----:B------:R-:W-:-:S02]  /*9be0*/  @!P6 IMAD.IADD R99, R99, 0x1, -R39 ;  /* 0x000000016363e824 */ /* 0x000fc400078e0a27 */
[--C-:B------:R-:W-:Y:S02]  /*9bf0*/  @!P2 IMAD.IADD R95, R95, 0x1, -R39.reuse ;  /* 0x000000015f5fa824 */ /* 0x100fe400078e0a27 */
[----:B------:R-:W-:Y:S02]  /*9c00*/  IMAD.MOV R32, RZ, RZ, -R32 ;  /* 0x000000ffff207224 */ /* 0x000fe400078e0a20 */
[----:B------:R-:W-:Y:S02]  /*9c10*/  @!P0 IMAD.IADD R91, R91, 0x1, -R39 ;  /* 0x000000015b5b8824 */ /* 0x000fe400078e0a27 */
[----:B------:R-:W-:Y:S02]  /*9c20*/  IMAD R42, R39, R32, R42 ;  /* 0x00000020272a7224 */ /* 0x000fe400078e022a */
[----:B------:R-:W-:Y:S02]  /*9c30*/  IMAD.MOV.U32 R140, RZ, RZ, R141 ;  /* 0x000000ffff8c7224 */ /* 0x000fe400078e008d */
[----:B------:R-:W-:-:S02]  /*9c40*/  @!P5 IMAD.IADD R87, R87, 0x1, -R39 ;  /* 0x000000015757d824 */ /* 0x000fc400078e0a27 */
[----:B------:R-:W-:Y:S02]  /*9c50*/  IMAD.MOV.U32 R141, RZ, RZ, R147 ;  /* 0x000000ffff8d7224 */ /* 0x000fe400078e0093 */
[----:B------:R-:W3:Y:S04]  /*9c60*/  LDL R147, [R1+0x9a4] ;  /* 0x0009a40001937983 */ /* 0x000ee80000100800 */
[----:B------:R-:W-:Y:S01]  /*9c70*/  STL [R1+0xbf0], R42 ;  /* 0x000bf02a01007387 */ /* 0x000fe20000100800 */
[----:B--2---:R-:W-:Y:S01]  /*9c80*/  ISETP.GE.AND P6, PT, R5, RZ, PT ;  /* 0x000000ff0500720c */ /* 0x004fe20003fc6270 */
[----:B------:R-:W-:Y:S02]  /*9c90*/  IMAD.MOV.U32 R5, RZ, RZ, R120 ;  /* 0x000000ffff057224 */ /* 0x000fe400078e0078 */
[----:B------:R-:W-:-:S02]  /*9ca0*/  IMAD.MOV.U32 R120, RZ, RZ, R121 ;  /* 0x000000ffff787224 */ /* 0x000fc400078e0079 */
[----:B------:R-:W-:Y:S01]  /*9cb0*/  IMAD.MOV.U32 R121, RZ, RZ, R122 ;  /* 0x000000ffff797224 */ /* 0x000fe200078e007a */
[----:B------:R-:W-:Y:S01]  /*9cc0*/  ISETP.GE.AND P2, PT, R5, RZ, PT ;  /* 0x000000ff0500720c */ /* 0x000fe20003f46270 */
[----:B------:R-:W-:Y:S02]  /*9cd0*/  IMAD.MOV.U32 R122, RZ, RZ, R124 ;  /* 0x000000ffff7a7224 */ /* 0x000fe400078e007c */
[----:B------:R-:W-:Y:S02]  /*9ce0*/  IMAD.MOV.U32 R124, RZ, RZ, R129 ;  /* 0x000000ffff7c7224 */ /* 0x000fe400078e0081 */
[----:B------:R-:W-:Y:S02]  /*9cf0*/  IMAD.MOV.U32 R5, RZ, RZ, R120 ;  /* 0x000000ffff057224 */ /* 0x000fe400078e0078 */
[----:B------:R-:W-:Y:S02]  /*9d00*/  IMAD.MOV.U32 R120, RZ, RZ, R122 ;  /* 0x000000ffff787224 */ /* 0x000fe400078e007a */
[----:B------:R-:W-:Y:S01]  /*9d10*/  IMAD.MOV.U32 R122, RZ, RZ, R124 ;  /* 0x000000ffff7a7224 */ /* 0x000fe200078e007c */
[----:B------:R-:W-:Y:S01]  /*9d20*/  ISETP.GE.AND P0, PT, R5, RZ, PT ;  /* 0x000000ff0500720c */ /* 0x000fe20003f06270 */
[----:B------:R-:W-:Y:S01]  /*9d30*/  IMAD.MOV.U32 R5, RZ, RZ, R120 ;  /* 0x000000ffff057224 */ /* 0x000fe200078e0078 */
[----:B------:R-:W2:Y:S01]  /*9d40*/  LDL R124, [R1+0x968] ;  /* 0x00096800017c7983 */ /* 0x000ea20000100800 */
[----:B------:R-:W-:-:S03]  /*9d50*/  IMAD.MOV.U32 R120, RZ, RZ, R122 ;  /* 0x000000ffff787224 */ /* 0x000fc600078e007a */
[----:B------:R-:W-:Y:S01]  /*9d60*/  ISETP.GE.AND P5, PT, R5, RZ, PT ;  /* 0x000000ff0500720c */ /* 0x000fe20003fa6270 */
[----:B------:R-:W-:Y:S01]  /*9d70*/  IMAD.MOV.U32 R5, RZ, RZ, R120 ;  /* 0x000000ffff057224 */ /* 0x000fe200078e0078 */
[----:B------:R-:W3:Y:S01]  /*9d80*/  LDL R122, [R1+0x948] ;  /* 0x00094800017a7983 */ /* 0x000ee20000100800 */
[----:B------:R-:W-:-:S03]  /*9d90*/  IMAD.MOV.U32 R120, RZ, RZ, R121 ;  /* 0x000000ffff787224 */ /* 0x000fc600078e0079 */
[----:B------:R-:W3:Y:S01]  /*9da0*/  LDL R121, [R1+0x918] ;  /* 0x0009180001797983 */ /* 0x000ee20000100800 */
[----:B------:R-:W-:Y:S02]  /*9db0*/  IMAD.MOV.U32 R129, RZ, RZ, R131 ;  /* 0x000000ffff817224 */ /* 0x000fe400078e0083 */
[----:B----4-:R-:W-:Y:S02]  /*9dc0*/  IMAD.MOV.U32 R131, RZ, RZ, R133 ;  /* 0x000000ffff837224 */ /* 0x010fe400078e0085 */
[----:B------:R-:W-:Y:S02]  /*9dd0*/  IMAD.MOV.U32 R133, RZ, RZ, R134 ;  /* 0x000000ffff857224 */ /* 0x000fe400078e0086 */
[----:B------:R-:W4:Y:S01]  /*9de0*/  LDL R134, [R1+0x980] ;  /* 0x0009800001867983 */ /* 0x000f220000100800 */
[----:B------:R-:W-:Y:S01]  /*9df0*/  @!P3 IMAD.MOV R72, RZ, RZ, -R72 ;  /* 0x000000ffff48b224 */ /* 0x000fe200078e0a48 */
[C---:B------:R-:W-:Y:S01]  /*9e00*/  ISETP.GT.U32.AND P3, PT, R39.reuse, R53, PT ;  /* 0x000000352700720c */ /* 0x040fe20003f64070 */
[----:B------:R-:W-:Y:S01]  /*9e10*/  @!P4 IMAD.MOV R68, RZ, RZ, -R68 ;  /* 0x000000ffff44c224 */ /* 0x000fe200078e0a44 */
[----:B------:R-:W-:-:S11]  /*9e20*/  ISETP.GT.U32.AND P4, PT, R39, R50, PT ;  /* 0x000000322700720c */ /* 0x000fd60003f84070 */
[--C-:B------:R-:W-:Y:S01]  /*9e30*/  @!P3 IMAD.IADD R53, R53, 0x1, -R39.reuse ;  /* 0x000000013535b824 */ /* 0x100fe200078e0a27 */
[C---:B------:R-:W-:Y:S01]  /*9e40*/  ISETP.GT.U32.AND P3, PT, R39.reuse, R83, PT ;  /* 0x000000532700720c */ /* 0x040fe20003f64070 */
[----:B------:R-:W-:Y:S01]  /*9e50*/  @!P4 IMAD.IADD R50, R50, 0x1, -R39 ;  /* 0x000000013232c824 */ /* 0x000fe200078e0a27 */
[C---:B------:R-:W-:Y:S01]  /*9e60*/  ISETP.GT.U32.AND P4, PT, R39.reuse, R79, PT ;  /* 0x0000004f2700720c */ /* 0x040fe20003f84070 */
[----:B------:R-:W-:Y:S01]  /*9e70*/  @!P0 IMAD.MOV R53, RZ, RZ, -R53 ;  /* 0x000000ffff358224 */ /* 0x000fe200078e0a35 */
[----:B------:R-:W-:-:S09]  /*9e80*/  ISETP.GT.U32.AND P0, PT, R39, R87, PT ;  /* 0x000000572700720c */ /* 0x000fd20003f04070 */
[--C-:B------:R-:W-:Y:S01]  /*9e90*/  @!P3 IMAD.IADD R83, R83, 0x1, -R39.reuse ;  /* 0x000000015353b824 */ /* 0x100fe200078e0a27 */
[----:B------:R-:W-:Y:S01]  /*9ea0*/  ISETP.GE.AND P3, PT, R5, RZ, PT ;  /* 0x000000ff0500720c */ /* 0x000fe20003f66270 */
[--C-:B------:R-:W-:Y:S01]  /*9eb0*/  @!P4 IMAD.IADD R79, R79, 0x1, -R39.reuse ;  /* 0x000000014f4fc824 */ /* 0x100fe200078e0a27 */
[C---:B------:R-:W-:Y:S01]  /*9ec0*/  ISETP.GT.U32.AND P4, PT, R39.reuse, R95, PT ;  /* 0x0000005f2700720c */ /* 0x040fe20003f84070 */
[----:B------:R-:W-:Y:S01]  /*9ed0*/  @!P5 IMAD.MOV R50, RZ, RZ, -R50 ;  /* 0x000000ffff32d224 */ /* 0x000fe200078e0a32 */
[C---:B------:R-:W-:Y:S01]  /*9ee0*/  ISETP.GT.U32.AND P5, PT, R39.reuse, R83, PT ;  /* 0x000000532700720c */ /* 0x040fe20003fa4070 */
[----:B------:R-:W-:Y:S01]  /*9ef0*/  @!P2 IMAD.MOV R56, RZ, RZ, -R56 ;  /* 0x000000ffff38a224 */ /* 0x000fe200078e0a38 */
[----:B------:R-:W-:Y:S01]  /*9f00*/  ISETP.GT.U32.AND P2, PT, R39, R91, PT ;  /* 0x0000005b2700720c */ /* 0x000fe20003f44070 */
[----:B------:R-:W-:Y:S01]  /*9f10*/  @!P0 IMAD.IADD R87, R87, 0x1, -R39 ;  /* 0x0000000157578824 */ /* 0x000fe200078e0a27 */
[----:B------:R-:W-:-:S05]  /*9f20*/  ISETP.GT.U32.AND P0, PT, R39, R63, PT ;  /* 0x0000003f2700720c */ /* 0x000fca0003f04070 */
[----:B------:R-:W-:Y:S01]  /*9f30*/  @!P3 IMAD.MOV R99, RZ, RZ, -R99 ;  /* 0x000000ffff63b224 */ /* 0x000fe200078e0a63 */
[----:B------:R-:W-:Y:S01]  /*9f40*/  ISETP.GT.U32.AND P3, PT, R39, R75, PT ;  /* 0x0000004b2700720c */ /* 0x000fe20003f64070 */
[--C-:B------:R-:W-:Y:S01]  /*9f50*/  @!P4 IMAD.IADD R95, R95, 0x1, -R39.reuse ;  /* 0x000000015f5fc824 */ /* 0x100fe200078e0a27 */
[C---:B------:R-:W-:Y:S01]  /*9f60*/  ISETP.GT.U32.AND P4, PT, R39.reuse, R71, PT ;  /* 0x000000472700720c */ /* 0x040fe20003f84070 */
[----:B------:R-:W-:Y:S01]  /*9f70*/  @!P6 IMAD.MOV R60, RZ, RZ, -R60 ;  /* 0x000000ffff3ce224 */ /* 0x000fe200078e0a3c */
[----:B------:R-:W-:Y:S01]  /*9f80*/  ISETP.GT.U32.AND P6, PT, R39, R79, PT ;  /* 0x0000004f2700720c */ /* 0x000fe20003fc4070 */
[--C-:B------:R-:W-:Y:S02]  /*9f90*/  @!P5 IMAD.IADD R83, R83, 0x1, -R39.reuse ;  /* 0x000000015353d824 */ /* 0x100fe400078e0a27 */
[--C-:B------:R-:W-:Y:S01]  /*9fa0*/  @!P2 IMAD.IADD R91, R91, 0x1, -R39.reuse ;  /* 0x000000015b5ba824 */ /* 0x100fe200078e0a27 */
[----:B------:R-:W-:Y:S01]  /*9fb0*/  ISETP.GT.U32.AND P2, PT, R39, R67, PT ;  /* 0x000000432700720c */ /* 0x000fe20003f44070 */
[----:B------:R-:W-:-:S04]  /*9fc0*/  @!P0 IMAD.IADD R63, R63, 0x1, -R39 ;  /* 0x000000013f3f8824 */ /* 0x000fc800078e0a27 */
[--C-:B------:R-:W-:Y:S01]  /*9fd0*/  @!P3 IMAD.IADD R75, R75, 0x1, -R39.reuse ;  /* 0x000000014b4bb824 */ /* 0x100fe200078e0a27 */
[----:B------:R-:W-:Y:S01]  /*9fe0*/  ISETP.GE.AND P3, PT, R120, RZ, PT ;  /* 0x000000ff7800720c */ /* 0x000fe20003f66270 */
[--C-:B------:R-:W-:Y:S02]  /*9ff0*/  @!P4 IMAD.IADD R71, R71, 0x1, -R39.reuse ;  /* 0x000000014747c824 */ /* 0x100fe400078e0a27 */
[----:B------:R-:W-:-:S04]  /*a000*/  @!P6 IMAD.IADD R79, R79, 0x1, -R39 ;  /* 0x000000014f4fe824 */ /* 0x000fc800078e0a27 */
[----:B------:R-:W-:-:S06]  /*a010*/  @!P2 IMAD.IADD R67, R67, 0x1, -R39 ;  /* 0x000000014343a824 */ /* 0x000fcc00078e0a27 */
[----:B------:R-:W-:Y:S01]  /*a020*/  @!P3 IMAD.MOV R91, RZ, RZ, -R91 ;  /* 0x000000ffff5bb224 */ /* 0x000fe200078e0a5b */
[C---:B------:R-:W-:Y:S02]  /*a030*/  ISETP.GT.U32.AND P3, PT, R39.reuse, R71, PT ;  /* 0x000000472700720c */ /* 0x040fe40003f64070 */
[----:B------:R-:W-:-:S11]  /*a040*/  ISETP.GT.U32.AND P6, PT, R39, R59, PT ;  /* 0x0000003b2700720c */ /* 0x000fd60003fc4070 */
[--C-:B------:R-:W-:Y:S01]  /*a050*/  @!P3 IMAD.IADD R71, R71, 0x1, -R39.reuse ;  /* 0x000000014747b824 */ /* 0x100fe200078e0a27 */
[----:B------:R-:W-:Y:S01]  /*a060*/  ISETP.GT.U32.AND P3, PT, R39, R49, PT ;  /* 0x000000312700720c */ /* 0x000fe20003f64070 */
[----:B------:R-:W-:-:S05]  /*a070*/  @!P6 IMAD.IADD R59, R59, 0x1, -R39 ;  /* 0x000000013b3be824 */ /* 0x000fca00078e0a27 */
[----:B------:R-:W-:-:S07]  /*a080*/  ISETP.GT.U32.AND P6, PT, R39, R59, PT ;  /* 0x0000003b2700720c */ /* 0x000fce0003fc4070 */
[----:B------:R-:W-:Y:S01]  /*a090*/  @!P3 IMAD.IADD R49, R49, 0x1, -R39 ;  /* 0x000000013131b824 */ /* 0x000fe200078e0a27 */
[----:B------:R-:W-:-:S05]  /*a0a0*/  ISETP.GE.AND P3, PT, R131, RZ, PT ;  /* 0x000000ff8300720c */ /* 0x000fca0003f66270 */
[----:B------:R-:W-:Y:S01]  /*a0b0*/  @!P6 IMAD.IADD R59, R59, 0x1, -R39 ;  /* 0x000000013b3be824 */ /* 0x000fe200078e0a27 */
[----:B------:R-:W-:Y:S02]  /*a0c0*/  ISETP.GE.AND P6, PT, R127, RZ, PT ;  /* 0x000000ff7f00720c */ /* 0x000fe40003fc6270 */
[----:B--2---:R-:W-:Y:S01]  /*a0d0*/  ISETP.GE.AND P0, PT, R124, RZ, PT ;  /* 0x000000ff7c00720c */ /* 0x004fe20003f06270 */
[----:B---3--:R-:W-:-:S05]  /*a0e0*/  IMAD.MOV.U32 R5, RZ, RZ, R121 ;  /* 0x000000ffff057224 */ /* 0x008fca00078e0079 */
[----:B------:R-:W-:Y:S01]  /*a0f0*/  ISETP.GE.AND P5, PT, R5, RZ, PT ;  /* 0x000000ff0500720c */ /* 0x000fe20003fa6270 */
[----:B------:R-:W-:-:S05]  /*a100*/  IMAD.MOV.U32 R121, RZ, RZ, R128 ;  /* 0x000000ffff797224 */ /* 0x000fca00078e0080 */
[----:B------:R-:W-:Y:S01]  /*a110*/  ISETP.GE.AND P4, PT, R121, RZ, PT ;  /* 0x000000ff7900720c */ /* 0x000fe20003f86270 */
[----:B------:R-:W-:Y:S01]  /*a120*/  @!P0 IMAD.MOV R79, RZ, RZ, -R79 ;  /* 0x000000ffff4f8224 */ /* 0x000fe200078e0a4f */
[----:B------:R-:W-:-:S05]  /*a130*/  ISETP.GE.AND P2, PT, R122, RZ, PT ;  /* 0x000000ff7a00720c */ /* 0x000fca0003f46270 */
[----:B------:R-:W-:Y:S01]  /*a140*/  @!P5 IMAD.MOV R95, RZ, RZ, -R95 ;  /* 0x000000ffff5fd224 */ /* 0x000fe200078e0a5f */
[C---:B------:R-:W-:Y:S02]  /*a150*/  ISETP.GT.U32.AND P5, PT, R39.reuse, R75, PT ;  /* 0x0000004b2700720c */ /* 0x040fe40003fa4070 */
[----:B------:R-:W-:-:S03]  /*a160*/  ISETP.GT.U32.AND P0, PT, R39, R55, PT ;  /* 0x000000372700720c */ /* 0x000fc60003f04070 */
[----:B------:R-:W-:Y:S01]  /*a170*/  @!P4 IMAD.MOV R87, RZ, RZ, -R87 ;  /* 0x000000ffff57c224 */ /* 0x000fe200078e0a57 */
[----:B------:R-:W-:Y:S01]  /*a180*/  ISETP.GT.U32.AND P4, PT, R39, R67, PT ;  /* 0x000000432700720c */ /* 0x000fe20003f84070 */
[----:B------:R-:W-:Y:S02]  /*a190*/  IMAD.MOV.U32 R128, RZ, RZ, R149 ;  /* 0x000000ffff807224 */ /* 0x000fe400078e0095 */
[----:B------:R-:W-:-:S04]  /*a1a0*/  @!P2 IMAD.MOV R83, RZ, RZ, -R83 ;  /* 0x000000ffff53a224 */ /* 0x000fc800078e0a53 */
[--C-:B------:R-:W-:Y:S01]  /*a1b0*/  @!P5 IMAD.IADD R75, R75, 0x1, -R39.reuse ;  /* 0x000000014b4bd824 */ /* 0x100fe200078e0a27 */
[----:B------:R-:W-:Y:S01]  /*a1c0*/  ISETP.GT.U32.AND P5, PT, R39, R52, PT ;  /* 0x000000342700720c */ /* 0x000fe20003fa4070 */
[--C-:B------:R-:W-:Y:S01]  /*a1d0*/  @!P0 IMAD.IADD R55, R55, 0x1, -R39.reuse ;  /* 0x0000000137378824 */ /* 0x100fe200078e0a27 */
[----:B------:R-:W-:Y:S02]  /*a1e0*/  ISETP.GT.U32.AND P2, PT, R39, R63, PT ;  /* 0x0000003f2700720c */ /* 0x000fe40003f44070 */
[----:B------:R-:W-:Y:S01]  /*a1f0*/  ISETP.GE.AND P0, PT, R128, RZ, PT ;  /* 0x000000ff8000720c */ /* 0x000fe20003f06270 */
[----:B------:R-:W-:Y:S01]  /*a200*/  @!P4 IMAD.IADD R67, R67, 0x1, -R39 ;  /* 0x000000014343c824 */ /* 0x000fe200078e0a27 */
[----:B------:R-:W-:-:S07]  /*a210*/  ISETP.GT.U32.AND P4, PT, R39, R98, PT ;  /* 0x000000622700720c */ /* 0x000fce0003f84070 */
[--C-:B------:R-:W-:Y:S01]  /*a220*/  @!P5 IMAD.IADD R52, R52, 0x1, -R39.reuse ;  /* 0x000000013434d824 */ /* 0x100fe200078e0a27 */
[----:B------:R-:W-:Y:S01]  /*a230*/  ISETP.GE.AND P5, PT, R129, RZ, PT ;  /* 0x000000ff8100720c */ /* 0x000fe20003fa6270 */
[----:B------:R-:W-:Y:S01]  /*a240*/  @!P2 IMAD.IADD R63, R63, 0x1, -R39 ;  /* 0x000000013f3fa824 */ /* 0x000fe200078e0a27 */
[C---:B------:R-:W-:Y:S01]  /*a250*/  ISETP.GT.U32.AND P2, PT, R39.reuse, R94, PT ;  /* 0x0000005e2700720c */ /* 0x040fe20003f44070 */
[----:B------:R-:W-:Y:S01]  /*a260*/  @!P0 IMAD.MOV R71, RZ, RZ, -R71 ;  /* 0x000000ffff478224 */ /* 0x000fe200078e0a47 */
[----:B------:R-:W-:Y:S01]  /*a270*/  ISETP.GT.U32.AND P0, PT, R39, R52, PT ;  /* 0x000000342700720c */ /* 0x000fe20003f04070 */
[----:B------:R-:W-:Y:S01]  /*a280*/  @!P4 IMAD.IADD R98, R98, 0x1, -R39 ;  /* 0x000000016262c824 */ /* 0x000fe200078e0a27 */
[----:B------:R-:W-:Y:S01]  /*a290*/  ISETP.GE.AND P4, PT, R133, RZ, PT ;  /* 0x000000ff8500720c */ /* 0x000fe20003f86270 */
[----:B------:R-:W-:-:S03]  /*a2a0*/  @!P3 IMAD.MOV R63, RZ, RZ, -R63 ;  /* 0x000000ffff3fb224 */ /* 0x000fc600078e0a3f */
[----:B------:R-:W-:-:S03]  /*a2b0*/  ISETP.GT.U32.AND P3, PT, R39, R98, PT ;  /* 0x000000622700720c */ /* 0x000fc60003f64070 */
[----:B------:R-:W-:Y:S01]  /*a2c0*/  @!P5 IMAD.MOV R67, RZ, RZ, -R67 ;  /* 0x000000ffff43d224 */ /* 0x000fe200078e0a43 */
[C---:B------:R-:W-:Y:S01]  /*a2d0*/  ISETP.GT.U32.AND P5, PT, R39.reuse, R49, PT ;  /* 0x000000312700720c */ /* 0x040fe20003fa4070 */
[--C-:B------:R-:W-:Y:S01]  /*a2e0*/  @!P2 IMAD.IADD R94, R94, 0x1, -R39.reuse ;  /* 0x000000015e5ea824 */ /* 0x100fe200078e0a27 */
[C---:B------:R-:W-:Y:S01]  /*a2f0*/  ISETP.GT.U32.AND P2, PT, R39.reuse, R55, PT ;  /* 0x000000372700720c */ /* 0x040fe20003f44070 */
[----:B------:R-:W-:Y:S01]  /*a300*/  @!P0 IMAD.IADD R52, R52, 0x1, -R39 ;  /* 0x0000000134348824 */ /* 0x000fe200078e0a27 */
[C---:B------:R-:W-:Y:S01]  /*a310*/  ISETP.GT.U32.AND P0, PT, R39.reuse, R82, PT ;  /* 0x000000522700720c */ /* 0x040fe20003f04070 */
[----:B------:R-:W-:Y:S01]  /*a320*/  @!P4 IMAD.MOV R59, RZ, RZ, -R59 ;  /* 0x000000ffff3bc224 */ /* 0x000fe200078e0a3b */
[----:B------:R-:W-:Y:S01]  /*a330*/  ISETP.GT.U32.AND P4, PT, R39, R90, PT ;  /* 0x0000005a2700720c */ /* 0x000fe20003f84070 */
[----:B------:R-:W-:Y:S02]  /*a340*/  @!P6 IMAD.MOV R75, RZ, RZ, -R75 ;  /* 0x000000ffff4be224 */ /* 0x000fe400078e0a4b */
[----:B------:R-:W-:Y:S01]  /*a350*/  @!P3 IMAD.IADD R98, R98, 0x1, -R39 ;  /* 0x000000016262b824 */ /* 0x000fe200078e0a27 */
[----:B----4-:R-:W-:-:S03]  /*a360*/  ISETP.GE.AND P3, PT, R134, RZ, PT ;  /* 0x000000ff8600720c */ /* 0x010fc60003f66270 */
[--C-:B------:R-:W-:Y:S01]  /*a370*/  @!P5 IMAD.IADD R49, R49, 0x1, -R39.reuse ;  /* 0x000000013131d824 */ /* 0x100fe200078e0a27 */
[C---:B------:R-:W-:Y:S02]  /*a380*/  ISETP.GT.U32.AND P5, PT, R39.reuse, R78, PT ;  /* 0x0000004e2700720c */ /* 0x040fe40003fa4070 */
[----:B------:R-:W-:Y:S01]  /*a390*/  ISETP.GT.U32.AND P6, PT, R39, R94, PT ;  /* 0x0000005e2700720c */ /* 0x000fe20003fc4070 */
[--C-:B------:R-:W-:Y:S01]  /*a3a0*/  @!P2 IMAD.IADD R55, R55, 0x1, -R39.reuse ;  /* 0x000000013737a824 */ /* 0x100fe200078e0a27 */
[----:B------:R-:W-:Y:S01]  /*a3b0*/  ISETP.GT.U32.AND P2, PT, R39, R86, PT ;  /* 0x000000562700720c */ /* 0x000fe20003f44070 */
[--C-:B------:R-:W-:Y:S01]  /*a3c0*/  @!P0 IMAD.IADD R82, R82, 0x1, -R39.reuse ;  /* 0x0000000152528824 */ /* 0x100fe200078e0a27 */
[----:B------:R-:W-:Y:S01]  /*a3d0*/  ISETP.GE.AND P0, PT, R140, RZ, PT ;  /* 0x000000ff8c00720c */ /* 0x000fe20003f06270 */
[----:B------:R-:W-:Y:S01]  /*a3e0*/  @!P4 IMAD.IADD R90, R90, 0x1, -R39 ;  /* 0x000000015a5ac824 */ /* 0x000fe200078e0a27 */
[----:B------:R-:W-:Y:S01]  /*a3f0*/  ISETP.GE.AND P4, PT, R136, RZ, PT ;  /* 0x000000ff8800720c */ /* 0x000fe20003f86270 */
[----:B------:R-:W-:-:S03]  /*a400*/  @!P3 IMAD.MOV R55, RZ, RZ, -R55 ;  /* 0x000000ffff37b224 */ /* 0x000fc600078e0a37 */
[----:B------:R-:W-:Y:S01]  /*a410*/  ISETP.GT.U32.AND P3, PT, R39, R90, PT ;  /* 0x0000005a2700720c */ /* 0x000fe20003f64070 */
[--C-:B------:R-:W-:Y:S01]  /*a420*/  @!P5 IMAD.IADD R78, R78, 0x1, -R39.reuse ;  /* 0x000000014e4ed824 */ /* 0x100fe200078e0a27 */
[----:B------:R-:W-:Y:S01]  /*a430*/  ISETP.GE.AND P5, PT, R141, RZ, PT ;  /* 0x000000ff8d00720c */ /* 0x000fe20003fa6270 */
[--C-:B------:R-:W-:Y:S01]  /*a440*/  @!P6 IMAD.IADD R94, R94, 0x1, -R39.reuse ;  /* 0x000000015e5ee824 */ /* 0x100fe200078e0a27 */
[----:B------:R-:W-:Y:S01]  /*a450*/  ISETP.GT.U32.AND P6, PT, R39, R74, PT ;  /* 0x0000004a2700720c */ /* 0x000fe20003fc4070 */
[----:B------:R-:W-:Y:S01]  /*a460*/  @!P2 IMAD.IADD R86, R86, 0x1, -R39 ;  /* 0x000000015656a824 */ /* 0x000fe200078e0a27 */
[----:B------:R-:W-:Y:S01]  /*a470*/  ISETP.GE.AND P2, PT, R137, RZ, PT ;  /* 0x000000ff8900720c */ /* 0x000fe20003f46270 */
[----:B------:R-:W-:Y:S01]  /*a480*/  @!P0 IMAD.MOV R98, RZ, RZ, -R98 ;  /* 0x000000ffff628224 */ /* 0x000fe200078e0a62 */
[C---:B------:R-:W-:Y:S01]  /*a490*/  ISETP.GT.U32.AND P0, PT, R39.reuse, R78, PT ;  /* 0x0000004e2700720c */ /* 0x040fe20003f04070 */
[----:B------:R-:W-:Y:S01]  /*a4a0*/  @!P4 IMAD.MOV R52, RZ, RZ, -R52 ;  /* 0x000000ffff34c224 */ /* 0x000fe200078e0a34 */
[----:B------:R-:W-:-:S03]  /*a4b0*/  ISETP.GT.U32.AND P4, PT, R39, R86, PT ;  /* 0x000000562700720c */ /* 0x000fc60003f84070 */
[--C-:B------:R-:W-:Y:S01]  /*a4c0*/  @!P3 IMAD.IADD R90, R90, 0x1, -R39.reuse ;  /* 0x000000015a5ab824 */ /* 0x100fe200078e0a27 */
[C---:B------:R-:W-:Y:S01]  /*a4d0*/  ISETP.GT.U32.AND P3, PT, R39.reuse, R66, PT ;  /* 0x000000422700720c */ /* 0x040fe20003f64070 */
[----:B------:R-:W-:Y:S01]  /*a4e0*/  @!P5 IMAD.MOV R94, RZ, RZ, -R94 ;  /* 0x000000ffff5ed224 */ /* 0x000fe200078e0a5e */
[C---:B------:R-:W-:Y:S01]  /*a4f0*/  ISETP.GT.U32.AND P5, PT, R39.reuse, R70, PT ;  /* 0x000000462700720c */ /* 0x040fe20003fa4070 */
[----:B------:R-:W-:Y:S02]  /*a500*/  @!P6 IMAD.IADD R74, R74, 0x1, -R39 ;  /* 0x000000014a4ae824 */ /* 0x000fe400078e0a27 */
[----:B------:R-:W-:Y:S01]  /*a510*/  @!P2 IMAD.MOV R49, RZ, RZ, -R49 ;  /* 0x000000ffff31a224 */ /* 0x000fe200078e0a31 */
[C---:B------:R-:W-:Y:S01]  /*a520*/  ISETP.GT.U32.AND P2, PT, R39.reuse, R82, PT ;  /* 0x000000522700720c */ /* 0x040fe20003f44070 */
[--C-:B------:R-:W-:Y:S01]  /*a530*/  @!P0 IMAD.IADD R78, R78, 0x1, -R39.reuse ;  /* 0x000000014e4e8824 */ /* 0x100fe200078e0a27 */
[C---:B------:R-:W-:Y:S02]  /*a540*/  ISETP.GT.U32.AND P0, PT, R39.reuse, R54, PT ;  /* 0x000000362700720c */ /* 0x040fe40003f04070 */
[C---:B------:R-:W-:Y:S01]  /*a550*/  ISETP.GT.U32.AND P6, PT, R39.reuse, R74, PT ;  /* 0x0000004a2700720c */ /* 0x040fe20003fc4070 */
[--C-:B------:R-:W-:Y:S01]  /*a560*/  @!P4 IMAD.IADD R86, R86, 0x1, -R39.reuse ;  /* 0x000000015656c824 */ /* 0x100fe200078e0a27 */
[----:B------:R-:W-:Y:S01]  /*a570*/  ISETP.GT.U32.AND P4, PT, R39, R62, PT ;  /* 0x0000003e2700720c */ /* 0x000fe20003f84070 */
[--C-:B------:R-:W-:Y:S01]  /*a580*/  @!P3 IMAD.IADD R66, R66, 0x1, -R39.reuse ;  /* 0x000000014242b824 */ /* 0x100fe200078e0a27 */
[----:B------:R-:W-:Y:S01]  /*a590*/  ISETP.GE.AND P3, PT, R144, RZ, PT ;  /* 0x000000ff9000720c */ /* 0x000fe20003f66270 */
[----:B------:R-:W-:Y:S01]  /*a5a0*/  @!P5 IMAD.IADD R70, R70, 0x1, -R39 ;  /* 0x000000014646d824 */ /* 0x000fe200078e0a27 */
[----:B------:R-:W-:-:S03]  /*a5b0*/  ISETP.GE.AND P5, PT, R143, RZ, PT ;  /* 0x000000ff8f00720c */ /* 0x000fc60003fa6270 */
[--C-:B------:R-:W-:Y:S01]  /*a5c0*/  @!P2 IMAD.IADD R82, R82, 0x1, -R39.reuse ;  /* 0x000000015252a824 */ /* 0x100fe200078e0a27 */
[C---:B------:R-:W-:Y:S01]  /*a5d0*/  ISETP.GT.U32.AND P2, PT, R39.reuse, R58, PT ;  /* 0x0000003a2700720c */ /* 0x040fe20003f44070 */
[--C-:B------:R-:W-:Y:S01]  /*a5e0*/  @!P0 IMAD.IADD R54, R54, 0x1, -R39.reuse ;  /* 0x0000000136368824 */ /* 0x100fe200078e0a27 */
[----:B------:R-:W-:Y:S01]  /*a5f0*/  ISETP.GT.U32.AND P0, PT, R39, R70, PT ;  /* 0x000000462700720c */ /* 0x000fe20003f04070 */
[--C-:B------:R-:W-:Y:S01]  /*a600*/  @!P6 IMAD.IADD R74, R74, 0x1, -R39.reuse ;  /* 0x000000014a4ae824 */ /* 0x100fe200078e0a27 */
[----:B------:R-:W-:Y:S01]  /*a610*/  ISETP.GE.AND P6, PT, R142, RZ, PT ;  /* 0x000000ff8e00720c */ /* 0x000fe20003fc6270 */
[----:B------:R-:W-:Y:S01]  /*a620*/  @!P4 IMAD.IADD R62, R62, 0x1, -R39 ;  /* 0x000000013e3ec824 */ /* 0x000fe200078e0a27 */
[----:B------:R-:W-:Y:S01]  /*a630*/  ISETP.GE.AND P4, PT, R145, RZ, PT ;  /* 0x000000ff9100720c */ /* 0x000fe20003f86270 */
[----:B------:R-:W-:Y:S02]  /*a640*/  @!P3 IMAD.MOV R82, RZ, RZ, -R82 ;  /* 0x000000ffff52b224 */ /* 0x000fe400078e0a52 */
[----:B------:R-:W-:Y:S01]  /*a650*/  @!P5 IMAD.MOV R86, RZ, RZ, -R86 ;  /* 0x000000ffff56d224 */ /* 0x000fe200078e0a56 */
[----:B------:R-:W-:-:S02]  /*a660*/  ISETP.GT.U32.AND P5, PT, R39, R66, PT ;  /* 0x000000422700720c */ /* 0x000fc40003fa4070 */
[----:B------:R-:W-:Y:S01]  /*a670*/  ISETP.GT.U32.AND P3, PT, R39, R62, PT ;  /* 0x0000003e2700720c */ /* 0x000fe20003f64070 */
[--C-:B------:R-:W-:Y:S01]  /*a680*/  @!P2 IMAD.IADD R58, R58, 0x1, -R39.reuse ;  /* 0x000000013a3aa824 */ /* 0x100fe200078e0a27 */
[----:B------:R-:W-:Y:S01]  /*a690*/  ISETP.GE.AND P2, PT, R147, RZ, PT ;  /* 0x000000ff9300720c */ /* 0x000fe20003f46270 */
[----:B------:R-:W-:Y:S01]  /*a6a0*/  @!P0 IMAD.IADD R70, R70, 0x1, -R39 ;  /* 0x0000000146468824 */ /* 0x000fe200078e0a27 */
[C---:B------:R-:W-:Y:S01]  /*a6b0*/  ISETP.GT.U32.AND P0, PT, R39.reuse, R48, PT ;  /* 0x000000302700720c */ /* 0x040fe20003f04070 */
[----:B------:R-:W-:Y:S01]  /*a6c0*/  @!P6 IMAD.MOV R90, RZ, RZ, -R90 ;  /* 0x000000ffff5ae224 */ /* 0x000fe200078e0a5a */
[C---:B------:R-:W-:Y:S01]  /*a6d0*/  ISETP.GT.U32.AND P6, PT, R39.reuse, R54, PT ;  /* 0x000000362700720c */ /* 0x040fe20003fc4070 */
[----:B------:R-:W-:Y:S01]  /*a6e0*/  @!P4 IMAD.MOV R78, RZ, RZ, -R78 ;  /* 0x000000ffff4ec224 */ /* 0x000fe200078e0a4e */
[----:B------:R-:W-:-:S03]  /*a6f0*/  ISETP.GT.U32.AND P4, PT, R39, R58, PT ;  /* 0x0000003a2700720c */ /* 0x000fc60003f84070 */
[--C-:B------:R-:W-:Y:S01]  /*a700*/  @!P5 IMAD.IADD R66, R66, 0x1, -R39.reuse ;  /* 0x000000014242d824 */ /* 0x100fe200078e0a27 */
[C---:B------:R-:W-:Y:S01]  /*a710*/  ISETP.GT.U32.AND P5, PT, R39.reuse, R97, PT ;  /* 0x000000612700720c */ /* 0x040fe20003fa4070 */
[--C-:B------:R-:W-:Y:S01]  /*a720*/  @!P3 IMAD.IADD R62, R62, 0x1, -R39.reuse ;  /* 0x000000013e3eb824 */ /* 0x100fe200078e0a27 */
[C---:B------:R-:W-:Y:S01]  /*a730*/  ISETP.GT.U32.AND P3, PT, R39.reuse, R93, PT ;  /* 0x0000005d2700720c */ /* 0x040fe20003f64070 */
[----:B------:R-:W-:Y:S01]  /*a740*/  @!P2 IMAD.MOV R74, RZ, RZ, -R74 ;  /* 0x000000ffff4aa224 */ /* 0x000fe200078e0a4a */
[C---:B------:R-:W-:Y:S01]  /*a750*/  ISETP.GT.U32.AND P2, PT, R39.reuse, R51, PT ;  /* 0x000000332700720c */ /* 0x040fe20003f44070 */
[--C-:B------:R-:W-:Y:S01]  /*a760*/  @!P0 IMAD.IADD R48, R48, 0x1, -R39.reuse ;  /* 0x0000000130308824 */ /* 0x100fe200078e0a27 */
[----:B------:R-:W-:Y:S01]  /*a770*/  ISETP.GE.AND P0, PT, R152, RZ, PT ;  /* 0x000000ff9800720c */ /* 0x000fe20003f06270 */
[--C-:B------:R-:W-:Y:S01]  /*a780*/  @!P6 IMAD.IADD R54, R54, 0x1, -R39.reuse ;  /* 0x000000013636e824 */ /* 0x100fe200078e0a27 */
[----:B------:R-:W-:Y:S01]  /*a790*/  ISETP.GT.U32.AND P6, PT, R39, R89, PT ;  /* 0x000000592700720c */ /* 0x000fe20003fc4070 */
[----:B------:R-:W-:Y:S01]  /*a7a0*/  @!P4 IMAD.IADD R58, R58, 0x1, -R39 ;  /* 0x000000013a3ac824 */ /* 0x000fe200078e0a27 */
[----:B------:R-:W-:-:S03]  /*a7b0*/  ISETP.GE.AND P4, PT, R148, RZ, PT ;  /* 0x000000ff9400720c */ /* 0x000fc60003f86270 */
[--C-:B------:R-:W-:Y:S02]  /*a7c0*/  @!P5 IMAD.IADD R97, R97, 0x1, -R39.reuse ;  /* 0x000000016161d824 */ /* 0x100fe400078e0a27 */
[--C-:B------:R-:W-:Y:S01]  /*a7d0*/  @!P3 IMAD.IADD R93, R93, 0x1, -R39.reuse ;  /* 0x000000015d5db824 */ /* 0x100fe200078e0a27 */
[----:B------:R-:W-:Y:S01]  /*a7e0*/  ISETP.GE.AND P3, PT, R154, RZ, PT ;  /* 0x000000ff9a00720c */ /* 0x000fe20003f66270 */
[--C-:B------:R-:W-:Y:S01]  /*a7f0*/  @!P2 IMAD.IADD R51, R51, 0x1, -R39.reuse ;  /* 0x000000013333a824 */ /* 0x100fe200078e0a27 */
[----:B------:R-:W-:Y:S01]  /*a800*/  ISETP.GE.AND P2, PT, R151, RZ, PT ;  /* 0x000000ff9700720c */ /* 0x000fe20003f46270 */
[----:B------:R-:W-:Y:S01]  /*a810*/  @!P0 IMAD.MOV R62, RZ, RZ, -R62 ;  /* 0x000000ffff3e8224 */ /* 0x000fe200078e0a3e */
[----:B------:R-:W-:Y:S01]  /*a820*/  ISETP.GT.U32.AND P0, PT, R39, R97, PT ;  /* 0x000000612700720c */ /* 0x000fe20003f04070 */
[----:B------:R-:W-:Y:S02]  /*a830*/  @!P6 IMAD.IADD R89, R89, 0x1, -R39 ;  /* 0x000000015959e824 */ /* 0x000fe400078e0a27 */
[----:B------:R-:W-:Y:S01]  /*a840*/  @!P4 IMAD.MOV R70, RZ, RZ, -R70 ;  /* 0x000000ffff46c224 */ /* 0x000fe200078e0a46 */
[----:B------:R-:W-:-:S02]  /*a850*/  ISETP.GT.U32.AND P4, PT, R39, R51, PT ;  /* 0x000000332700720c */ /* 0x000fc40003f84070 */
[----:B------:R-:W-:-:S03]  /*a860*/  ISETP.GT.U32.AND P6, PT, R39, R89, PT ;  /* 0x000000592700720c */ /* 0x000fc60003fc4070 */
[----:B------:R-:W-:Y:S01]  /*a870*/  @!P3 IMAD.MOV R54, RZ, RZ, -R54 ;  /* 0x000000ffff36b224 */ /* 0x000fe200078e0a36 */
[C---:B------:R-:W-:Y:S01]  /*a880*/  ISETP.GT.U32.AND P3, PT, R39.reuse, R85, PT ;  /* 0x000000552700720c */ /* 0x040fe20003f64070 */
[----:B------:R-:W-:Y:S01]  /*a890*/  @!P2 IMAD.MOV R66, RZ, RZ, -R66 ;  /* 0x000000ffff42a224 */ /* 0x000fe200078e0a42 */
[----:B------:R-:W-:Y:S01]  /*a8a0*/  ISETP.GT.U32.AND P2, PT, R39, R48, PT ;  /* 0x000000302700720c */ /* 0x000fe20003f44070 */
[--C-:B------:R-:W-:Y:S01]  /*a8b0*/  @!P0 IMAD.IADD R97, R97, 0x1, -R39.reuse ;  /* 0x0000000161618824 */ /* 0x100fe200078e0a27 */
[----:B------:R-:W-:Y:S02]  /*a8c0*/  ISETP.GT.U32.AND P0, PT, R39, R73, PT ;  /* 0x000000492700720c */ /* 0x000fe40003f04070 */
[----:B------:R-:W-:Y:S01]  /*a8d0*/  ISETP.GE.AND P5, PT, R153, RZ, PT ;  /* 0x000000ff9900720c */ /* 0x000fe20003fa6270 */
[--C-:B------:R-:W-:Y:S02]  /*a8e0*/  @!P4 IMAD.IADD R51, R51, 0x1, -R39.reuse ;  /* 0x000000013333c824 */ /* 0x100fe400078e0a27 */
[----:B------:R-:W-:Y:S01]  /*a8f0*/  @!P6 IMAD.IADD R89, R89, 0x1, -R39 ;  /* 0x000000015959e824 */ /* 0x000fe200078e0a27 */
[----:B------:R-:W-:-:S02]  /*a900*/  ISETP.GT.U32.AND P6, PT, R39, R69, PT ;  /* 0x000000452700720c */ /* 0x000fc40003fc4070 */
        /* <DEDUP_REMOVED lines=8> */
[----:B------:R-:W-:-:S03]  /*a990*/  ISETP.GT.U32.AND P5, PT, R39, R93, PT ;  /* 0x0000005d2700720c */ /* 0x000fc60003fa4070 */
[--C-:B------:R-:W-:Y:S01]  /*a9a0*/  @!P6 IMAD.IADD R69, R69, 0x1, -R39.reuse ;  /* 0x000000014545e824 */ /* 0x100fe200078e0a27 */
[----:B------:R-:W-:Y:S01]  /*a9b0*/  ISETP.GT.U32.AND P6, PT, R39, R85, PT ;  /* 0x000000552700720c */ /* 0x000fe20003fc4070 */
[----:B------:R-:W-:Y:S01]  /*a9c0*/  @!P4 IMAD.IADD R81, R81, 0x1, -R39 ;  /* 0x000000015151c824 */ /* 0x000fe200078e0a27 */
[----:B------:R-:W-:Y:S01]  /*a9d0*/  ISETP.GE.AND P4, PT, R160, RZ, PT ;  /* 0x000000ffa000720c */ /* 0x000fe20003f86270 */
[----:B------:R-:W-:-:S03]  /*a9e0*/  @!P3 IMAD.MOV R48, RZ, RZ, -R48 ;  /* 0x000000ffff30b224 */ /* 0x000fc600078e0a30 */
[----:B------:R-:W-:Y:S01]  /*a9f0*/  ISETP.GT.U32.AND P3, PT, R39, R81, PT ;  /* 0x000000512700720c */ /* 0x000fe20003f64070 */
[----:B------:R-:W-:Y:S01]  /*aa00*/  @!P2 IMAD.IADD R77, R77, 0x1, -R39 ;  /* 0x000000014d4da824 */ /* 0x000fe200078e0a27 */
[----:B------:R-:W-:Y:S01]  /*aa10*/  ISETP.GE.AND P2, PT, R161, RZ, PT ;  /* 0x000000ffa100720c */ /* 0x000fe20003f46270 */
[----:B------:R-:W-:Y:S01]  /*aa20*/  @!P0 IMAD.MOV R89, RZ, RZ, -R89 ;  /* 0x000000ffff598224 */ /* 0x000fe200078e0a59 */
[----:B------:R-:W-:Y:S01]  /*aa30*/  ISETP.GT.U32.AND P0, PT, R39, R65, PT ;  /* 0x000000412700720c */ /* 0x000fe20003f04070 */
[--C-:B------:R-:W-:Y:S01]  /*aa40*/  @!P5 IMAD.IADD R93, R93, 0x1, -R39.reuse ;  /* 0x000000015d5dd824 */ /* 0x100fe200078e0a27 */
[----:B------:R-:W-:Y:S01]  /*aa50*/  ISETP.GE.AND P5, PT, R155, RZ, PT ;  /* 0x000000ff9b00720c */ /* 0x000fe20003fa6270 */
[----:B------:R-:W-:Y:S01]  /*aa60*/  @!P6 IMAD.IADD R85, R85, 0x1, -R39 ;  /* 0x000000015555e824 */ /* 0x000fe200078e0a27 */
[C---:B------:R-:W-:Y:S01]  /*aa70*/  ISETP.GT.U32.AND P6, PT, R39.reuse, R61, PT ;  /* 0x0000003d2700720c */ /* 0x040fe20003fc4070 */
[----:B------:R-:W-:Y:S01]  /*aa80*/  @!P4 IMAD.MOV R97, RZ, RZ, -R97 ;  /* 0x000000ffff61c224 */ /* 0x000fe200078e0a61 */
[----:B------:R-:W-:-:S03]  /*aa90*/  ISETP.GT.U32.AND P4, PT, R39, R77, PT ;  /* 0x0000004d2700720c */ /* 0x000fc60003f84070 */
[----:B------:R-:W-:Y:S01]  /*aaa0*/  @!P3 IMAD.IADD R81, R81, 0x1, -R39 ;  /* 0x000000015151b824 */ /* 0x000fe200078e0a27 */
[C---:B------:R-:W-:Y:S01]  /*aab0*/  ISETP.GT.U32.AND P3, PT, R39.reuse, R57, PT ;  /* 0x000000392700720c */ /* 0x040fe20003f64070 */
[----:B------:R-:W-:Y:S01]  /*aac0*/  @!P2 IMAD.MOV R93, RZ, RZ, -R93 ;  /* 0x000000ffff5da224 */ /* 0x000fe200078e0a5d */
[----:B------:R-:W-:Y:S01]  /*aad0*/  ISETP.GT.U32.AND P2, PT, R39, R69, PT ;  /* 0x000000452700720c */ /* 0x000fe20003f44070 */
[----:B------:R-:W-:Y:S01]  /*aae0*/  @!P0 IMAD.IADD R65, R65, 0x1, -R39 ;  /* 0x0000000141418824 */ /* 0x000fe200078e0a27 */
[----:B------:R-:W-:Y:S01]  /*aaf0*/  ISETP.GE.AND P0, PT, R116, RZ, PT ;  /* 0x000000ff7400720c */ /* 0x000fe20003f06270 */
[----:B------:R-:W-:Y:S01]  /*ab00*/  @!P5 IMAD.MOV R51, RZ, RZ, -R51 ;  /* 0x000000ffff33d224 */ /* 0x000fe200078e0a33 */
[----:B------:R-:W-:Y:S01]  /*ab10*/  ISETP.GT.U32.AND P5, PT, R39, R73, PT ;  /* 0x000000492700720c */ /* 0x000fe20003fa4070 */
[----:B------:R-:W-:Y:S01]  /*ab20*/  @!P6 IMAD.IADD R61, R61, 0x1, -R39 ;  /* 0x000000013d3de824 */ /* 0x000fe200078e0a27 */
[----:B------:R-:W-:Y:S01]  /*ab30*/  ISETP.GE.AND P6, PT, R115, RZ, PT ;  /* 0x000000ff7300720c */ /* 0x000fe20003fc6270 */
[----:B------:R-:W-:-:S02]  /*ab40*/  VIADD R149, R0, 0x1c ;  /* 0x0000001c00957836 */ /* 0x000fc40000000000 */
[--C-:B------:R-:W-:Y:S01]  /*ab50*/  @!P4 IMAD.IADD R77, R77, 0x1, -R39.reuse ;  /* 0x000000014d4dc824 */ /* 0x100fe200078e0a27 */
[----:B------:R-:W-:Y:S01]  /*ab60*/  ISETP.GT.U32.AND P4, PT, R39, R31, PT ;  /* 0x0000001f2700720c */ /* 0x000fe20003f84070 */
[--C-:B------:R-:W-:Y:S01]  /*ab70*/  @!P3 IMAD.IADD R57, R57, 0x1, -R39.reuse ;  /* 0x000000013939b824 */ /* 0x100fe200078e0a27 */
[----:B------:R-:W-:Y:S01]  /*ab80*/  ISETP.GE.AND P3, PT, R114, RZ, PT ;  /* 0x000000ff7200720c */ /* 0x000fe20003f66270 */
[----:B------:R-:W-:Y:S01]  /*ab90*/  @!P2 IMAD.IADD R69, R69, 0x1, -R39 ;  /* 0x000000014545a824 */ /* 0x000fe200078e0a27 */
[----:B------:R-:W-:Y:S01]  /*aba0*/  IABS R41, R149 ;  /* 0x0000009500297213 */ /* 0x000fe20000000000 */
[----:B------:R-:W-:Y:S01]  /*abb0*/  @!P0 IMAD.MOV R77, RZ, RZ, -R77 ;  /* 0x000000ffff4d8224 */ /* 0x000fe200078e0a4d */
[----:B------:R-:W-:Y:S01]  /*abc0*/  ISETP.GE.AND P2, PT, R117, RZ, PT ;  /* 0x000000ff7500720c */ /* 0x000fe20003f46270 */
[----:B------:R-:W-:Y:S01]  /*abd0*/  @!P5 IMAD.IADD R73, R73, 0x1, -R39 ;  /* 0x000000014949d824 */ /* 0x000fe200078e0a27 */
[----:B------:R-:W-:Y:S01]  /*abe0*/  ISETP.GT.U32.AND P0, PT, R39, R57, PT ;  /* 0x000000392700720c */ /* 0x000fe20003f04070 */
[----:B------:R-:W-:-:S02]  /*abf0*/  VIADD R120, R0, 0x24 ;  /* 0x0000002400787836 */ /* 0x000fc40000000000 */
[----:B------:R-:W-:-:S04]  /*ac00*/  IMAD.HI.U32 R32, R40, R41, RZ ;  /* 0x0000002928207227 */ /* 0x000fc800078e00ff */
[----:B------:R-:W-:Y:S01]  /*ac10*/  @!P6 IMAD.MOV R73, RZ, RZ, -R73 ;  /* 0x000000ffff49e224 */ /* 0x000fe200078e0a49 */
[----:B------:R-:W-:Y:S01]  /*ac20*/  ISETP.GT.U32.AND P6, PT, R39, R30, PT ;  /* 0x0000001e2700720c */ /* 0x000fe20003fc4070 */
[----:B------:R-:W-:Y:S01]  /*ac30*/  IMAD.MOV R32, RZ, RZ, -R32 ;  /* 0x000000ffff207224 */ /* 0x000fe200078e0a20 */
[----:B------:R-:W-:Y:S01]  /*ac40*/  IABS R34, R120 ;  /* 0x0000007800227213 */ /* 0x000fe20000000000 */
[----:B------:R-:W-:Y:S01]  /*ac50*/  @!P4 IMAD.IADD R31, R31, 0x1, -R39 ;  /* 0x000000011f1fc824 */ /* 0x000fe200078e0a27 */
[C---:B------:R-:W-:Y:S01]  /*ac60*/  ISETP.GT.U32.AND P4, PT, R39.reuse, R61, PT ;  /* 0x0000003d2700720c */ /* 0x040fe20003f84070 */
[----:B------:R-:W-:Y:S01]  /*ac70*/  @!P3 IMAD.MOV R69, RZ, RZ, -R69 ;  /* 0x000000ffff45b224 */ /* 0x000fe200078e0a45 */
[C---:B------:R-:W-:Y:S01]  /*ac80*/  ISETP.GT.U32.AND P3, PT, R39.reuse, R28, PT ;  /* 0x0000001c2700720c */ /* 0x040fe20003f64070 */
[----:B------:R-:W-:Y:S02]  /*ac90*/  IMAD R41, R39, R32, R41 ;  /* 0x0000002027297224 */ /* 0x000fe400078e0229 */
[----:B------:R-:W-:-:S04]  /*aca0*/  IMAD.HI.U32 R32, R40, R34, RZ ;  /* 0x0000002228207227 */ /* 0x000fc800078e00ff */
[----:B------:R-:W-:Y:S01]  /*acb0*/  @!P2 IMAD.MOV R81, RZ, RZ, -R81 ;  /* 0x000000ffff51a224 */ /* 0x000fe200078e0a51 */
[----:B------:R-:W-:Y:S01]  /*acc0*/  ISETP.GT.U32.AND P2, PT, R39, R31, PT ;  /* 0x0000001f2700720c */ /* 0x000fe20003f44070 */
[--C-:B------:R-:W-:Y:S01]  /*acd0*/  @!P0 IMAD.IADD R57, R57, 0x1, -R39.reuse ;  /* 0x0000000139398824 */ /* 0x100fe200078e0a27 */
[----:B------:R-:W-:Y:S01]  /*ace0*/  ISETP.GE.AND P0, PT, R109, RZ, PT ;  /* 0x000000ff6d00720c */ /* 0x000fe20003f06270 */
[----:B------:R-:W-:Y:S01]  /*acf0*/  IMAD.MOV R32, RZ, RZ, -R32 ;  /* 0x000000ffff207224 */ /* 0x000fe200078e0a20 */
[----:B------:R-:W-:Y:S01]  /*ad00*/  IABS R33, R13 ;  /* 0x0000000d00217213 */ /* 0x000fe20000000000 */
[----:B------:R-:W-:Y:S02]  /*ad10*/  IMAD.MOV.U32 R162, RZ, RZ, R106 ;  /* 0x000000ffffa27224 */ /* 0x000fe400078e006a */
[----:B------:R-:W-:Y:S01]  /*ad20*/  @!P6 IMAD.IADD R30, R30, 0x1, -R39 ;  /* 0x000000011e1ee824 */ /* 0x000fe200078e0a27 */
[----:B------:R-:W-:Y:S01]  /*ad30*/  ISETP.GE.AND P6, PT, R4, RZ, PT ;  /* 0x000000ff0400720c */ /* 0x000fe20003fc6270 */
[----:B------:R-:W-:Y:S01]  /*ad40*/  IMAD R34, R39, R32, R34 ;  /* 0x0000002027227224 */ /* 0x000fe200078e0222 */
[----:B------:R-:W-:Y:S01]  /*ad50*/  ISETP.GE.AND P5, PT, R162, RZ, PT ;  /* 0x000000ffa200720c */ /* 0x000fe20003fa6270 */
[----:B------:R-:W-:-:S04]  /*ad60*/  IMAD.HI.U32 R32, R40, R33, RZ ;  /* 0x0000002128207227 */ /* 0x000fc800078e00ff */
[--C-:B------:R-:W-:Y:S02]  /*ad70*/  @!P4 IMAD.IADD R61, R61, 0x1, -R39.reuse ;  /* 0x000000013d3dc824 */ /* 0x100fe400078e0a27 */
[--C-:B------:R-:W-:Y:S01]  /*ad80*/  @!P3 IMAD.IADD R28, R28, 0x1, -R39.reuse ;  /* 0x000000011c1cb824 */ /* 0x100fe200078e0a27 */
[----:B------:R-:W-:Y:S01]  /*ad90*/  STL [R1+0x8d0], R149 ;  /* 0x0008d09501007387 */ /* 0x000fe20000100800 */
[----:B------:R-:W-:Y:S01]  /*ada0*/  IMAD.MOV R32, RZ, RZ, -R32 ;  /* 0x000000ffff207224 */ /* 0x000fe200078e0a20 */
[----:B------:R-:W-:Y:S01]  /*adb0*/  ISETP.GT.U32.AND P3, PT, R39, R30, PT ;  /* 0x0000001e2700720c */ /* 0x000fe20003f64070 */
[----:B------:R-:W-:Y:S01]  /*adc0*/  @!P2 IMAD.IADD R31, R31, 0x1, -R39 ;  /* 0x000000011f1fa824 */ /* 0x000fe200078e0a27 */
[----:B------:R-:W-:Y:S01]  /*add0*/  STL [R1+0xba4], R149 ;  /* 0x000ba49501007387 */ /* 0x000fe20000100800 */
[----:B------:R-:W-:Y:S01]  /*ade0*/  @!P0 IMAD.MOV R61, RZ, RZ, -R61 ;  /* 0x000000ffff3d8224 */ /* 0x000fe200078e0a3d */
[----:B------:R-:W-:Y:S02]  /*adf0*/  ISETP.GE.AND P2, PT, R108, RZ, PT ;  /* 0x000000ff6c00720c */ /* 0x000fe40003f46270 */
[C---:B------:R-:W-:Y:S01]  /*ae00*/  ISETP.GT.U32.AND P0, PT, R39.reuse, R28, PT ;  /* 0x0000001c2700720c */ /* 0x040fe20003f04070 */
[----:B------:R-:W-:Y:S01]  /*ae10*/  STL [R1+0xba8], R41 ;  /* 0x000ba82901007387 */ /* 0x000fe20000100800 */
[----:B------:R-:W-:-:S03]  /*ae20*/  IMAD R33, R39, R32, R33 ;  /* 0x0000002027217224 */ /* 0x000fc600078e0221 */
[----:B------:R-:W-:Y:S01]  /*ae30*/  STL [R1+0x8c0], R120 ;  /* 0x0008c07801007387 */ /* 0x000fe20000100800 */
[----:B------:R-:W-:Y:S01]  /*ae40*/  @!P6 IMAD.MOV R31, RZ, RZ, -R31 ;  /* 0x000000ffff1fe224 */ /* 0x000fe200078e0a1f */
[----:B------:R-:W-:Y:S02]  /*ae50*/  ISETP.GE.AND P6, PT, R2, RZ, PT ;  /* 0x000000ff0200720c */ /* 0x000fe40003fc6270 */
[----:B------:R-:W-:Y:S01]  /*ae60*/  STL [R1+0xbac], R120 ;  /* 0x000bac7801007387 */ /* 0x000fe20000100800 */
[----:B------:R-:W-:-:S03]  /*ae70*/  IABS R32, R22 ;  /* 0x0000001600207213 */ /* 0x000fc60000000000 */
[----:B------:R-:W-:Y:S01]  /*ae80*/  STL [R1+0xbb0], R34 ;  /* 0x000bb02201007387 */ /* 0x000fe20000100800 */
[----:B------:R-:W-:-:S03]  /*ae90*/  @!P5 IMAD.MOV R85, RZ, RZ, -R85 ;  /* 0x000000ffff55d224 */ /* 0x000fc600078e0a55 */
[----:B------:R-:W-:Y:S01]  /*aea0*/  STL [R1+0x8cc], R13 ;  /* 0x0008cc0d01007387 */ /* 0x000fe20000100800 */
[----:B------:R-:W-:-:S03]  /*aeb0*/  ISETP.GT.U32.AND P5, PT, R39, R65, PT ;  /* 0x000000412700720c */ /* 0x000fc60003fa4070 */
[----:B------:R-:W-:Y:S04]  /*aec0*/  STL [R1+0xbb4], R13 ;  /* 0x000bb40d01007387 */ /* 0x000fe80000100800 */
[----:B------:R-:W-:Y:S04]  /*aed0*/  STL [R1+0xbb8], R33 ;  /* 0x000bb82101007387 */ /* 0x000fe80000100800 */
[----:B------:R2:W-:Y:S01]  /*aee0*/  STL [R1+0xbbc], R0 ;  /* 0x000bbc0001007387 */ /* 0x0005e20000100800 */
[----:B------:R-:W-:Y:S01]  /*aef0*/  IMAD.HI.U32 R106, R40, R32, RZ ;  /* 0x00000020286a7227 */ /* 0x000fe200078e00ff */
[----:B------:R-:W-:-:S03]  /*af00*/  LOP3.LUT R5, RZ, R29, RZ, 0x33, !PT ;  /* 0x0000001dff057212 */ /* 0x000fc600078e33ff */
[----:B------:R-:W-:Y:S02]  /*af10*/  @!P2 IMAD.MOV R57, RZ, RZ, -R57 ;  /* 0x000000ffff39a224 */ /* 0x000fe400078e0a39 */
[----:B--2---:R-:W-:Y:S01]  /*af20*/  VIADD R0, R12, 0x7f ;  /* 0x0000007f0c007836 */ /* 0x004fe20000000000 */
[----:B------:R-:W-:Y:S01]  /*af30*/  ISETP.GE.AND P2, PT, R3, RZ, PT ;  /* 0x000000ff0300720c */ /* 0x000fe20003f46270 */
[--C-:B------:R-:W-:Y:S01]  /*af40*/  @!P3 IMAD.IADD R30, R30, 0x1, -R39.reuse ;  /* 0x000000011e1eb824 */ /* 0x100fe200078e0a27 */
[----:B------:R-:W-:Y:S01]  /*af50*/  ISETP.NE.AND P3, PT, R29, RZ, PT ;  /* 0x000000ff1d00720c */ /* 0x000fe20003f65270 */
[--C-:B------:R-:W-:Y:S01]  /*af60*/  @!P0 IMAD.IADD R28, R28, 0x1, -R39.reuse ;  /* 0x000000011c1c8824 */ /* 0x100fe200078e0a27 */
[----:B------:R-:W-:Y:S01]  /*af70*/  ISETP.GT.AND P0, PT, R0, 0x7f, PT ;  /* 0x0000007f0000780c */ /* 0x000fe20003f04270 */
[----:B------:R-:W-:Y:S01]  /*af80*/  IMAD.MOV R106, RZ, RZ, -R106 ;  /* 0x000000ffff6a7224 */ /* 0x000fe200078e0a6a */
[----:B------:R-:W-:Y:S01]  /*af90*/  SEL R103, R5, R103, !P3 ;  /* 0x0000006705677207 */ /* 0x000fe20005800000 */
[----:B------:R-:W-:Y:S01]  /*afa0*/  @!P6 IMAD.MOV R28, RZ, RZ, -R28 ;  /* 0x000000ffff1ce224 */ /* 0x000fe200078e0a1c */
[----:B------:R-:W-:Y:S01]  /*afb0*/  ISETP.LT.AND P0, PT, R107, R12, P0 ;  /* 0x0000000c6b00720c */ /* 0x000fe20000701270 */
[----:B------:R-:W-:Y:S01]  /*afc0*/  IMAD R32, R39, R106, R32 ;  /* 0x0000006a27207224 */ /* 0x000fe200078e0220 */
[----:B------:R-:W-:Y:S01]  /*afd0*/  SEL R107, R5, R46, !P3 ;  /* 0x0000002e056b7207 */ /* 0x000fe20005800000 */
[----:B------:R-:W-:Y:S01]  /*afe0*/  @!P5 IMAD.IADD R65, R65, 0x1, -R39 ;  /* 0x000000014141d824 */ /* 0x000fe200078e0a27 */
[----:B------:R-:W-:Y:S01]  /*aff0*/  STL [R1+0x8c8], R22 ;  /* 0x0008c81601007387 */ /* 0x000fe20000100800 */
[----:B------:R-:W-:Y:S01]  /*b000*/  ISETP.GE.AND P5, PT, R113, RZ, PT ;  /* 0x000000ff7100720c */ /* 0x000fe20003fa6270 */
[----:B------:R-:W-:Y:S01]  /*b010*/  IMAD R103, R103, UR11, RZ ;  /* 0x0000000b67677c24 */ /* 0x000fe2000f8e02ff */
[C---:B------:R-:W-:Y:S01]  /*b020*/  SEL R116, R5.reuse, R28, !P3 ;  /* 0x0000001c05747207 */ /* 0x040fe20005800000 */
[----:B------:R-:W-:Y:S01]  /*b030*/  STL [R1+0xbc0], R22 ;  /* 0x000bc01601007387 */ /* 0x000fe20000100800 */
[----:B------:R-:W-:Y:S01]  /*b040*/  SEL R96, R5, R96, !P3 ;  /* 0x0000006005607207 */ /* 0x000fe20005800000 */
[----:B------:R-:W-:Y:S01]  /*b050*/  IMAD R28, R107, UR11, RZ ;  /* 0x0000000b6b1c7c24 */ /* 0x000fe2000f8e02ff */
[C---:B------:R-:W-:Y:S01]  /*b060*/  SEL R29, R5.reuse, R100, !P3 ;  /* 0x00000064051d7207 */ /* 0x040fe20005800000 */
[----:B------:R-:W-:Y:S01]  /*b070*/  STL [R1+0xbc4], R40 ;  /* 0x000bc42801007387 */ /* 0x000fe20000100800 */
[----:B------:R-:W-:Y:S01]  /*b080*/  VIADD R106, R12, 0xffffffa8 ;  /* 0xffffffa80c6a7836 */ /* 0x000fe20000000000 */
[----:B------:R-:W-:-:S02]  /*b090*/  SEL R92, R5, R92, !P3 ;  /* 0x0000005c055c7207 */ /* 0x000fc40005800000 */
[----:B------:R-:W-:Y:S01]  /*b0a0*/  STL [R1+0xbc8], R32 ;  /* 0x000bc82001007387 */ /* 0x000fe20000100800 */
[C---:B------:R-:W-:Y:S01]  /*b0b0*/  SEL R99, R5.reuse, R99, !P3 ;  /* 0x0000006305637207 */ /* 0x040fe20005800000 */
[----:B------:R-:W-:Y:S01]  /*b0c0*/  @!P2 IMAD.MOV R30, RZ, RZ, -R30 ;  /* 0x000000ffff1ea224 */ /* 0x000fe200078e0a1e */
[----:B------:R-:W-:Y:S01]  /*b0d0*/  SEL R95, R5, R95, !P3 ;  /* 0x0000005f055f7207 */ /* 0x000fe20005800000 */
[----:B------:R-:W-:Y:S01]  /*b0e0*/  STL [R1+0xbcc], R12 ;  /* 0x000bcc0c01007387 */ /* 0x000fe20000100800 */
[----:B------:R-:W-:-:S03]  /*b0f0*/  IADD3 R26, P2, PT, R103, R38, RZ ;  /* 0x00000026671a7210 */ /* 0x000fc60007f5e0ff */
[----:B------:R-:W-:Y:S01]  /*b100*/  STL [R1+0xbd0], R5 ;  /* 0x000bd00501007387 */ /* 0x000fe20000100800 */
[----:B------:R-:W-:Y:S01]  /*b110*/  IADD3 R0, P6, PT, R28, R38, RZ ;  /* 0x000000261c007210 */ /* 0x000fe20007fde0ff */
[----:B------:R-:W-:Y:S01]  /*b120*/  IMAD R29, R29, UR5, RZ ;  /* 0x000000051d1d7c24 */ /* 0x000fe2000f8e02ff */
[----:B------:R-:W-:Y:S01]  /*b130*/  ISETP.GE.U32.AND P4, PT, R106, 0x7fffff29, PT ;  /* 0x7fffff296a00780c */ /* 0x000fe20003f86070 */
[----:B------:R-:W-:Y:S01]  /*b140*/  STL [R1+0xbd4], R107 ;  /* 0x000bd46b01007387 */ /* 0x000fe20000100800 */
[C---:B------:R-:W-:Y:S01]  /*b150*/  VIADD R106, R12.reuse, 0xffffffa0 ;  /* 0xffffffa00c6a7836 */ /* 0x040fe20000000000 */
[C---:B------:R-:W-:Y:S01]  /*b160*/  SEL R109, R5.reuse, R101, !P3 ;  /* 0x00000065056d7207 */ /* 0x040fe20005800000 */
[----:B------:R-:W-:Y:S01]  /*b170*/  @!P5 IMAD.MOV R65, RZ, RZ, -R65 ;  /* 0x000000ffff41d224 */ /* 0x000fe200078e0a41 */
[----:B------:R-:W-:Y:S01]  /*b180*/  STL [R1+0xbd8], R96 ;  /* 0x000bd86001007387 */ /* 0x000fe20000100800 */
[C---:B------:R-:W-:Y:S01]  /*b190*/  SEL R101, R5.reuse, R43, !P3 ;  /* 0x0000002b05657207 */ /* 0x040fe20005800000 */
[----:B------:R-:W-:Y:S01]  /*b1a0*/  VIADD R117, R12, 0xffffff98 ;  /* 0xffffff980c757836 */ /* 0x000fe20000000000 */
[C---:B------:R-:W-:Y:S01]  /*b1b0*/  SEL R115, R5.reuse, R30, !P3 ;  /* 0x0000001e05737207 */ /* 0x040fe20005800000 */
[----:B------:R-:W-:Y:S01]  /*b1c0*/  STL [R1+0xbdc], R92 ;  /* 0x000bdc5c01007387 */ /* 0x000fe20000100800 */
[----:B------:R-:W-:Y:S01]  /*b1d0*/  SEL R43, R5, R88, !P3 ;  /* 0x00000058052b7207 */ /* 0x000fe20005800000 */
[----:B------:R-:W-:Y:S01]  /*b1e0*/  IMAD R30, R96, UR16, RZ ;  /* 0x00000010601e7c24 */ /* 0x000fe2000f8e02ff */
[----:B------:R-:W-:Y:S01]  /*b1f0*/  LEA.HI.X.SX32 R42, R103, R35, 0x1, P2 ;  /* 0x00000023672a7211 */ /* 0x000fe200010f0eff */
[----:B------:R-:W-:Y:S01]  /*b200*/  STL [R1+0xbe0], R99 ;  /* 0x000be06301007387 */ /* 0x000fe20000100800 */
[----:B------:R-:W-:Y:S01]  /*b210*/  SEL R113, R5, R102, !P3 ;  /* 0x0000006605717207 */ /* 0x000fe20005800000 */
[----:B------:R-:W2:Y:S02]  /*b220*/  LDCU UR5, c[0x0][0x3b0] ;  /* 0x00007600ff0577ac */ /* 0x000ea40008000800 */
[----:B------:R-:W-:Y:S01]  /*b230*/  STL [R1+0xbe4], R95 ;  /* 0x000be45f01007387 */ /* 0x000fe20000100800 */
[----:B------:R-:W-:-:S03]  /*b240*/  ISETP.GE.U32.AND P5, PT, R106, 0x7fffff21, PT ;  /* 0x7fffff216a00780c */ /* 0x000fc60003fa6070 */
[----:B------:R-:W-:Y:S01]  /*b250*/  STL [R1+0x128], R26 ;  /* 0x0001281a01007387 */ /* 0x000fe20000100800 */
[----:B------:R-:W-:-:S03]  /*b260*/  SEL R102, R5, R44, !P3 ;  /* 0x0000002c05667207 */ /* 0x000fc60005800000 */
[----:B------:R3:W-:Y:S01]  /*b270*/  STL [R1+0x168], R0 ;  /* 0x0001680001007387 */ /* 0x0007e20000100800 */
[----:B------:R-:W-:Y:S01]  /*b280*/  SEL R100, R5, R57, !P3 ;  /* 0x0000003905647207 */ /* 0x000fe20005800000 */
[----:B------:R-:W-:Y:S01]  /*b290*/  IMAD R57, R95, UR17, RZ ;  /* 0x000000115f397c24 */ /* 0x000fe2000f8e02ff */
[C---:B------:R-:W-:Y:S01]  /*b2a0*/  SEL R114, R5.reuse, R31, !P3 ;  /* 0x0000001f05727207 */ /* 0x040fe20005800000 */
[----:B------:R-:W-:Y:S01]  /*b2b0*/  IMAD R31, R92, UR21, RZ ;  /* 0x000000155c1f7c24 */ /* 0x000fe2000f8e02ff */
[----:B------:R-:W-:Y:S01]  /*b2c0*/  SEL R106, R5, R45, !P3 ;  /* 0x0000002d056a7207 */ /* 0x000fe20005800000 */
[----:B------:R-:W-:Y:S01]  /*b2d0*/  IMAD R43, R43, UR25, RZ ;  /* 0x000000192b2b7c24 */ /* 0x000fe2000f8e02ff */
[----:B------:R-:W-:Y:S02]  /*b2e0*/  SEL R44, R5, R84, !P3 ;  /* 0x00000054052c7207 */ /* 0x000fe40005800000 */
[----:B---3--:R-:W-:Y:S01]  /*b2f0*/  IADD3 R0, P2, PT, R29, R38, RZ ;  /* 0x000000261d007210 */ /* 0x008fe20007f5e0ff */
[----:B------:R3:W-:Y:S01]  /*b300*/  STL [R1+0xbe8], R103 ;  /* 0x000be86701007387 */ /* 0x0007e20000100800 */
[----:B------:R-:W-:-:S02]  /*b310*/  LEA.HI.X.SX32 R2, R28, R35, 0x1, P6 ;  /* 0x000000231c027211 */ /* 0x000fc400030f0eff */
[C---:B------:R-:W-:Y:S01]  /*b320*/  SEL R45, R5.reuse, R80, !P3 ;  /* 0x00000050052d7207 */ /* 0x040fe20005800000 */
[----:B------:R-:W-:Y:S01]  /*b330*/  STL [R1+0x124], R42 ;  /* 0x0001242a01007387 */ /* 0x000fe20000100800 */
[----:B------:R-:W-:Y:S01]  /*b340*/  IADD3 R95, P6, PT, R30, R38, RZ ;  /* 0x000000261e5f7210 */ /* 0x000fe20007fde0ff */
[----:B------:R-:W-:Y:S02]  /*b350*/  IMAD R44, R44, UR29, RZ ;  /* 0x0000001d2c2c7c24 */ /* 0x000fe4000f8e02ff */
[----:B------:R4:W-:Y:S01]  /*b360*/  STL [R1+0x1a8], R0 ;  /* 0x0001a80001007387 */ /* 0x0009e20000100800 */
[----:B------:R-:W-:Y:S01]  /*b370*/  SEL R108, R5, R47, !P3 ;  /* 0x0000002f056c7207 */ /* 0x000fe20005800000 */
[----:B------:R-:W-:Y:S01]  /*b380*/  IMAD R45, R45, UR33, RZ ;  /* 0x000000212d2d7c24 */ /* 0x000fe2000f8e02ff */
[----:B------:R-:W-:Y:S02]  /*b390*/  SEL R46, R5, R76, !P3 ;  /* 0x0000004c052e7207 */ /* 0x000fe40005800000 */
[----:B---3--:R-:W-:-:S02]  /*b3a0*/  LEA.HI.X.SX32 R103, R30, R35, 0x1, P6 ;  /* 0x000000231e677211 */ /* 0x008fc400030f0eff */
[----:B------:R-:W-:Y:S02]  /*b3b0*/  SEL R47, R5, R72, !P3 ;  /* 0x00000048052f7207 */ /* 0x000fe40005800000 */
[-C--:B----4-:R-:W-:Y:S02]  /*b3c0*/  LEA.HI.X.SX32 R0, R29, R35.reuse, 0x1, P2 ;  /* 0x000000231d007211 */ /* 0x090fe400010f0eff */
[-C--:B------:R-:W-:Y:S02]  /*b3d0*/  IADD3 R92, P2, PT, R31, R38.reuse, RZ ;  /* 0x000000261f5c7210 */ /* 0x080fe40007f5e0ff */
[----:B------:R-:W-:Y:S02]  /*b3e0*/  IADD3 R107, P6, PT, R43, R38, RZ ;  /* 0x000000262b6b7210 */ /* 0x000fe40007fde0ff */
[----:B------:R-:W-:Y:S01]  /*b3f0*/  SEL R80, R5, R54, !P3 ;  /* 0x0000003605507207 */ /* 0x000fe20005800000 */
[----:B------:R-:W-:Y:S01]  /*b400*/  IMAD R54, R99, UR12, RZ ;  /* 0x0000000c63367c24 */ /* 0x000fe2000f8e02ff */
[----:B------:R-:W-:Y:S01]  /*b410*/  SEL R72, R5, R68, !P3 ;  /* 0x0000004405487207 */ /* 0x000fe20005800000 */
[----:B------:R-:W-:Y:S01]  /*b420*/  IMAD R46, R46, UR37, RZ ;  /* 0x000000252e2e7c24 */ /* 0x000fe2000f8e02ff */
[----:B------:R-:W-:Y:S01]  /*b430*/  LEA.HI.X.SX32 R99, R31, R35, 0x1, P2 ;  /* 0x000000231f637211 */ /* 0x000fe200010f0eff */
[----:B------:R-:W-:Y:S01]  /*b440*/  IMAD R47, R47, UR41, RZ ;  /* 0x000000292f2f7c24 */ /* 0x000fe2000f8e02ff */
[----:B------:R-:W-:-:S02]  /*b450*/  SEL R68, R5, R64, !P3 ;  /* 0x0000004005447207 */ /* 0x000fc40005800000 */
[----:B------:R-:W-:Y:S01]  /*b460*/  LEA.HI.X.SX32 R96, R43, R35, 0x1, P6 ;  /* 0x000000232b607211 */ /* 0x000fe200030f0eff */
[----:B------:R-:W-:Y:S01]  /*b470*/  STL [R1+0x164], R2 ;  /* 0x0001640201007387 */ /* 0x000fe20000100800 */
[----:B------:R-:W-:Y:S02]  /*b480*/  IADD3 R12, P2, PT, R44, R38, RZ ;  /* 0x000000262c0c7210 */ /* 0x000fe40007f5e0ff */
[C---:B------:R-:W-:Y:S02]  /*b490*/  SEL R53, R5.reuse, R53, !P3 ;  /* 0x0000003505357207 */ /* 0x040fe40005800000 */
[C---:B------:R-:W-:Y:S02]  /*b4a0*/  SEL R91, R5.reuse, R91, !P3 ;  /* 0x0000005b055b7207 */ /* 0x040fe40005800000 */
[C---:B------:R-:W-:Y:S02]  /*b4b0*/  SEL R87, R5.reuse, R87, !P3 ;  /* 0x0000005705577207 */ /* 0x040fe40005800000 */
[----:B------:R-:W-:-:S02]  /*b4c0*/  SEL R83, R5, R83, !P3 ;  /* 0x0000005305537207 */ /* 0x000fc40005800000 */
[C---:B------:R-:W-:Y:S02]  /*b4d0*/  SEL R79, R5.reuse, R79, !P3 ;  /* 0x0000004f054f7207 */ /* 0x040fe40005800000 */
[C---:B------:R-:W-:Y:S02]  /*b4e0*/  SEL R75, R5.reuse, R75, !P3 ;  /* 0x0000004b054b7207 */ /* 0x040fe40005800000 */
        /* <DEDUP_REMOVED lines=29> */
[----:B------:R-:W-:Y:S01]  /*b6c0*/  SEL R61, R5, R61, !P3 ;  /* 0x0000003d053d7207 */ /* 0x000fe20005800000 */
[----:B------:R-:W-:Y:S01]  /*b6d0*/  IMAD R113, R113, UR11, RZ ;  /* 0x0000000b71717c24 */ /* 0x000fe2000f8e02ff */
[----:B------:R-:W-:Y:S01]  /*b6e0*/  SEL R64, R5, R60, !P3 ;  /* 0x0000003c05407207 */ /* 0x000fe20005800000 */
[----:B------:R-:W-:Y:S01]  /*b6f0*/  IMAD R106, R106, UR11, RZ ;  /* 0x0000000b6a6a7c24 */ /* 0x000fe2000f8e02ff */
[----:B------:R-:W-:Y:S01]  /*b700*/  IADD3 R40, P6, PT, R45, R38, RZ ;  /* 0x000000262d287210 */ /* 0x000fe20007fde0ff */
[----:B------:R-:W-:Y:S01]  /*b710*/  IMAD R109, R109, UR11, RZ ;  /* 0x0000000b6d6d7c24 */ /* 0x000fe2000f8e02ff */
[C---:B------:R-:W-:Y:S01]  /*b720*/  SEL R60, R5.reuse, R56, !P3 ;  /* 0x00000038053c7207 */ /* 0x040fe20005800000 */
[----:B------:R3:W-:Y:S01]  /*b730*/  STL [R1+0x1a4], R0 ;  /* 0x0001a40001007387 */ /* 0x0007e20000100800 */
[----:B------:R-:W-:Y:S01]  /*b740*/  SEL R56, R5, R50, !P3 ;  /* 0x0000003205387207 */ /* 0x000fe20005800000 */
[----:B------:R-:W-:Y:S01]  /*b750*/  IMAD R48, R72, UR45, RZ ;  /* 0x0000002d48307c24 */ /* 0x000fe2000f8e02ff */
[-C--:B------:R-:W-:Y:S01]  /*b760*/  LEA.HI.X.SX32 R5, R44, R35.reuse, 0x1, P2 ;  /* 0x000000232c057211 */ /* 0x080fe200010f0eff */
[----:B------:R-:W-:Y:S01]  /*b770*/  IMAD R49, R68, UR49, RZ ;  /* 0x0000003144317c24 */ /* 0x000fe2000f8e02ff */
[-C--:B------:R-:W-:Y:S01]  /*b780*/  LEA.HI.X.SX32 R32, R45, R35.reuse, 0x1, P6 ;  /* 0x000000232d207211 */ /* 0x080fe200030f0eff */
[----:B------:R-:W-:Y:S01]  /*b790*/  IMAD R102, R102, UR11, RZ ;  /* 0x0000000b66667c24 */ /* 0x000fe2000f8e02ff */
[CC--:B------:R-:W-:Y:S01]  /*b7a0*/  IADD3 R13, P6, PT, R47.reuse, R38.reuse, RZ ;  /* 0x000000262f0d7210 */ /* 0x0c0fe20007fde0ff */
[----:B------:R-:W-:Y:S01]  /*b7b0*/  IMAD R30, R80, UR59, RZ ;  /* 0x0000003b501e7c24 */ /* 0x000fe2000f8e02ff */
[----:B------:R-:W-:Y:S01]  /*b7c0*/  PRMT R23, RZ, 0x7610, R23 ;  /* 0x00007610ff177816 */ /* 0x000fe20000000017 */
[----:B------:R-:W-:Y:S01]  /*b7d0*/  IMAD R108, R108, UR11, RZ ;  /* 0x0000000b6c6c7c24 */ /* 0x000fe2000f8e02ff */
[-C--:B---3--:R-:W-:Y:S01]  /*b7e0*/  IADD3 R0, P2, PT, R46, R38.reuse, RZ ;  /* 0x000000262e007210 */ /* 0x088fe20007f5e0ff */
[----:B------:R-:W-:Y:S01]  /*b7f0*/  IMAD R50, R64, UR53, RZ ;  /* 0x0000003540327c24 */ /* 0x000fe2000f8e02ff */
[-C--:B------:R-:W-:Y:S01]  /*b800*/  LEA.HI.X.SX32 R33, R47, R35.reuse, 0x1, P6 ;  /* 0x000000232f217211 */ /* 0x080fe200030f0eff */
[----:B------:R-:W-:Y:S01]  /*b810*/  IMAD R101, R101, UR11, RZ ;  /* 0x0000000b65657c24 */ /* 0x000fe2000f8e02ff */
[-C--:B------:R-:W-:Y:S01]  /*b820*/  LEA.HI.X.SX32 R22, R46, R35.reuse, 0x1, P2 ;  /* 0x000000232e167211 */ /* 0x080fe200010f0eff */
[----:B------:R-:W-:Y:S01]  /*b830*/  IMAD R51, R60, UR57, RZ ;  /* 0x000000393c337c24 */ /* 0x000fe2000f8e02ff */
[CC--:B------:R-:W-:Y:S01]  /*b840*/  IADD3 R120, P2, PT, R48.reuse, R38.reuse, RZ ;  /* 0x0000002630787210 */ /* 0x0c0fe20007f5e0ff */
[----:B------:R-:W3:Y:S01]  /*b850*/  LDCU UR12, c[0x0][0x3b0] ;  /* 0x00007600ff0c77ac */ /* 0x000ee20008000800 */
[-C--:B------:R-:W-:Y:S01]  /*b860*/  IADD3 R149, P6, PT, R49, R38.reuse, RZ ;  /* 0x0000002631957210 */ /* 0x080fe20007fde0ff */
[----:B------:R-:W-:Y:S01]  /*b870*/  IMAD R53, R53, UR61, RZ ;  /* 0x0000003d35357c24 */ /* 0x000fe2000f8e02ff */
[----:B------:R-:W-:Y:S01]  /*b880*/  LEA.HI.X.SX32 R34, R48, R35, 0x1, P2 ;  /* 0x0000002330227211 */ /* 0x000fe200010f0eff */
[----:B------:R-:W-:Y:S01]  /*b890*/  IMAD R56, R56, UR65, RZ ;  /* 0x0000004138387c24 */ /* 0x000fe2000f8e02ff */
[----:B------:R-:W-:-:S02]  /*b8a0*/  IADD3 R105, P2, PT, R50, R38, RZ ;  /* 0x0000002632697210 */ /* 0x000fc40007f5e0ff */
[-C--:B------:R-:W-:Y:S02]  /*b8b0*/  LEA.HI.X.SX32 R41, R49, R35.reuse, 0x1, P6 ;  /* 0x0000002331297211 */ /* 0x080fe400030f0eff */
[-C--:B------:R-:W-:Y:S02]  /*b8c0*/  IADD3 R2, P6, PT, R51, R38.reuse, RZ ;  /* 0x0000002633027210 */ /* 0x080fe40007fde0ff */
[-C--:B------:R-:W-:Y:S02]  /*b8d0*/  LEA.HI.X.SX32 R104, R50, R35.reuse, 0x1, P2 ;  /* 0x0000002332687211 */ /* 0x080fe400010f0eff */
[-C--:B------:R-:W-:Y:S02]  /*b8e0*/  IADD3 R4, P2, PT, R53, R38.reuse, RZ ;  /* 0x0000002635047210 */ /* 0x080fe40007f5e0ff */
[----:B------:R-:W-:Y:S02]  /*b8f0*/  LEA.HI.X.SX32 R3, R51, R35, 0x1, P6 ;  /* 0x0000002333037211 */ /* 0x000fe400030f0eff */
[----:B------:R-:W-:-:S02]  /*b900*/  IADD3 R162, P6, PT, R56, R38, RZ ;  /* 0x0000002638a27210 */ /* 0x000fc40007fde0ff */
[-C--:B------:R-:W-:Y:S01]  /*b910*/  LEA.HI.X.SX32 R36, R53, R35.reuse, 0x1, P2 ;  /* 0x0000002335247211 */ /* 0x080fe200010f0eff */
[----:B------:R-:W-:Y:S01]  /*b920*/  STL [R1+0x1e8], R95 ;  /* 0x0001e85f01007387 */ /* 0x000fe20000100800 */
[-C--:B------:R-:W-:Y:S02]  /*b930*/  IADD3 R161, P2, PT, R113, R38.reuse, RZ ;  /* 0x0000002671a17210 */ /* 0x080fe40007f5e0ff */
[-C--:B------:R-:W-:Y:S01]  /*b940*/  LEA.HI.X.SX32 R125, R56, R35.reuse, 0x1, P6 ;  /* 0x00000023387d7211 */ /* 0x080fe200030f0eff */
[----:B------:R4:W-:Y:S01]  /*b950*/  STL [R1+0xbec], R95 ;  /* 0x000bec5f01007387 */ /* 0x0009e20000100800 */
[-C--:B------:R-:W-:Y:S01]  /*b960*/  IADD3 R160, P6, PT, R106, R38.reuse, RZ ;  /* 0x000000266aa07210 */ /* 0x080fe20007fde0ff */
[----:B------:R-:W-:Y:S01]  /*b970*/  IMAD R91, R91, UR22, RZ ;  /* 0x000000165b5b7c24 */ /* 0x000fe2000f8e02ff */
[-C--:B------:R-:W-:Y:S01]  /*b980*/  LEA.HI.X.SX32 R126, R113, R35.reuse, 0x1, P2 ;  /* 0x00000023717e7211 */ /* 0x080fe200010f0eff */
[----:B------:R-:W-:Y:S01]  /*b990*/  STL [R1+0x240], R92 ;  /* 0x0002405c01007387 */ /* 0x000fe20000100800 */
[-C--:B------:R-:W-:Y:S01]  /*b9a0*/  IADD3 R130, P2, PT, R54, R38.reuse, RZ ;  /* 0x0000002636827210 */ /* 0x080fe20007f5e0ff */
[----:B------:R-:W-:Y:S01]  /*b9b0*/  IMAD R87, R87, UR26, RZ ;  /* 0x0000001a57577c24 */ /* 0x000fe2000f8e02ff */
[----:B------:R-:W-:Y:S01]  /*b9c0*/  LEA.HI.X.SX32 R7, R106, R35, 0x1, P6 ;  /* 0x000000236a077211 */ /* 0x000fe200030f0eff */
[----:B------:R-:W-:Y:S01]  /*b9d0*/  STL [R1+0x1e4], R103 ;  /* 0x0001e46701007387 */ /* 0x000fe20000100800 */
[----:B------:R-:W-:-:S03]  /*b9e0*/  IADD3 R155, P6, PT, R57, R38, RZ ;  /* 0x00000026399b7210 */ /* 0x000fc60007fde0ff */
[----:B------:R-:W-:Y:S01]  /*b9f0*/  STL [R1+0x288], R107 ;  /* 0x0002886b01007387 */ /* 0x000fe20000100800 */
[----:B------:R-:W-:-:S03]  /*ba00*/  LEA.HI.X.SX32 R6, R54, R35, 0x1, P2 ;  /* 0x0000002336067211 */ /* 0x000fc600010f0eff */
[----:B------:R-:W-:Y:S01]  /*ba10*/  STL [R1+0x224], R99 ;  /* 0x0002246301007387 */ /* 0x000fe20000100800 */
[----:B------:R-:W-:-:S03]  /*ba20*/  IMAD R83, R83, UR30, RZ ;  /* 0x0000001e53537c24 */ /* 0x000fc6000f8e02ff */
[----:B------:R-:W-:Y:S01]  /*ba30*/  STL [R1+0x2c8], R12 ;  /* 0x0002c80c01007387 */ /* 0x000fe20000100800 */
[----:B------:R-:W-:-:S03]  /*ba40*/  IADD3 R9, P2, PT, R91, R38, RZ ;  /* 0x000000265b097210 */ /* 0x000fc60007f5e0ff */
[----:B------:R-:W-:Y:S01]  /*ba50*/  STL [R1+0x284], R96 ;  /* 0x0002846001007387 */ /* 0x000fe20000100800 */
[----:B------:R-:W-:Y:S01]  /*ba60*/  LEA.HI.X.SX32 R159, R57, R35, 0x1, P6 ;  /* 0x00000023399f7211 */ /* 0x000fe200030f0eff */
[----:B------:R-:W-:Y:S02]  /*ba70*/  IMAD R79, R79, UR34, RZ ;  /* 0x000000224f4f7c24 */ /* 0x000fe4000f8e02ff */
        /* <DEDUP_REMOVED lines=49> */
[----:B------:R-:W-:-:S03]  /*bd90*/  IADD3 R142, P2, PT, R52, R38, RZ ;  /* 0x00000026348e7210 */ /* 0x000fc60007f5e0ff */
[----:B------:R-:W-:Y:S01]  /*bda0*/  STL [R1+0x16c], R7 ;  /* 0x00016c0701007387 */ /* 0x000fe20000100800 */
[----:B------:R-:W-:-:S03]  /*bdb0*/  LEA.HI.X.SX32 R144, R55, R35, 0x1, P6 ;  /* 0x0000002337907211 */ /* 0x000fc600030f0eff */
[----:B------:R-:W-:Y:S01]  /*bdc0*/  STL [R1+0x1f0], R155 ;  /* 0x0001f09b01007387 */ /* 0x000fe20000100800 */
[----:B------:R-:W-:-:S03]  /*bdd0*/  IADD3 R141, P6, PT, R28, R38, RZ ;  /* 0x000000261c8d7210 */ /* 0x000fc60007fde0ff */
[----:B------:R-:W-:Y:S04]  /*bde0*/  STL [R1+0x1ac], R6 ;  /* 0x0001ac0601007387 */ /* 0x000fe80000100800 */
[----:B------:R-:W-:Y:S01]  /*bdf0*/  STL [R1+0x250], R9 ;  /* 0x0002500901007387 */ /* 0x000fe20000100800 */
[----:B------:R-:W-:-:S03]  /*be00*/  LEA.HI.X.SX32 R143, R52, R35, 0x1, P2 ;  /* 0x00000023348f7211 */ /* 0x000fc600010f0eff */
[----:B------:R-:W-:Y:S01]  /*be10*/  STL [R1+0x1ec], R159 ;  /* 0x0001ec9f01007387 */ /* 0x000fe20000100800 */
[----:B------:R-:W-:Y:S01]  /*be20*/  IMAD R98, R98, UR13, RZ ;  /* 0x0000000d62627c24 */ /* 0x000fe2000f8e02ff */
[-C--:B------:R-:W-:Y:S01]  /*be30*/  IADD3 R137, P2, PT, R109, R38.reuse, RZ ;  /* 0x000000266d897210 */ /* 0x080fe20007f5e0ff */
[----:B------:R-:W-:Y:S01]  /*be40*/  IMAD R94, R94, UR20, RZ ;  /* 0x000000145e5e7c24 */ /* 0x000fe2000f8e02ff */
[----:B------:R-:W-:Y:S01]  /*be50*/  STL [R1+0x290], R154 ;  /* 0x0002909a01007387 */ /* 0x000fe20000100800 */
[----:B------:R-:W-:Y:S01]  /*be60*/  LEA.HI.X.SX32 R10, R28, R35, 0x1, P6 ;  /* 0x000000231c0a7211 */ /* 0x000fe200030f0eff */
[----:B------:R-:W-:Y:S02]  /*be70*/  IMAD R90, R90, UR23, RZ ;  /* 0x000000175a5a7c24 */ /* 0x000fe4000f8e02ff */
[----:B------:R-:W-:Y:S01]  /*be80*/  IMAD R49, R86, UR27, RZ ;  /* 0x0000001b56317c24 */ /* 0x000fe2000f8e02ff */
[----:B------:R-:W-:Y:S01]  /*be90*/  STL [R1+0x24c], R132 ;  /* 0x00024c8401007387 */ /* 0x000fe20000100800 */
[----:B------:R-:W-:Y:S01]  /*bea0*/  IADD3 R134, P6, PT, R102, R38, RZ ;  /* 0x0000002666867210 */ /* 0x000fe20007fde0ff */
[----:B------:R-:W-:-:S02]  /*beb0*/  IMAD R48, R82, UR31, RZ ;  /* 0x0000001f52307c24 */ /* 0x000fc4000f8e02ff */
[----:B------:R-:W-:Y:S01]  /*bec0*/  IMAD R47, R78, UR35, RZ ;  /* 0x000000234e2f7c24 */ /* 0x000fe2000f8e02ff */
[----:B------:R-:W-:Y:S01]  /*bed0*/  STL [R1+0x2d0], R11 ;  /* 0x0002d00b01007387 */ /* 0x000fe20000100800 */
[----:B------:R-:W-:Y:S02]  /*bee0*/  IMAD R29, R84, UR63, RZ ;  /* 0x0000003f541d7c24 */ /* 0x000fe4000f8e02ff */
        /* <DEDUP_REMOVED lines=10> */
[-C--:B------:R-:W-:Y:S01]  /*bf90*/  LEA.HI.X.SX32 R136, R102, R35.reuse, 0x1, P6 ;  /* 0x0000002366887211 */ /* 0x080fe200030f0eff */
[----:B0-----:R-:W-:Y:S02]  /*bfa0*/  IMAD R51, R97, UR14, RZ ;  /* 0x0000000e61337c24 */ /* 0x001fe4000f8e02ff */
[----:B-1----:R-:W-:Y:S01]  /*bfb0*/  IMAD R50, R93, UR15, RZ ;  /* 0x0000000f5d327c24 */ /* 0x002fe2000f8e02ff */
[----:B------:R-:W-:Y:S01]  /*bfc0*/  STL [R1+0x350], R147 ;  /* 0x0003509301007387 */ /* 0x000fe20000100800 */
[----:B------:R-:W-:Y:S01]  /*bfd0*/  IADD3 R128, P6, PT, R94, R38, RZ ;  /* 0x000000265e807210 */ /* 0x000fe20007fde0ff */
[----:B------:R-:W0:Y:S02]  /*bfe0*/  LDCU UR13, c[0x0][0x3b0] ;  /* 0x00007600ff0d77ac */ /* 0x000e240008000800 */
[----:B------:R-:W-:Y:S04]  /*bff0*/  STL [R1+0x30c], R152 ;  /* 0x00030c9801007387 */ /* 0x000fe80000100800 */
        /* <DEDUP_REMOVED lines=43> */
[----:B------:R-:W-:Y:S01]  /*c2b0*/  IMAD R28, R88, UR67, RZ ;  /* 0x00000043581c7c24 */ /* 0x000fe2000f8e02ff */
[----:B------:R-:W-:Y:S02]  /*c2c0*/  IADD3 R70, P6, PT, R30, R38, RZ ;  /* 0x000000261e467210 */ /* 0x000fe40007fde0ff */
        /* <DEDUP_REMOVED lines=15> */
[----:B------:R-:W2:Y:S01]  /*c3c0*/  LDL R85, [R1+0x1a8] ;  /* 0x0001a80001557983 */ /* 0x000ea20000100800 */
[----:B------:R-:W-:-:S03]  /*c3d0*/  LEA.HI.X.SX32 R54, R28, R35, 0x1, P6 ;  /* 0x000000231c367211 */ /* 0x000fc600030f0eff */
[----:B------:R-:W-:Y:S01]  /*c3e0*/  STL [R1+0x398], R58 ;  /* 0x0003983a01007387 */ /* 0x000fe20000100800 */
[----:B------:R-:W-:-:S03]  /*c3f0*/  IADD3 R86, P6, PT, R101, R38, RZ ;  /* 0x0000002665567210 */ /* 0x000fc60007fde0ff */
[----:B------:R-:W-:Y:S04]  /*c400*/  STL [R1+0x354], R80 ;  /* 0x0003545001007387 */ /* 0x000fe80000100800 */
[----:B------:R-:W-:Y:S01]  /*c410*/  STL [R1+0x3d8], R71 ;  /* 0x0003d84701007387 */ /* 0x000fe20000100800 */
[----:B------:R-:W-:-:S03]  /*c420*/  LEA.HI.X.SX32 R56, R108, R35, 0x1, P2 ;  /* 0x000000236c387211 */ /* 0x000fc600010f0eff */
[----:B------:R-:W-:Y:S01]  /*c430*/  STL [R1+0x394], R63 ;  /* 0x0003943f01007387 */ /* 0x000fe20000100800 */
[----:B------:R-:W-:-:S03]  /*c440*/  IMAD R48, R89, UR24, RZ ;  /* 0x0000001859307c24 */ /* 0x000fc6000f8e02ff */
        /* <DEDUP_REMOVED lines=62> */
[----:B------:R-:W-:-:S03]  /*c830*/  LEA.HI.X.SX32 R37, R28, R35, 0x1, P6 ;  /* 0x000000231c257211 */ /* 0x000fc600030f0eff */
[----:B------:R-:W-:Y:S01]  /*c840*/  STL [R1+0x3e0], R119 ;  /* 0x0003e07701007387 */ /* 0x000fe20000100800 */
[----:B------:R-:W-:-:S03]  /*c850*/  @P0 IMAD.MOV.U32 R28, RZ, RZ, R26 ;  /* 0x000000ffff1c0224 */ /* 0x000fc600078e001a */
[----:B------:R-:W-:Y:S01]  /*c860*/  STL [R1+0x39c], R138 ;  /* 0x00039c8a01007387 */ /* 0x000fe20000100800 */
[----:B------:R-:W-:-:S03]  /*c870*/  @P0 IMAD.MOV.U32 R29, RZ, RZ, R42 ;  /* 0x000000ffff1d0224 */ /* 0x000fc600078e002a */
[----:B------:R-:W-:Y:S04]  /*c880*/  STL [R1+0x420], R112 ;  /* 0x0004207001007387 */ /* 0x000fe80000100800 */
[----:B------:R-:W-:Y:S04]  /*c890*/  STL [R1+0x3dc], R123 ;  /* 0x0003dc7b01007387 */ /* 0x000fe80000100800 */
[----:B------:R-:W-:Y:S04]  /*c8a0*/  STL [R1+0x460], R110 ;  /* 0x0004606e01007387 */ /* 0x000fe80000100800 */
[----:B------:R-:W-:Y:S04]  /*c8b0*/  STL [R1+0x41c], R118 ;  /* 0x00041c7601007387 */ /* 0x000fe80000100800 */
[----:B------:R-:W-:Y:S04]  /*c8c0*/  STL [R1+0x4a0], R27 ;  /* 0x0004a01b01007387 */ /* 0x000fe80000100800 */
[----:B------:R-:W-:Y:S04]  /*c8d0*/  STL [R1+0x45c], R111 ;  /* 0x00045c6f01007387 */ /* 0x000fe80000100800 */
[----:B------:R-:W2:Y:S04]  /*c8e0*/  LDL.LU R42, [R1+0xbf0] ;  /* 0x000bf000012a7983 */ /* 0x000ea80000300800 */
[----:B------:R-:W-:Y:S04]  /*c8f0*/  STL [R1+0x49c], R37 ;  /* 0x00049c2501007387 */ /* 0x000fe80000100800 */
[----:B------:R-:W2:Y:S04]  /*c900*/  @P0 LDG.E.U8 R23, desc[UR18][R28.64] ;  /* 0x000000121c170981 */ /* 0x000ea8000c1e1100 */
[----:B------:R-:W3:Y:S04]  /*c910*/  LDL R28, [R1+0x164] ;  /* 0x00016400011c7983 */ /* 0x000ee80000100800 */
[----:B------:R-:W3:Y:S01]  /*c920*/  LDL R29, [R1+0x168] ;  /* 0x00016800011d7983 */ /* 0x000ee20000100800 */
[----:B------:R-:W-:Y:S01]  /*c930*/  IMAD R30, R115, UR64, RZ ;  /* 0x00000040731e7c24 */ /* 0x000fe2000f8e02ff */
[----:B------:R-:W-:-:S04]  /*c940*/  PRMT R24, RZ, 0x7610, R24 ;  /* 0x00007610ff187816 */ /* 0x000fc80000000018 */
[----:B------:R-:W-:-:S05]  /*c950*/  IADD3 R25, P6, PT, R30, R38, RZ ;  /* 0x000000261e197210 */ /* 0x000fca0007fde0ff */
[----:B------:R-:W-:Y:S04]  /*c960*/  STL [R1+0x4e0], R25 ;  /* 0x0004e01901007387 */ /* 0x000fe80000100800 */
[----:B--2---:R1:W-:Y:S01]  /*c970*/  STL [R1+0x60], R23 ;  /* 0x0000601701007387 */ /* 0x0043e20000100800 */
[----:B---3--:R-:W-:-:S04]  /*c980*/  @P0 LOP3.LUT R29, R29, R28, RZ, 0x3c, !PT ;  /* 0x0000001c1d1d0212 */ /* 0x008fc800078e3cff */
[----:B------:R-:W-:-:S04]  /*c990*/  @P0 LOP3.LUT R28, R29, R28, RZ, 0x3c, !PT ;  /* 0x0000001c1d1c0212 */ /* 0x000fc800078e3cff */
[----:B------:R-:W-:-:S05]  /*c9a0*/  @P0 LOP3.LUT R29, R29, R28, RZ, 0x3c, !PT ;  /* 0x0000001c1d1d0212 */ /* 0x000fca00078e3cff */
[----:B------:R2:W3:Y:S04]  /*c9b0*/  @P0 LDG.E.U8 R24, desc[UR18][R28.64] ;  /* 0x000000121c180981 */ /* 0x0004e8000c1e1100 */
[----:B------:R-:W3:Y:S01]  /*c9c0*/  LDL R29, [R1+0x1a4] ;  /* 0x0001a400011d7983 */ /* 0x000ee20000100800 */
[----:B----4-:R-:W-:Y:S01]  /*c9d0*/  PRMT R95, RZ, 0x7610, R95 ;  /* 0x00007610ff5f7816 */ /* 0x010fe2000000005f */
[----:B--2---:R-:W-:Y:S02]  /*c9e0*/  @P0 IMAD.MOV.U32 R28, RZ, RZ, R85 ;  /* 0x000000ffff1c0224 */ /* 0x004fe400078e0055 */
[----:B------:R-:W-:Y:S01]  /*c9f0*/  IMAD R31, R116, UR68, RZ ;  /* 0x00000044741f7c24 */ /* 0x000fe2000f8e02ff */
[----:B------:R-:W-:Y:S02]  /*ca00*/  LEA.HI.X.SX32 R26, R30, R35, 0x1, P6 ;  /* 0x000000231e1a7211 */ /* 0x000fe400030f0eff */
[----:B---3--:R-:W2:Y:S02]  /*ca10*/  @P0 LDG.E.U8 R95, desc[UR18][R28.64] ;  /* 0x000000121c5f0981 */ /* 0x008ea4000c1e1100 */
[----:B-1----:R-:W-:-:S02]  /*ca20*/  IADD3 R23, P6, PT, R31, R38, RZ ;  /* 0x000000261f177210 */ /* 0x002fc40007fde0ff */
[----:B------:R-:W-:Y:S04]  /*ca30*/  STL [R1+0x4dc], R26 ;  /* 0x0004dc1a01007387 */ /* 0x000fe80000100800 */
[----:B------:R-:W-:Y:S04]  /*ca40*/  STL [R1+0x518], R23 ;  /* 0x0005181701007387 */ /* 0x000fe80000100800 */
[----:B------:R-:W-:Y:S04]  /*ca50*/  STL [R1+0x5c], R24 ;  /* 0x00005c1801007387 */ /* 0x000fe80000100800 */
[----:B------:R-:W3:Y:S04]  /*ca60*/  LDL R85, [R1+0x8c4] ;  /* 0x0008c40001557983 */ /* 0x000ee80000100800 */
[----:B--2---:R1:W-:Y:S04]  /*ca70*/  STL [R1+0x54], R95 ;  /* 0x0000545f01007387 */ /* 0x0043e80000100800 */
[----:B-1----:R-:W2:Y:S01]  /*ca80*/  LDL.LU R95, [R1+0xbec] ;  /* 0x000bec00015f7983 */ /* 0x002ea20000300800 */
[----:B------:R-:W-:Y:S01]  /*ca90*/  PRMT R81, RZ, 0x7610, R81 ;  /* 0x00007610ff517816 */ /* 0x000fe20000000051 */
[----:B------:R-:W-:Y:S01]  /*caa0*/  @P0 IMAD.MOV.U32 R29, RZ, RZ, R103 ;  /* 0x000000ffff1d0224 */ /* 0x000fe200078e0067 */
[----:B------:R-:W-:-:S02]  /*cab0*/  PRMT R77, RZ, 0x7610, R77 ;  /* 0x00007610ff4d7816 */ /* 0x000fc4000000004d */
[----:B------:R-:W-:Y:S02]  /*cac0*/  PRMT R73, RZ, 0x7610, R73 ;  /* 0x00007610ff497816 */ /* 0x000fe40000000049 */
[----:B------:R-:W-:Y:S02]  /*cad0*/  PRMT R69, RZ, 0x7610, R69 ;  /* 0x00007610ff457816 */ /* 0x000fe40000000045 */
[----:B------:R-:W-:Y:S02]  /*cae0*/  PRMT R65, RZ, 0x7610, R65 ;  /* 0x00007610ff417816 */ /* 0x000fe40000000041 */
[----:B------:R-:W-:Y:S02]  /*caf0*/  PRMT R61, RZ, 0x7610, R61 ;  /* 0x00007610ff3d7816 */ /* 0x000fe4000000003d */
[----:B------:R-:W-:Y:S02]  /*cb00*/  PRMT R51, RZ, 0x7610, R51 ;  /* 0x00007610ff337816 */ /* 0x000fe40000000033 */
[----:B------:R-:W-:-:S02]  /*cb10*/  PRMT R50, RZ, 0x7610, R50 ;  /* 0x00007610ff327816 */ /* 0x000fc40000000032 */
[----:B------:R-:W-:Y:S02]  /*cb20*/  PRMT R48, RZ, 0x7610, R48 ;  /* 0x00007610ff307816 */ /* 0x000fe40000000030 */
[----:B------:R-:W-:Y:S02]  /*cb30*/  PRMT R47, RZ, 0x7610, R47 ;  /* 0x00007610ff2f7816 */ /* 0x000fe4000000002f */
[----:B------:R-:W-:Y:S01]  /*cb40*/  PRMT R46, RZ, 0x7610, R46 ;  /* 0x00007610ff2e7816 */ /* 0x000fe2000000002e */
[----:B--2---:R-:W-:-:S05]  /*cb50*/  @P0 IMAD.MOV.U32 R28, RZ, RZ, R95 ;  /* 0x000000ffff1c0224 */ /* 0x004fca00078e005f */
[----:B------:R1:W2:Y:S02]  /*cb60*/  @P0 LDG.E.U8 R81, desc[UR18][R28.64] ;  /* 0x000000121c510981 */ /* 0x0002a4000c1e1100 */
[----:B-1----:R-:W-:Y:S02]  /*cb70*/  @P0 IMAD.MOV.U32 R28, RZ, RZ, R92 ;  /* 0x000000ffff1c0224 */ /* 0x002fe400078e005c */
[----:B------:R-:W-:-:S05]  /*cb80*/  @P0 IMAD.MOV.U32 R29, RZ, RZ, R99 ;  /* 0x000000ffff1d0224 */ /* 0x000fca00078e0063 */
[----:B------:R1:W4:Y:S02]  /*cb90*/  @P0 LDG.E.U8 R77, desc[UR18][R28.64] ;  /* 0x000000121c4d0981 */ /* 0x000324000c1e1100 */
[----:B-1----:R-:W-:Y:S02]  /*cba0*/  @P0 IMAD.MOV.U32 R28, RZ, RZ, R107 ;  /* 0x000000ffff1c0224 */ /* 0x002fe400078e006b */
[----:B------:R-:W-:-:S05]  /*cbb0*/  @P0 IMAD.MOV.U32 R29, RZ, RZ, R96 ;  /* 0x000000ffff1d0224 */ /* 0x000fca00078e0060 */
[----:B------:R1:W3:Y:S02]  /*cbc0*/  @P0 LDG.E.U8 R73, desc[UR18][R28.64] ;  /* 0x000000121c490981 */ /* 0x0002e4000c1e1100 */
        /* <DEDUP_REMOVED lines=23> */
[----:B------:R1:W3:Y:S01]  /*cd40*/  @P0 LDG.E.U8 R46, desc[UR18][R28.64] ;  /* 0x000000121c2e0981 */ /* 0x0002e2000c1e1100 */
[----:B------:R-:W-:-:S05]  /*cd50*/  LEA.HI.X.SX32 R24, R31, R35, 0x1, P6 ;  /* 0x000000231f187211 */ /* 0x000fca00030f0eff */
[----:B------:R-:W-:Y:S04]  /*cd60*/  STL [R1+0x514], R24 ;  /* 0x0005141801007387 */ /* 0x000fe80000100800 */
[----:B------:R-:W3:Y:S04]  /*cd70*/  LDL.LU R103, [R1+0xbe8] ;  /* 0x000be80001677983 */ /* 0x000ee80000300800 */
        /* <DEDUP_REMOVED lines=12> */
[----:B------:R-:W3:Y:S01]  /*ce40*/  LDL.LU R13, [R1+0xbb4] ;  /* 0x000bb400010d7983 */ /* 0x000ee20000300800 */
[----:B------:R-:W-:Y:S01]  /*ce50*/  PRMT R45, RZ, 0x7610, R45 ;  /* 0x00007610ff2d7816 */ /* 0x000fe2000000002d */
[----:B-1----:R-:W-:-:S02]  /*ce60*/  @P0 IMAD.MOV.U32 R28, RZ, RZ, R4 ;  /* 0x000000ffff1c0224 */ /* 0x002fc400078e0004 */
[----:B------:R-:W-:Y:S01]  /*ce70*/  @P0 IMAD.MOV.U32 R29, RZ, RZ, R36 ;  /* 0x000000ffff1d0224 */ /* 0x000fe200078e0024 */
[----:B------:R-:W-:-:S04]  /*ce80*/  PRMT R44, RZ, 0x7610, R44 ;  /* 0x00007610ff2c7816 */ /* 0x000fc8000000002c */
[----:B------:R1:W3:Y:S01]  /*ce90*/  @P0 LDG.E.U8 R45, desc[UR18][R28.64] ;  /* 0x000000121c2d0981 */ /* 0x0002e2000c1e1100 */
[----:B------:R-:W-:Y:S01]  /*cea0*/  PRMT R43, RZ, 0x7610, R43 ;  /* 0x00007610ff2b7816 */ /* 0x000fe2000000002b */
[----:B-1----:R-:W-:Y:S02]  /*ceb0*/  @P0 IMAD.MOV.U32 R28, RZ, RZ, R162 ;  /* 0x000000ffff1c0224 */ /* 0x002fe400078e00a2 */
[----:B------:R-:W-:-:S05]  /*cec0*/  @P0 IMAD.MOV.U32 R29, RZ, RZ, R125 ;  /* 0x000000ffff1d0224 */ /* 0x000fca00078e007d */
[----:B------:R1:W3:Y:S01]  /*ced0*/  @P0 LDG.E.U8 R44, desc[UR18][R28.64] ;  /* 0x000000121c2c0981 */ /* 0x0002e2000c1e1100 */
[----:B------:R-:W-:Y:S01]  /*cee0*/  PRMT R31, RZ, 0x7610, R31 ;  /* 0x00007610ff1f7816 */ /* 0x000fe2000000001f */
[----:B-1----:R-:W-:Y:S02]  /*cef0*/  @P0 IMAD.MOV.U32 R28, RZ, RZ, R161 ;  /* 0x000000ffff1c0224 */ /* 0x002fe400078e00a1 */
[----:B------:R-:W-:-:S05]  /*cf00*/  @P0 IMAD.MOV.U32 R29, RZ, RZ, R126 ;  /* 0x000000ffff1d0224 */ /* 0x000fca00078e007e */
[----:B------:R1:W3:Y:S04]  /*cf10*/  @P0 LDG.E.U8 R43, desc[UR18][R28.64] ;  /* 0x000000121c2b0981 */ /* 0x0002e8000c1e1100 */
[----:B--2---:R-:W-:Y:S04]  /*cf20*/  STL [R1+0x50], R81 ;  /* 0x0000505101007387 */ /* 0x004fe80000100800 */
[----:B------:R-:W2:Y:S04]  /*cf30*/  LDL.LU R34, [R1+0xbb0] ;  /* 0x000bb00001227983 */ /* 0x000ea80000300800 */
[----:B------:R-:W2:Y:S04]  /*cf40*/  LDL.LU R120, [R1+0xbac] ;  /* 0x000bac0001787983 */ /* 0x000ea80000300800 */
[----:B----4-:R-:W-:Y:S04]  /*cf50*/  STL [R1+0x4c], R77 ;  /* 0x00004c4d01007387 */ /* 0x010fe80000100800 */
[----:B---3--:R-:W-:Y:S04]  /*cf60*/  STL [R1+0x48], R73 ;  /* 0x0000484901007387 */ /* 0x008fe80000100800 */
[----:B------:R-:W3:Y:S04]  /*cf70*/  LDL.LU R41, [R1+0xba8] ;  /* 0x000ba80001297983 */ /* 0x000ee80000300800 */
[----:B------:R-:W4:Y:S04]  /*cf80*/  LDL.LU R149, [R1+0xba4] ;  /* 0x000ba40001957983 */ /* 0x000f280000300800 */
[----:B------:R-:W2:Y:S04]  /*cf90*/  LDL.LU R104, [R1+0xba0] ;  /* 0x000ba00001687983 */ /* 0x000ea80000300800 */
[----:B------:R-:W-:Y:S04]  /*cfa0*/  STL [R1+0x44], R69 ;  /* 0x0000444501007387 */ /* 0x000fe80000100800 */
[----:B------:R-:W2:Y:S04]  /*cfb0*/  LDL.LU R105, [R1+0xb9c] ;  /* 0x000b9c0001697983 */ /* 0x000ea80000300800 */
[----:B------:R-:W2:Y:S04]  /*cfc0*/  LDL.LU R3, [R1+0xb98] ;  /* 0x000b980001037983 */ /* 0x000ea80000300800 */
[----:B------:R-:W2:Y:S04]  /*cfd0*/  LDL.LU R2, [R1+0xb94] ;  /* 0x000b940001027983 */ /* 0x000ea80000300800 */
[----:B------:R-:W-:Y:S04]  /*cfe0*/  STL [R1+0x40], R65 ;  /* 0x0000404101007387 */ /* 0x000fe80000100800 */
[----:B------:R-:W2:Y:S04]  /*cff0*/  LDL.LU R36, [R1+0xb90] ;  /* 0x000b900001247983 */ /* 0x000ea80000300800 */
[----:B------:R-:W2:Y:S04]  /*d000*/  LDL.LU R4, [R1+0xb8c] ;  /* 0x000b8c0001047983 */ /* 0x000ea80000300800 */
[----:B------:R-:W-:Y:S01]  /*d010*/  STL [R1+0x3c], R61 ;  /* 0x00003c3d01007387 */ /* 0x000fe20000100800 */
[----:B-1----:R-:W-:-:S02]  /*d020*/  @P0 IMAD.MOV.U32 R28, RZ, RZ, R160 ;  /* 0x000000ffff1c0224 */ /* 0x002fc400078e00a0 */
[----:B------:R-:W-:Y:S01]  /*d030*/  @P0 IMAD.MOV.U32 R29, RZ, RZ, R7 ;  /* 0x000000ffff1d0224 */ /* 0x000fe200078e0007 */
[----:B------:R-:W-:-:S04]  /*d040*/  PRMT R30, RZ, 0x7610, R30 ;  /* 0x00007610ff1e7816 */ /* 0x000fc8000000001e */
[----:B------:R1:W2:Y:S04]  /*d050*/  @P0 LDG.E.U8 R31, desc[UR18][R28.64] ;  /* 0x000000121c1f0981 */ /* 0x0002a8000c1e1100 */
[----:B------:R-:W-:Y:S04]  /*d060*/  STL [R1+0x38], R51 ;  /* 0x0000383301007387 */ /* 0x000fe80000100800 */
[----:B------:R-:W2:Y:S04]  /*d070*/  LDL.LU R125, [R1+0xb88] ;  /* 0x000b8800017d7983 */ /* 0x000ea80000300800 */
[----:B------:R-:W2:Y:S01]  /*d080*/  LDL.LU R162, [R1+0xb84] ;  /* 0x000b840001a27983 */ /* 0x000ea20000300800 */
[----:B-1----:R-:W-:-:S03]  /*d090*/  @P0 IMAD.MOV.U32 R28, RZ, RZ, R130 ;  /* 0x000000ffff1c0224 */ /* 0x002fc600078e0082 */
[----:B------:R-:W-:Y:S04]  /*d0a0*/  STL [R1+0x34], R50 ;  /* 0x0000343201007387 */ /* 0x000fe80000100800 */
[----:B------:R-:W3:Y:S04]  /*d0b0*/  LDL.LU R126, [R1+0xb80] ;  /* 0x000b8000017e7983 */ /* 0x000ee80000300800 */
[----:B------:R-:W3:Y:S01]  /*d0c0*/  LDL.LU R161, [R1+0xb7c] ;  /* 0x000b7c0001a17983 */ /* 0x000ee20000300800 */
[----:B------:R-:W-:-:S03]  /*d0d0*/  @P0 IMAD.MOV.U32 R29, RZ, RZ, R6 ;  /* 0x000000ffff1d0224 */ /* 0x000fc600078e0006 */
[----:B------:R-:W4:Y:S04]  /*d0e0*/  LDL.LU R7, [R1+0xb78] ;  /* 0x000b780001077983 */ /* 0x000f280000300800 */
[----:B------:R1:W4:Y:S04]  /*d0f0*/  @P0 LDG.E.U8 R30, desc[UR18][R28.64] ;  /* 0x000000121c1e0981 */ /* 0x000328000c1e1100 */
[----:B------:R-:W-:Y:S04]  /*d100*/  STL [R1+0x30], R48 ;  /* 0x0000303001007387 */ /* 0x000fe80000100800 */
[----:B------:R-:W4:Y:S04]  /*d110*/  LDL.LU R160, [R1+0xb74] ;  /* 0x000b740001a07983 */ /* 0x000f280000300800 */
[----:B------:R-:W4:Y:S01]  /*d120*/  LDL.LU R6, [R1+0xb70] ;  /* 0x000b700001067983 */ /* 0x000f220000300800 */
[----:B-1----:R-:W-:-:S03]  /*d130*/  @P0 IMAD.MOV.U32 R29, RZ, RZ, R159 ;  /* 0x000000ffff1d0224 */ /* 0x002fc600078e009f */
[----:B------:R-:W-:Y:S04]  /*d140*/  STL [R1+0x28], R47 ;  /* 0x0000282f01007387 */ /* 0x000fe80000100800 */
[----:B------:R-:W4:Y:S01]  /*d150*/  LDL.LU R130, [R1+0xb6c] ;  /* 0x000b6c0001827983 */ /* 0x000f220000300800 */
[----:B------:R-:W-:-:S03]  /*d160*/  @P0 IMAD.MOV.U32 R28, RZ, RZ, R155 ;  /* 0x000000ffff1c0224 */ /* 0x000fc600078e009b */
[----:B------:R-:W-:Y:S04]  /*d170*/  STL [R1+0x24], R46 ;  /* 0x0000242e01007387 */ /* 0x000fe80000100800 */
[----:B------:R-:W4:Y:S04]  /*d180*/  LDL.LU R159, [R1+0xb68] ;  /* 0x000b6800019f7983 */ /* 0x000f280000300800 */
[----:B------:R-:W4:Y:S01]  /*d190*/  LDL.LU R155, [R1+0xb64] ;  /* 0x000b6400019b7983 */ /* 0x000f220000300800 */
[----:B--2---:R-:W-:-:S06]  /*d1a0*/  PRMT R162, RZ, 0x7610, R162 ;  /* 0x00007610ffa27816 */ /* 0x004fcc00000000a2 */
[----:B------:R1:W2:Y:S02]  /*d1b0*/  @P0 LDG.E.U8 R162, desc[UR18][R28.64] ;  /* 0x000000121ca20981 */ /* 0x0002a4000c1e1100 */
[----:B-1----:R-:W-:Y:S01]  /*d1c0*/  @P0 IMAD.MOV.U32 R28, RZ, RZ, R9 ;  /* 0x000000ffff1c0224 */ /* 0x002fe200078e0009 */
[----:B---3--:R-:W-:Y:S01]  /*d1d0*/  PRMT R161, RZ, 0x7610, R161 ;  /* 0x00007610ffa17816 */ /* 0x008fe200000000a1 */
[----:B------:R-:W-:-:S05]  /*d1e0*/  @P0 IMAD.MOV.U32 R29, RZ, RZ, R132 ;  /* 0x000000ffff1d0224 */ /* 0x000fca00078e0084 */
[----:B------:R1:W3:Y:S01]  /*d1f0*/  @P0 LDG.E.U8 R161, desc[UR18][R28.64] ;  /* 0x000000121ca10981 */ /* 0x0002e2000c1e1100 */
[----:B----4-:R-:W-:Y:S01]  /*d200*/  PRMT R160, RZ, 0x7610, R160 ;  /* 0x00007610ffa07816 */ /* 0x010fe200000000a0 */
[----:B-1----:R-:W-:Y:S02]  /*d210*/  @P0 IMAD.MOV.U32 R28, RZ, RZ, R154 ;  /* 0x000000ffff1c0224 */ /* 0x002fe400078e009a */
[----:B------:R-:W-:-:S05]  /*d220*/  @P0 IMAD.MOV.U32 R29, RZ, RZ, R8 ;  /* 0x000000ffff1d0224 */ /* 0x000fca00078e0008 */
[----:B------:R1:W4:Y:S02]  /*d230*/  @P0 LDG.E.U8 R160, desc[UR18][R28.64] ;  /* 0x000000121ca00981 */ /* 0x000324000c1e1100 */
[----:B-1----:R-:W-:Y:S02]  /*d240*/  @P0 IMAD.MOV.U32 R28, RZ, RZ, R11 ;  /* 0x000000ffff1c0224 */ /* 0x002fe400078e000b */
[----:B------:R-:W-:Y:S01]  /*d250*/  @P0 IMAD.MOV.U32 R29, RZ, RZ, R153 ;  /* 0x000000ffff1d0224 */ /* 0x000fe200078e0099 */
[----:B------:R-:W-:-:S06]  /*d260*/  PRMT R159, RZ, 0x7610, R159 ;  /* 0x00007610ff9f7816 */ /* 0x000fcc000000009f */
[----:B------:R1:W4:Y:S01]  /*d270*/  @P0 LDG.E.U8 R159, desc[UR18][R28.64] ;  /* 0x000000121c9f0981 */ /* 0x000322000c1e1100 */
[----:B------:R-:W-:Y:S01]  /*d280*/  PRMT R155, RZ, 0x7610, R155 ;  /* 0x00007610ff9b7816 */ /* 0x000fe2000000009b */
[----:B-1----:R-:W-:Y:S02]  /*d290*/  @P0 IMAD.MOV.U32 R28, RZ, RZ, R151 ;  /* 0x000000ffff1c0224 */ /* 0x002fe400078e0097 */
[----:B------:R-:W-:-:S05]  /*d2a0*/  @P0 IMAD.MOV.U32 R29, RZ, RZ, R152 ;  /* 0x000000ffff1d0224 */ /* 0x000fca00078e0098 */
[----:B------:R-:W4:Y:S01]  /*d2b0*/  @P0 LDG.E.U8 R155, desc[UR18][R28.64] ;  /* 0x000000121c9b0981 */ /* 0x000f22000c1e1100 */
[----:B------:R-:W-:-:S13]  /*d2c0*/  ISETP.GT.U32.AND P6, PT, R39, R42, PT ;  /* 0x0000002a2700720c */ /* 0x000fda0003fc4070 */
[----:B------:R-:W-:-:S05]  /*d2d0*/  @!P6 IMAD.IADD R42, R42, 0x1, -R39 ;  /* 0x000000012a2ae824 */ /* 0x000fca00078e0a27 */
[----:B------:R-:W-:-:S13]  /*d2e0*/  ISETP.GT.U32.AND P6, PT, R39, R42, PT ;  /* 0x0000002a2700720c */ /* 0x000fda0003fc4070 */
[----:B------:R-:W-:Y:S01]  /*d2f0*/  @!P6 IMAD.IADD R42, R42, 0x1, -R39 ;  /* 0x000000012a2ae824 */ /* 0x000fe200078e0a27 */
[----:B------:R-:W-:-:S13]  /*d300*/  ISETP.GE.AND P6, PT, R85, RZ, PT ;  /* 0x000000ff5500720c */ /* 0x000fda0003fc6270 */
[----:B------:R-:W-:Y:S01]  /*d310*/  @!P6 IMAD.MOV R42, RZ, RZ, -R42 ;  /* 0x000000ffff2ae224 */ /* 0x000fe200078e0a2a */
[----:B------:R-:W-:-:S13]  /*d320*/  ISETP.GT.U32.AND P6, PT, R39, R41, PT ;  /* 0x000000292700720c */ /* 0x000fda0003fc4070 */
[----:B------:R-:W-:-:S05]  /*d330*/  @!P6 IMAD.IADD R41, R41, 0x1, -R39 ;  /* 0x000000012929e824 */ /* 0x000fca00078e0a27 */
[----:B------:R-:W-:-:S13]  /*d340*/  ISETP.GT.U32.AND P6, PT, R39, R41, PT ;  /* 0x000000292700720c */ /* 0x000fda0003fc4070 */
[----:B------:R-:W-:Y:S01]  /*d350*/  @!P6 IMAD.IADD R41, R41, 0x1, -R39 ;  /* 0x000000012929e824 */ /* 0x000fe200078e0a27 */
[----:B------:R-:W-:Y:S01]  /*d360*/  ISETP.GE.AND P6, PT, R149, RZ, PT ;  /* 0x000000ff9500720c */ /* 0x000fe20003fc6270 */
[----:B--2---:R-:W-:Y:S04]  /*d370*/  STL [R1+0xa94], R162 ;  /* 0x000a94a201007387 */ /* 0x004fe80000100800 */
[----:B------:R-:W-:Y:S04]  /*d380*/  STL [R1+0x1c], R45 ;  /* 0x00001c2d01007387 */ /* 0x000fe80000100800 */
[----:B------:R-:W2:Y:S04]  /*d390*/  LDL.LU R132, [R1+0xb60] ;  /* 0x000b600001847983 */ /* 0x000ea80000300800 */
[----:B------:R-:W2:Y:S04]  /*d3a0*/  LDL.LU R9, [R1+0xb5c] ;  /* 0x000b5c0001097983 */ /* 0x000ea80000300800 */
[----:B---3--:R-:W-:Y:S04]  /*d3b0*/  STL [R1+0xa98], R161 ;  /* 0x000a98a101007387 */ /* 0x008fe80000100800 */
[----:B------:R-:W-:Y:S04]  /*d3c0*/  STL [R1+0x8], R44 ;  /* 0x0000082c01007387 */ /* 0x000fe80000100800 */
[----:B------:R-:W3:Y:S04]  /*d3d0*/  LDL.LU R8, [R1+0xb58] ;  /* 0x000b580001087983 */ /* 0x000ee80000300800 */
[----:B------:R-:W2:Y:S04]  /*d3e0*/  LDL.LU R154, [R1+0xb54] ;  /* 0x000b5400019a7983 */ /* 0x000ea80000300800 */
[----:B----4-:R-:W-:Y:S04]  /*d3f0*/  STL [R1+0xa9c], R160 ;  /* 0x000a9ca001007387 */ /* 0x010fe80000100800 */
[----:B------:R-:W-:Y:S04]  /*d400*/  STL [R1+0xc], R43 ;  /* 0x00000c2b01007387 */ /* 0x000fe80000100800 */
[----:B------:R-:W4:Y:S04]  /*d410*/  LDL.LU R153, [R1+0xb50] ;  /* 0x000b500001997983 */ /* 0x000f280000300800 */
[----:B------:R-:W3:Y:S04]  /*d420*/  LDL.LU R11, [R1+0xb4c] ;  /* 0x000b4c00010b7983 */ /* 0x000ee80000300800 */
[----:B------:R-:W-:Y:S04]  /*d430*/  STL [R1+0xaa0], R159 ;  /* 0x000aa09f01007387 */ /* 0x000fe80000100800 */
[----:B------:R-:W-:Y:S04]  /*d440*/  STL [R1+0x4], R31 ;  /* 0x0000041f01007387 */ /* 0x000fe80000100800 */
[----:B------:R-:W3:Y:S04]  /*d450*/  LDL.LU R152, [R1+0xb48] ;  /* 0x000b480001987983 */ /* 0x000ee80000300800 */
[----:B------:R-:W3:Y:S04]  /*d460*/  LDL.LU R151, [R1+0xb44] ;  /* 0x000b440001977983 */ /* 0x000ee80000300800 */
[----:B------:R-:W-:Y:S04]  /*d470*/  STL [R1+0xaa4], R155 ;  /* 0x000aa49b01007387 */ /* 0x000fe80000100800 */
[----:B------:R-:W-:Y:S04]  /*d480*/  STL [R1], R30 ;  /* 0x0000001e01007387 */ /* 0x000fe80000100800 */
[----:B------:R-:W3:Y:S01]  /*d490*/  LDL.LU R149, [R1+0xb40] ;  /* 0x000b400001957983 */ /* 0x000ee20000300800 */
[----:B------:R-:W-:-:S02]  /*d4a0*/  @P0 IMAD.MOV.U32 R28, RZ, RZ, R147 ;  /* 0x000000ffff1c0224 */ /* 0x000fc400078e0093 */
[----:B------:R-:W-:Y:S02]  /*d4b0*/  @P0 IMAD.MOV.U32 R29, RZ, RZ, R148 ;  /* 0x000000ffff1d0224 */ /* 0x000fe400078e0094 */
[----:B------:R-:W3:Y:S01]  /*d4c0*/  LDL.LU R148, [R1+0xb3c] ;  /* 0x000b3c0001947983 */ /* 0x000ee20000300800 */
[----:B------:R-:W-:-:S03]  /*d4d0*/  SEL R105, R5, R105, !P3 ;  /* 0x0000006905697207 */ /* 0x000fc60005800000 */
[----:B------:R-:W3:Y:S01]  /*d4e0*/  LDL.LU R147, [R1+0xb38] ;  /* 0x000b380001937983 */ /* 0x000ee20000300800 */
[----:B--2---:R-:W-:-:S06]  /*d4f0*/  PRMT R154, RZ, 0x7610, R154 ;  /* 0x00007610ff9a7816 */ /* 0x004fcc000000009a */
[----:B------:R1:W2:Y:S01]  /*d500*/  @P0 LDG.E.U8 R154, desc[UR18][R28.64] ;  /* 0x000000121c9a0981 */ /* 0x0002a2000c1e1100 */
[----:B----4-:R-:W-:Y:S01]  /*d510*/  PRMT R153, RZ, 0x7610, R153 ;  /* 0x00007610ff997816 */ /* 0x010fe20000000099 */
[----:B-1----:R-:W-:Y:S02]  /*d520*/  @P0 IMAD.MOV.U32 R28, RZ, RZ, R21 ;  /* 0x000000ffff1c0224 */ /* 0x002fe400078e0015 */
[----:B------:R-:W-:-:S05]  /*d530*/  @P0 IMAD.MOV.U32 R29, RZ, RZ, R145 ;  /* 0x000000ffff1d0224 */ /* 0x000fca00078e0091 */
[----:B------:R1:W4:Y:S02]  /*d540*/  @P0 LDG.E.U8 R153, desc[UR18][R28.64] ;  /* 0x000000121c990981 */ /* 0x000324000c1e1100 */
[----:B-1----:R-:W-:Y:S02]  /*d550*/  @P0 IMAD.MOV.U32 R28, RZ, RZ, R18 ;  /* 0x000000ffff1c0224 */ /* 0x002fe400078e0012 */
[----:B------:R-:W-:Y:S01]  /*d560*/  @P0 IMAD.MOV.U32 R29, RZ, RZ, R20 ;  /* 0x000000ffff1d0224 */ /* 0x000fe200078e0014 */
[----:B---3--:R-:W-:Y:S02]  /*d570*/  PRMT R152, RZ, 0x7610, R152 ;  /* 0x00007610ff987816 */ /* 0x008fe40000000098 */
[----:B------:R-:W-:-:S04]  /*d580*/  PRMT R151, RZ, 0x7610, R151 ;  /* 0x00007610ff977816 */ /* 0x000fc80000000097 */
[----:B------:R1:W3:Y:S02]  /*d590*/  @P0 LDG.E.U8 R152, desc[UR18][R28.64] ;  /* 0x000000121c980981 */ /* 0x0002e4000c1e1100 */
[----:B-1----:R-:W-:Y:S02]  /*d5a0*/  @P0 IMAD.MOV.U32 R28, RZ, RZ, R16 ;  /* 0x000000ffff1c0224 */ /* 0x002fe400078e0010 */
[----:B------:R-:W-:Y:S01]  /*d5b0*/  @P0 IMAD.MOV.U32 R29, RZ, RZ, R19 ;  /* 0x000000ffff1d0224 */ /* 0x000fe200078e0013 */
[----:B------:R-:W-:-:S04]  /*d5c0*/  PRMT R149, RZ, 0x7610, R149 ;  /* 0x00007610ff957816 */ /* 0x000fc80000000095 */
[----:B------:R1:W3:Y:S02]  /*d5d0*/  @P0 LDG.E.U8 R151, desc[UR18][R28.64] ;  /* 0x000000121c970981 */ /* 0x0002e4000c1e1100 */
[----:B-1----:R-:W-:Y:S02]  /*d5e0*/  @P0 IMAD.MOV.U32 R28, RZ, RZ, R14 ;  /* 0x000000ffff1c0224 */ /* 0x002fe400078e000e */
[----:B------:R-:W-:-:S05]  /*d5f0*/  @P0 IMAD.MOV.U32 R29, RZ, RZ, R17 ;  /* 0x000000ffff1d0224 */ /* 0x000fca00078e0011 */
[----:B------:R1:W3:Y:S01]  /*d600*/  @P0 LDG.E.U8 R149, desc[UR18][R28.64] ;  /* 0x000000121c950981 */ /* 0x0002e2000c1e1100 */
[----:B------:R-:W-:Y:S01]  /*d610*/  SEL R104, R5, R104, !P3 ;  /* 0x0000006805687207 */ /* 0x000fe20005800000 */
[----:B------:R-:W-:Y:S01]  /*d620*/  IMAD R105, R105, UR11, RZ ;  /* 0x0000000b69697c24 */ /* 0x000fe2000f8e02ff */
[----:B------:R-:W-:Y:S01]  /*d630*/  SEL R42, R5, R42, !P3 ;  /* 0x0000002a052a7207 */ /* 0x000fe20005800000 */
[----:B------:R-:W-:Y:S02]  /*d640*/  @!P6 IMAD.MOV R41, RZ, RZ, -R41 ;  /* 0x000000ffff29e224 */ /* 0x000fe400078e0a29 */
[----:B------:R-:W-:Y:S01]  /*d650*/  IMAD R104, R104, UR11, RZ ;  /* 0x0000000b68687c24 */ /* 0x000fe2000f8e02ff */
[CC--:B------:R-:W-:Y:S01]  /*d660*/  IADD3 R20, P6, PT, R105.reuse, R38.reuse, RZ ;  /* 0x0000002669147210 */ /* 0x0c0fe20007fde0ff */
[----:B------:R-:W-:Y:S02]  /*d670*/  IMAD R42, R42, UR5, RZ ;  /* 0x000000052a2a7c24 */ /* 0x000fe4000f8e02ff */
[----:B-1----:R-:W-:Y:S01]  /*d680*/  @P0 IMAD.MOV.U32 R29, RZ, RZ, R144 ;  /* 0x000000ffff1d0224 */ /* 0x002fe200078e0090 */
[-C--:B------:R-:W-:Y:S01]  /*d690*/  LEA.HI.X.SX32 R21, R105, R35.reuse, 0x1, P6 ;  /* 0x0000002369157211 */ /* 0x080fe200030f0eff */
[----:B--2---:R-:W-:Y:S01]  /*d6a0*/  STL [R1+0xaa8], R154 ;  /* 0x000aa89a01007387 */ /* 0x004fe20000100800 */
[CC--:B------:R-:W-:Y:S01]  /*d6b0*/  IADD3 R18, P6, PT, R104.reuse, R38.reuse, RZ ;  /* 0x0000002668127210 */ /* 0x0c0fe20007fde0ff */
[----:B------:R-:W-:Y:S01]  /*d6c0*/  @P0 IMAD.MOV.U32 R28, RZ, RZ, R15 ;  /* 0x000000ffff1c0224 */ /* 0x000fe200078e000f */
[----:B------:R-:W-:Y:S01]  /*d6d0*/  PRMT R148, RZ, 0x7610, R148 ;  /* 0x00007610ff947816 */ /* 0x000fe20000000094 */
[----:B------:R-:W2:Y:S01]  /*d6e0*/  LDL.LU R145, [R1+0xb34] ;  /* 0x000b340001917983 */ /* 0x000ea20000300800 */
[----:B------:R-:W-:Y:S01]  /*d6f0*/  LEA.HI.X.SX32 R19, R104, R35, 0x1, P6 ;  /* 0x0000002368137211 */ /* 0x000fe200030f0eff */
[----:B------:R-:W1:Y:S01]  /*d700*/  LDCU UR5, c[0x0][0x3b0] ;  /* 0x00007600ff0577ac */ /* 0x000e620008000800 */
[----:B------:R-:W-:-:S02]  /*d710*/  IADD3 R16, P6, PT, R42, R38, RZ ;  /* 0x000000262a107210 */ /* 0x000fc40007fde0ff */
[----:B------:R0:W2:Y:S04]  /*d720*/  @P0 LDG.E.U8 R148, desc[UR18][R28.64] ;  /* 0x000000121c940981 */ /* 0x0000a8000c1e1100 */
[----:B----4-:R-:W-:Y:S04]  /*d730*/  STL [R1+0xaac], R153 ;  /* 0x000aac9901007387 */ /* 0x010fe80000100800 */
[----:B---3--:R-:W-:Y:S04]  /*d740*/  STL [R1+0xab0], R152 ;  /* 0x000ab09801007387 */ /* 0x008fe80000100800 */
[----:B------:R-:W-:Y:S04]  /*d750*/  STL [R1+0x148], R20 ;  /* 0x0001481401007387 */ /* 0x000fe80000100800 */
[----:B------:R-:W-:Y:S04]  /*d760*/  STL [R1+0x144], R21 ;  /* 0x0001441501007387 */ /* 0x000fe80000100800 */
[----:B------:R-:W-:Y:S04]  /*d770*/  STL [R1+0xab4], R151 ;  /* 0x000ab49701007387 */ /* 0x000fe80000100800 */
[----:B------:R-:W-:Y:S04]  /*d780*/  STL [R1+0x188], R18 ;  /* 0x0001881201007387 */ /* 0x000fe80000100800 */
[----:B------:R-:W-:Y:S04]  /*d790*/  STL [R1+0x184], R19 ;  /* 0x0001841301007387 */ /* 0x000fe80000100800 */
[----:B------:R3:W-:Y:S04]  /*d7a0*/  STL [R1+0x1c8], R16 ;  /* 0x0001c81001007387 */ /* 0x0007e80000100800 */
[----:B------:R-:W-:Y:S04]  /*d7b0*/  STL [R1+0xab8], R149 ;  /* 0x000ab89501007387 */ /* 0x000fe80000100800 */
[----:B------:R-:W4:Y:S01]  /*d7c0*/  LDL.LU R144, [R1+0xb30] ;  /* 0x000b300001907983 */ /* 0x000f220000300800 */
[----:B------:R-:W-:Y:S01]  /*d7d0*/  PRMT R147, RZ, 0x7610, R147 ;  /* 0x00007610ff937816 */ /* 0x000fe20000000093 */
[----:B0-----:R-:W-:-:S02]  /*d7e0*/  @P0 IMAD.MOV.U32 R28, RZ, RZ, R142 ;  /* 0x000000ffff1c0224 */ /* 0x001fc400078e008e */
[----:B------:R-:W-:-:S05]  /*d7f0*/  @P0 IMAD.MOV.U32 R29, RZ, RZ, R143 ;  /* 0x000000ffff1d0224 */ /* 0x000fca00078e008f */
[----:B------:R0:W3:Y:S02]  /*d800*/  @P0 LDG.E.U8 R147, desc[UR18][R28.64] ;  /* 0x000000121c930981 */ /* 0x0000e4000c1e1100 */
[----:B0-----:R-:W-:Y:S02]  /*d810*/  @P0 IMAD.MOV.U32 R28, RZ, RZ, R141 ;  /* 0x000000ffff1c0224 */ /* 0x001fe400078e008d */
[----:B------:R-:W-:Y:S01]  /*d820*/  @P0 IMAD.MOV.U32 R29, RZ, RZ, R10 ;  /* 0x000000ffff1d0224 */ /* 0x000fe200078e000a */
[----:B--2---:R-:W-:-:S06]  /*d830*/  PRMT R145, RZ, 0x7610, R145 ;  /* 0x00007610ff917816 */ /* 0x004fcc0000000091 */
[----:B------:R0:W2:Y:S02]  /*d840*/  @P0 LDG.E.U8 R145, desc[UR18][R28.64] ;  /* 0x000000121c910981 */ /* 0x0000a4000c1e1100 */
[----:B0-----:R-:W-:Y:S02]  /*d850*/  @P0 IMAD.MOV.U32 R28, RZ, RZ, R137 ;  /* 0x000000ffff1c0224 */ /* 0x001fe400078e0089 */
[----:B------:R-:W-:Y:S01]  /*d860*/  @P0 IMAD.MOV.U32 R29, RZ, RZ, R140 ;  /* 0x000000ffff1d0224 */ /* 0x000fe200078e008c */
[----:B----4-:R-:W-:-:S06]  /*d870*/  PRMT R144, RZ, 0x7610, R144 ;  /* 0x00007610ff907816 */ /* 0x010fcc0000000090 */
[----:B------:R0:W4:Y:S01]  /*d880*/  @P0 LDG.E.U8 R144, desc[UR18][R28.64] ;  /* 0x000000121c900981 */ /* 0x000122000c1e1100 */
[----:B------:R-:W-:Y:S02]  /*d890*/  SEL R41, R5, R41, !P3 ;  /* 0x0000002905297207 */ /* 0x000fe40005800000 */
[----:B------:R-:W-:-:S03]  /*d8a0*/  LEA.HI.X.SX32 R17, R42, R35, 0x1, P6 ;  /* 0x000000232a117211 */ /* 0x000fc600030f0eff */
[----:B------:R-:W-:Y:S01]  /*d8b0*/  IMAD R41, R41, UR12, RZ ;  /* 0x0000000c29297c24 */ /* 0x000fe2000f8e02ff */
[----:B------:R-:W-:Y:S01]  /*d8c0*/  ISETP.GE.U32.AND P2, PT, R117, 0x7fffff19, PT ;  /* 0x7fffff197500780c */ /* 0x000fe20003f46070 */
[----:B------:R1:W-:Y:S01]  /*d8d0*/  STL [R1+0x1c4], R17 ;  /* 0x0001c41101007387 */ /* 0x0003e20000100800 */
[----:B------:R-:W-:Y:S01]  /*d8e0*/  PRMT R116, RZ, 0x7610, R116 ;  /* 0x00007610ff747816 */ /* 0x000fe20000000074 */
[----:B0-----:R-:W-:Y:S01]  /*d8f0*/  @P0 IMAD.MOV.U32 R29, RZ, RZ, R136 ;  /* 0x000000ffff1d0224 */ /* 0x001fe200078e0088 */
[C---:B------:R-:W-:Y:S01]  /*d900*/  IADD3 R14, P6, PT, R41.reuse, R38, RZ ;  /* 0x00000026290e7210 */ /* 0x040fe20007fde0ff */
[----:B------:R-:W-:Y:S01]  /*d910*/  STL [R1+0xabc], R148 ;  /* 0x000abc9401007387 */ /* 0x000fe20000100800 */
[----:B------:R-:W-:Y:S01]  /*d920*/  @P0 IMAD.MOV.U32 R28, RZ, RZ, R134 ;  /* 0x000000ffff1c0224 */ /* 0x000fe200078e0086 */
[----:B------:R-:W-:Y:S01]  /*d930*/  PRMT R115, RZ, 0x7610, R115 ;  /* 0x00007610ff737816 */ /* 0x000fe20000000073 */
[----:B------:R-:W0:Y:S01]  /*d940*/  LDCU UR12, c[0x0][0x3b0] ;  /* 0x00007600ff0c77ac */ /* 0x000e220008000800 */
[----:B------:R0:W-:Y:S04]  /*d950*/  STL [R1+0x208], R14 ;  /* 0x0002080e01007387 */ /* 0x0001e80000100800 */
[----:B------:R-:W4:Y:S04]  /*d960*/  LDL.LU R143, [R1+0xb2c] ;  /* 0x000b2c00018f7983 */ /* 0x000f280000300800 */
[----:B------:R-:W4:Y:S01]  /*d970*/  LDL.LU R142, [R1+0xb28] ;  /* 0x000b2800018e7983 */ /* 0x000f220000300800 */
[----:B------:R-:W-:-:S05]  /*d980*/  LEA.HI.X.SX32 R15, R41, R35, 0x1, P6 ;  /* 0x00000023290f7211 */ /* 0x000fca00030f0eff */
[----:B------:R0:W-:Y:S04]  /*d990*/  STL [R1+0x204], R15 ;  /* 0x0002040f01007387 */ /* 0x0001e80000100800 */
[----:B---3--:R-:W-:Y:S04]  /*d9a0*/  STL [R1+0xac0], R147 ;  /* 0x000ac09301007387 */ /* 0x008fe80000100800 */
[----:B------:R-:W3:Y:S04]  /*d9b0*/  LDL.LU R10, [R1+0xb24] ;  /* 0x000b2400010a7983 */ /* 0x000ee80000300800 */
[----:B------:R-:W3:Y:S04]  /*d9c0*/  LDL.LU R141, [R1+0xb20] ;  /* 0x000b2000018d7983 */ /* 0x000ee80000300800 */
[----:B--2---:R-:W-:Y:S04]  /*d9d0*/  STL [R1+0xac4], R145 ;  /* 0x000ac49101007387 */ /* 0x004fe80000100800 */
[----:B------:R-:W2:Y:S04]  /*d9e0*/  LDL.LU R140, [R1+0xb1c] ;  /* 0x000b1c00018c7983 */ /* 0x000ea80000300800 */
[----:B------:R-:W2:Y:S04]  /*d9f0*/  LDL.LU R137, [R1+0xb18] ;  /* 0x000b180001897983 */ /* 0x000ea80000300800 */
[----:B----4-:R-:W-:Y:S04]  /*da00*/  STL [R1+0xac8], R144 ;  /* 0x000ac89001007387 */ /* 0x010fe80000100800 */
[----:B------:R-:W4:Y:S04]  /*da10*/  LDL.LU R136, [R1+0xb14] ;  /* 0x000b140001887983 */ /* 0x000f280000300800 */
[----:B------:R-:W4:Y:S01]  /*da20*/  LDL.LU R134, [R1+0xb10] ;  /* 0x000b100001867983 */ /* 0x000f220000300800 */
[----:B------:R-:W-:-:S06]  /*da30*/  PRMT R143, RZ, 0x7610, R143 ;  /* 0x00007610ff8f7816 */ /* 0x000fcc000000008f */
[----:B------:R0:W4:Y:S01]  /*da40*/  @P0 LDG.E.U8 R143, desc[UR18][R28.64] ;  /* 0x000000121c8f0981 */ /* 0x000122000c1e1100 */
[----:B------:R-:W-:Y:S01]  /*da50*/  PRMT R142, RZ, 0x7610, R142 ;  /* 0x00007610ff8e7816 */ /* 0x000fe2000000008e */
[----:B0-----:R-:W-:Y:S02]  /*da60*/  @P0 IMAD.MOV.U32 R28, RZ, RZ, R131 ;  /* 0x000000ffff1c0224 */ /* 0x001fe400078e0083 */
[----:B------:R-:W-:-:S05]  /*da70*/  @P0 IMAD.MOV.U32 R29, RZ, RZ, R133 ;  /* 0x000000ffff1d0224 */ /* 0x000fca00078e0085 */
[----:B------:R0:W4:Y:S01]  /*da80*/  @P0 LDG.E.U8 R142, desc[UR18][R28.64] ;  /* 0x000000121c8e0981 */ /* 0x000122000c1e1100 */
[----:B---3--:R-:W-:Y:S01]  /*da90*/  PRMT R141, RZ, 0x7610, R141 ;  /* 0x00007610ff8d7816 */ /* 0x008fe2000000008d */
[----:B0-----:R-:W-:Y:S02]  /*daa0*/  @P0 IMAD.MOV.U32 R28, RZ, RZ, R128 ;  /* 0x000000ffff1c0224 */ /* 0x001fe400078e0080 */
[----:B------:R-:W-:-:S05]  /*dab0*/  @P0 IMAD.MOV.U32 R29, RZ, RZ, R129 ;  /* 0x000000ffff1d0224 */ /* 0x000fca00078e0081 */
[----:B------:R0:W3:Y:S02]  /*dac0*/  @P0 LDG.E.U8 R141, desc[UR18][R28.64] ;  /* 0x000000121c8d0981 */ /* 0x0000e4000c1e1100 */
[----:B0-----:R-:W-:Y:S02]  /*dad0*/  @P0 IMAD.MOV.U32 R28, RZ, RZ, R124 ;  /* 0x000000ffff1c0224 */ /* 0x001fe400078e007c */
[----:B------:R-:W-:Y:S01]  /*dae0*/  @P0 IMAD.MOV.U32 R29, RZ, RZ, R127 ;  /* 0x000000ffff1d0224 */ /* 0x000fe200078e007f */
[----:B--2---:R-:W-:Y:S02]  /*daf0*/  PRMT R140, RZ, 0x7610, R140 ;  /* 0x00007610ff8c7816 */ /* 0x004fe4000000008c */
[----:B------:R-:W-:-:S04]  /*db00*/  PRMT R137, RZ, 0x7610, R137 ;  /* 0x00007610ff897816 */ /* 0x000fc80000000089 */
[----:B------:R0:W2:Y:S02]  /*db10*/  @P0 LDG.E.U8 R140, desc[UR18][R28.64] ;  /* 0x000000121c8c0981 */ /* 0x0000a4000c1e1100 */
[----:B0-----:R-:W-:Y:S02]  /*db20*/  @P0 IMAD.MOV.U32 R28, RZ, RZ, R121 ;  /* 0x000000ffff1c0224 */ /* 0x001fe400078e0079 */
[----:B------:R-:W-:-:S05]  /*db30*/  @P0 IMAD.MOV.U32 R29, RZ, RZ, R122 ;  /* 0x000000ffff1d0224 */ /* 0x000fca00078e007a */
[----:B------:R0:W2:Y:S02]  /*db40*/  @P0 LDG.E.U8 R137, desc[UR18][R28.64] ;  /* 0x000000121c890981 */ /* 0x0000a4000c1e1100 */
[----:B0-----:R-:W-:Y:S02]  /*db50*/  @P0 IMAD.MOV.U32 R28, RZ, RZ, R84 ;  /* 0x000000ffff1c0224 */ /* 0x001fe400078e0054 */
[----:B------:R-:W-:Y:S01]  /*db60*/  @P0 IMAD.MOV.U32 R29, RZ, RZ, R49 ;  /* 0x000000ffff1d0224 */ /* 0x000fe200078e0031 */
[----:B----4-:R-:W-:-:S06]  /*db70*/  PRMT R136, RZ, 0x7610, R136 ;  /* 0x00007610ff887816 */ /* 0x010fcc0000000088 */
[----:B------:R-:W4:Y:S04]  /*db80*/  @P0 LDG.E.U8 R136, desc[UR18][R28.64] ;  /* 0x000000121c880981 */ /* 0x000f28000c1e1100 */
[----:B------:R-:W-:Y:S04]  /*db90*/  STL [R1+0xacc], R143 ;  /* 0x000acc8f01007387 */ /* 0x000fe80000100800 */
[----:B------:R-:W4:Y:S04]  /*dba0*/  LDL.LU R133, [R1+0xb0c] ;  /* 0x000b0c0001857983 */ /* 0x000f280000300800 */
[----:B------:R-:W4:Y:S01]  /*dbb0*/  LDL.LU R131, [R1+0xb08] ;  /* 0x000b080001837983 */ /* 0x000f220000300800 */
[----:B------:R-:W-:-:S03]  /*dbc0*/  ISETP.GT.U32.AND P6, PT, R39, R34, PT ;  /* 0x000000222700720c */ /* 0x000fc60003fc4070 */
[----:B------:R-:W-:Y:S04]  /*dbd0*/  STL [R1+0xad0], R142 ;  /* 0x000ad08e01007387 */ /* 0x000fe80000100800 */
[----:B------:R-:W4:Y:S04]  /*dbe0*/  LDL.LU R129, [R1+0xb04] ;  /* 0x000b040001817983 */ /* 0x000f280000300800 */
[----:B------:R-:W4:Y:S02]  /*dbf0*/  LDL.LU R128, [R1+0xb00] ;  /* 0x000b000001807983 */ /* 0x000f240000300800 */
[----:B------:R-:W-:-:S02]  /*dc00*/  @!P6 IMAD.IADD R34, R34, 0x1, -R39 ;  /* 0x000000012222e824 */ /* 0x000fc400078e0a27 */
[----:B---3--:R-:W-:Y:S04]  /*dc10*/  STL [R1+0xad4], R141 ;  /* 0x000ad48d01007387 */ /* 0x008fe80000100800 */
[----:B------:R-:W3:Y:S01]  /*dc20*/  LDL.LU R127, [R1+0xafc] ;  /* 0x000afc00017f7983 */ /* 0x000ee20000300800 */
[----:B------:R-:W-:-:S03]  /*dc30*/  ISETP.GT.U32.AND P6, PT, R39, R34, PT ;  /* 0x000000222700720c */ /* 0x000fc60003fc4070 */
[----:B------:R-:W3:Y:S10]  /*dc40*/  LDL.LU R124, [R1+0xaf8] ;  /* 0x000af800017c7983 */ /* 0x000ef40000300800 */
[----:B------:R-:W-:Y:S01]  /*dc50*/  @!P6 IMAD.IADD R34, R34, 0x1, -R39 ;  /* 0x000000012222e824 */ /* 0x000fe200078e0a27 */
[----:B------:R-:W-:Y:S01]  /*dc60*/  ISETP.GE.AND P6, PT, R120, RZ, PT ;  /* 0x000000ff7800720c */ /* 0x000fe20003fc6270 */
[----:B--2---:R-:W-:Y:S04]  /*dc70*/  STL [R1+0xad8], R140 ;  /* 0x000ad88c01007387 */ /* 0x004fe80000100800 */
[----:B------:R-:W2:Y:S04]  /*dc80*/  LDL.LU R122, [R1+0xaf4] ;  /* 0x000af400017a7983 */ /* 0x000ea80000300800 */
[----:B------:R-:W2:Y:S04]  /*dc90*/  LDL.LU R121, [R1+0xaf0] ;  /* 0x000af00001797983 */ /* 0x000ea80000300800 */
[----:B------:R-:W-:Y:S04]  /*dca0*/  STL [R1+0xadc], R137 ;  /* 0x000adc8901007387 */ /* 0x000fe80000100800 */
[----:B----4-:R-:W-:Y:S04]  /*dcb0*/  STL [R1+0xae0], R136 ;  /* 0x000ae08801007387 */ /* 0x010fe80000100800 */
[----:B------:R-:W4:Y:S01]  /*dcc0*/  LDL.LU R120, [R1+0xaec] ;  /* 0x000aec0001787983 */ /* 0x000f220000300800 */
[----:B------:R-:W-:Y:S01]  /*dcd0*/  PRMT R134, RZ, 0x7610, R134 ;  /* 0x00007610ff867816 */ /* 0x000fe20000000086 */
[----:B------:R-:W-:-:S02]  /*dce0*/  @P0 IMAD.MOV.U32 R28, RZ, RZ, R55 ;  /* 0x000000ffff1c0224 */ /* 0x000fc400078e0037 */
[----:B------:R-:W-:-:S05]  /*dcf0*/  @P0 IMAD.MOV.U32 R29, RZ, RZ, R52 ;  /* 0x000000ffff1d0224 */ /* 0x000fca00078e0034 */
[----:B------:R0:W4:Y:S01]  /*dd00*/  @P0 LDG.E.U8 R134, desc[UR18][R28.64] ;  /* 0x000000121c860981 */ /* 0x000122000c1e1100 */
[----:B------:R-:W-:Y:S01]  /*dd10*/  PRMT R133, RZ, 0x7610, R133 ;  /* 0x00007610ff857816 */ /* 0x000fe20000000085 */
[----:B0-----:R-:W-:Y:S02]  /*dd20*/  @P0 IMAD.MOV.U32 R28, RZ, RZ, R59 ;  /* 0x000000ffff1c0224 */ /* 0x001fe400078e003b */
[----:B------:R-:W-:Y:S01]  /*dd30*/  @P0 IMAD.MOV.U32 R29, RZ, RZ, R80 ;  /* 0x000000ffff1d0224 */ /* 0x000fe200078e0050 */
[----:B------:R-:W-:-:S04]  /*dd40*/  PRMT R131, RZ, 0x7610, R131 ;  /* 0x00007610ff837816 */ /* 0x000fc80000000083 */
[----:B------:R0:W4:Y:S02]  /*dd50*/  @P0 LDG.E.U8 R133, desc[UR18][R28.64] ;  /* 0x000000121c850981 */ /* 0x000124000c1e1100 */
[----:B0-----:R-:W-:Y:S02]  /*dd60*/  @P0 IMAD.MOV.U32 R28, RZ, RZ, R58 ;  /* 0x000000ffff1c0224 */ /* 0x001fe400078e003a */
[----:B------:R-:W-:Y:S01]  /*dd70*/  @P0 IMAD.MOV.U32 R29, RZ, RZ, R63 ;  /* 0x000000ffff1d0224 */ /* 0x000fe200078e003f */
[----:B------:R-:W-:-:S04]  /*dd80*/  PRMT R129, RZ, 0x7610, R129 ;  /* 0x00007610ff817816 */ /* 0x000fc80000000081 */
        /* <DEDUP_REMOVED lines=8> */
[----:B------:R0:W3:Y:S01]  /*de10*/  @P0 LDG.E.U8 R128, desc[UR18][R28.64] ;  /* 0x000000121c800981 */ /* 0x0000e2000c1e1100 */
[----:B------:R-:W-:Y:S01]  /*de20*/  PRMT R124, RZ, 0x7610, R124 ;  /* 0x00007610ff7c7816 */ /* 0x000fe2000000007c */
[----:B0-----:R-:W-:Y:S02]  /*de30*/  @P0 IMAD.MOV.U32 R28, RZ, RZ, R66 ;  /* 0x000000ffff1c0224 */ /* 0x001fe400078e0042 */
[----:B------:R-:W-:-:S05]  /*de40*/  @P0 IMAD.MOV.U32 R29, RZ, RZ, R79 ;  /* 0x000000ffff1d0224 */ /* 0x000fca00078e004f */
[----:B------:R0:W3:Y:S02]  /*de50*/  @P0 LDG.E.U8 R127, desc[UR18][R28.64] ;  /* 0x000000121c7f0981 */ /* 0x0000e4000c1e1100 */
[----:B0-----:R-:W-:Y:S02]  /*de60*/  @P0 IMAD.MOV.U32 R28, RZ, RZ, R70 ;  /* 0x000000ffff1c0224 */ /* 0x001fe400078e0046 */
[----:B------:R-:W-:-:S05]  /*de70*/  @P0 IMAD.MOV.U32 R29, RZ, RZ, R83 ;  /* 0x000000ffff1d0224 */ /* 0x000fca00078e0053 */
[----:B------:R0:W3:Y:S02]  /*de80*/  @P0 LDG.E.U8 R124, desc[UR18][R28.64] ;  /* 0x000000121c7c0981 */ /* 0x0000e4000c1e1100 */
[----:B0-----:R-:W-:Y:S02]  /*de90*/  @P0 IMAD.MOV.U32 R28, RZ, RZ, R74 ;  /* 0x000000ffff1c0224 */ /* 0x001fe400078e004a */
[----:B------:R-:W-:Y:S01]  /*dea0*/  @P0 IMAD.MOV.U32 R29, RZ, RZ, R57 ;  /* 0x000000ffff1d0224 */ /* 0x000fe200078e0039 */
[----:B------:R-:W-:Y:S02]  /*deb0*/  PRMT R117, RZ, 0x7610, R117 ;  /* 0x00007610ff757816 */ /* 0x000fe40000000075 */
[----:B------:R-:W-:Y:S02]  /*dec0*/  PRMT R114, RZ, 0x7610, R114 ;  /* 0x00007610ff727816 */ /* 0x000fe40000000072 */
[----:B------:R-:W-:Y:S02]  /*ded0*/  PRMT R113, RZ, 0x7610, R113 ;  /* 0x00007610ff717816 */ /* 0x000fe40000000071 */
[----:B------:R-:W-:-:S02]  /*dee0*/  PRMT R109, RZ, 0x7610, R109 ;  /* 0x00007610ff6d7816 */ /* 0x000fc4000000006d */
[----:B------:R-:W-:Y:S02]  /*def0*/  PRMT R108, RZ, 0x7610, R108 ;  /* 0x00007610ff6c7816 */ /* 0x000fe4000000006c */
[----:B------:R-:W-:Y:S02]  /*df00*/  PRMT R107, RZ, 0x7610, R107 ;  /* 0x00007610ff6b7816 */ /* 0x000fe4000000006b */
[----:B------:R-:W-:Y:S02]  /*df10*/  PRMT R106, RZ, 0x7610, R106 ;  /* 0x00007610ff6a7816 */ /* 0x000fe4000000006a */
[----:B------:R-:W-:Y:S02]  /*df20*/  PRMT R103, RZ, 0x7610, R103 ;  /* 0x00007610ff677816 */ /* 0x000fe40000000067 */
[----:B------:R-:W-:Y:S02]  /*df30*/  PRMT R102, RZ, 0x7610, R102 ;  /* 0x00007610ff667816 */ /* 0x000fe40000000066 */
[----:B--2---:R-:W-:-:S02]  /*df40*/  PRMT R122, RZ, 0x7610, R122 ;  /* 0x00007610ff7a7816 */ /* 0x004fc4000000007a */
        /* <DEDUP_REMOVED lines=8> */
[----:B------:R0:W4:Y:S02]  /*dfd0*/  @P0 LDG.E.U8 R120, desc[UR18][R28.64] ;  /* 0x000000121c780981 */ /* 0x000124000c1e1100 */
[----:B0-----:R-:W-:Y:S02]  /*dfe0*/  @P0 IMAD.MOV.U32 R28, RZ, RZ, R86 ;  /* 0x000000ffff1c0224 */ /* 0x001fe400078e0056 */
[----:B------:R-:W-:-:S05]  /*dff0*/  @P0 IMAD.MOV.U32 R29, RZ, RZ, R53 ;  /* 0x000000ffff1d0224 */ /* 0x000fca00078e0035 */
[----:B------:R0:W2:Y:S02]  /*e000*/  @P0 LDG.E.U8 R117, desc[UR18][R28.64] ;  /* 0x000000121c750981 */ /* 0x0000a4000c1e1100 */
        /* <DEDUP_REMOVED lines=26> */
[----:B------:R0:W2:Y:S01]  /*e1b0*/  @P0 LDG.E.U8 R103, desc[UR18][R28.64] ;  /* 0x000000121c670981 */ /* 0x0000a2000c1e1100 */
[----:B------:R-:W-:Y:S01]  /*e1c0*/  PRMT R101, RZ, 0x7610, R101 ;  /* 0x00007610ff657816 */ /* 0x000fe20000000065 */
        /* <DEDUP_REMOVED lines=30> */
[----:B------:R0:W2:Y:S02]  /*e3b0*/  @P0 LDG.E.U8 R97, desc[UR18][R28.64] ;  /* 0x000000121c610981 */ /* 0x0000a4000c1e1100 */
[----:B0-----:R-:W-:Y:S02]  /*e3c0*/  @P0 IMAD.MOV.U32 R28, RZ, RZ, R14 ;  /* 0x000000ffff1c0224 */ /* 0x001fe400078e000e */
[----:B------:R-:W-:-:S05]  /*e3d0*/  @P0 IMAD.MOV.U32 R29, RZ, RZ, R15 ;  /* 0x000000ffff1d0224 */ /* 0x000fca00078e000f */
[----:B------:R0:W2:Y:S01]  /*e3e0*/  @P0 LDG.E.U8 R96, desc[UR18][R28.64] ;  /* 0x000000121c600981 */ /* 0x0000a2000c1e1100 */
[----:B------:R-:W-:Y:S01]  /*e3f0*/  @!P6 IMAD.MOV R34, RZ, RZ, -R34 ;  /* 0x000000ffff22e224 */ /* 0x000fe200078e0a22 */
        /* <DEDUP_REMOVED lines=8> */
[----:B------:R-:W-:Y:S02]  /*e480*/  ISETP.GT.U32.AND P6, PT, R39, R32, PT ;  /* 0x000000202700720c */ /* 0x000fe40003fc4070 */
[----:B------:R-:W-:-:S11]  /*e490*/  SEL R34, R5, R34, !P3 ;  /* 0x0000002205227207 */ /* 0x000fd60005800000 */
[----:B------:R-:W-:Y:S01]  /*e4a0*/  @!P6 IMAD.IADD R32, R32, 0x1, -R39 ;  /* 0x000000012020e824 */ /* 0x000fe200078e0a27 */
[----:B------:R-:W-:Y:S01]  /*e4b0*/  ISETP.GE.AND P6, PT, R22, RZ, PT ;  /* 0x000000ff1600720c */ /* 0x000fe20003fc6270 */
[----:B-1----:R-:W-:Y:S01]  /*e4c0*/  IMAD R34, R34, UR5, RZ ;  /* 0x0000000522227c24 */ /* 0x002fe2000f8e02ff */
[----:B------:R-:W-:-:S05]  /*e4d0*/  SEL R33, R5, R33, !P3 ;  /* 0x0000002105217207 */ /* 0x000fca0005800000 */
[----:B------:R-:W-:-:S06]  /*e4e0*/  IMAD R33, R33, UR12, RZ ;  /* 0x0000000c21217c24 */ /* 0x000fcc000f8e02ff */
[----:B------:R-:W-:Y:S01]  /*e4f0*/  @!P6 IMAD.MOV R32, RZ, RZ, -R32 ;  /* 0x000000ffff20e224 */ /* 0x000fe200078e0a20 */
[-C--:B------:R-:W-:Y:S01]  /*e500*/  IADD3 R16, P6, PT, R34, R38.reuse, RZ ;  /* 0x0000002622107210 */ /* 0x080fe20007fde0ff */
[----:B------:R-:W-:Y:S01]  /*e510*/  IMAD R30, R36, 0x57, RZ ;  /* 0x00000057241e7824 */ /* 0x000fe200078e02ff */
[----:B------:R-:W-:Y:S01]  /*e520*/  STL [R1+0xae4], R134 ;  /* 0x000ae48601007387 */ /* 0x000fe20000100800 */
[----:B------:R-:W-:Y:S02]  /*e530*/  PRMT R95, RZ, 0x7610, R95 ;  /* 0x00007610ff5f7816 */ /* 0x000fe4000000005f */
[----:B------:R-:W-:Y:S01]  /*e540*/  PRMT R94, RZ, 0x7610, R94 ;  /* 0x00007610ff5e7816 */ /* 0x000fe2000000005e */
[----:B------:R-:W3:Y:S01]  /*e550*/  LDL.LU R13, [R1+0xae8] ;  /* 0x000ae800010d7983 */ /* 0x000ee20000300800 */
[-C--:B------:R-:W-:Y:S02]  /*e560*/  LEA.HI.X.SX32 R17, R34, R35.reuse, 0x1, P6 ;  /* 0x0000002322117211 */ /* 0x080fe400030f0eff */
[----:B------:R-:W-:Y:S01]  /*e570*/  PRMT R92, RZ, 0x7610, R92 ;  /* 0x00007610ff5c7816 */ /* 0x000fe2000000005c */
[----:B------:R-:W-:Y:S01]  /*e580*/  IMAD R31, R36, 0x67, RZ ;  /* 0x00000067241f7824 */ /* 0x000fe200078e02ff */
[C---:B------:R-:W-:Y:S01]  /*e590*/  IADD3 R14, P6, PT, R33.reuse, R38, RZ ;  /* 0x00000026210e7210 */ /* 0x040fe20007fde0ff */
[----:B0-----:R-:W-:Y:S01]  /*e5a0*/  @P0 IMAD.MOV.U32 R28, RZ, RZ, R16 ;  /* 0x000000ffff1c0224 */ /* 0x001fe200078e0010 */
[----:B------:R-:W-:Y:S01]  /*e5b0*/  PRMT R93, RZ, 0x7610, R93 ;  /* 0x00007610ff5d7816 */ /* 0x000fe2000000005d */
[----:B------:R-:W-:Y:S01]  /*e5c0*/  @P0 IMAD.MOV.U32 R29, RZ, RZ, R17 ;  /* 0x000000ffff1d0224 */ /* 0x000fe200078e0011 */
[----:B------:R-:W-:-:S02]  /*e5d0*/  LEA.HI.X.SX32 R15, R33, R35, 0x1, P6 ;  /* 0x00000023210f7211 */ /* 0x000fc400030f0eff */
[----:B------:R-:W-:Y:S02]  /*e5e0*/  PRMT R91, RZ, 0x7610, R91 ;  /* 0x00007610ff5b7816 */ /* 0x000fe4000000005b */
[----:B------:R-:W-:Y:S01]  /*e5f0*/  PRMT R90, RZ, 0x7610, R90 ;  /* 0x00007610ff5a7816 */ /* 0x000fe2000000005a */
[----:B------:R0:W3:Y:S01]  /*e600*/  @P0 LDG.E.U8 R95, desc[UR18][R28.64] ;  /* 0x000000121c5f0981 */ /* 0x0000e2000c1e1100 */
[----:B------:R-:W-:Y:S02]  /*e610*/  SEL R32, R5, R32, !P3 ;  /* 0x0000002005207207 */ /* 0x000fe40005800000 */
[----:B------:R-:W-:Y:S02]  /*e620*/  PRMT R89, RZ, 0x7610, R89 ;  /* 0x00007610ff597816 */ /* 0x000fe40000000059 */
[----:B------:R-:W-:Y:S01]  /*e630*/  PRMT R88, RZ, 0x7610, R88 ;  /* 0x00007610ff587816 */ /* 0x000fe20000000058 */
[----:B------:R-:W-:Y:S01]  /*e640*/  IMAD R32, R32, UR13, RZ ;  /* 0x0000000d20207c24 */ /* 0x000fe2000f8e02ff */
[----:B------:R-:W1:Y:S01]  /*e650*/  S2R R149, SR_TID.X ;  /* 0x0000000000957919 */ /* 0x000e620000002100 */
[----:B------:R-:W-:-:S02]  /*e660*/  VIADD R37, R0, 0x6 ;  /* 0x0000000600257836 */ /* 0x000fc40000000000 */
[C---:B------:R-:W-:Y:S02]  /*e670*/  VIADD R165, R0.reuse, 0x7 ;  /* 0x0000000700a57836 */ /* 0x040fe40000000000 */
[C---:B------:R-:W-:Y:S02]  /*e680*/  VIADD R123, R0.reuse, 0xe ;  /* 0x0000000e007b7836 */ /* 0x040fe40000000000 */
[C---:B------:R-:W-:Y:S02]  /*e690*/  VIADD R119, R0.reuse, 0xf ;  /* 0x0000000f00777836 */ /* 0x040fe40000000000 */
[C---:B------:R-:W-:Y:S02]  /*e6a0*/  VIADD R26, R0.reuse, 0x15 ;  /* 0x00000015001a7836 */ /* 0x040fe40000000000 */
[C---:B------:R-:W-:Y:S02]  /*e6b0*/  VIADD R27, R0.reuse, 0x16 ;  /* 0x00000016001b7836 */ /* 0x040fe40000000000 */
[----:B------:R-:W-:Y:S01]  /*e6c0*/  VIADD R164, R0, 0x17 ;  /* 0x0000001700a47836 */ /* 0x000fe20000000000 */
[----:B------:R-:W-:-:S04]  /*e6d0*/  @!UP1 UIADD3 UR4, UPT, UPT, -UR4, 0x100000, URZ ;  /* 0x0010000004049890 */ /* 0x000fc8000fffe1ff */
[----:B------:R-:W-:Y:S02]  /*e6e0*/  @!UP1 USHF.L.U32 UR5, UR4, 0xb, URZ ;  /* 0x0000000b04059899 */ /* 0x000fe400080006ff */
[----:B------:R-:W-:Y:S01]  /*e6f0*/  @!UP1 USHF.L.U32 UR4, UR4, 0x1, URZ ;  /* 0x0000000104049899 */ /* 0x000fe200080006ff */
[----:B0-----:R-:W-:Y:S01]  /*e700*/  @P0 IMAD.MOV.U32 R28, RZ, RZ, R14 ;  /* 0x000000ffff1c0224 */ /* 0x001fe200078e000e */
[----:B------:R-:W-:Y:S01]  /*e710*/  PRMT R87, RZ, 0x7610, R87 ;  /* 0x00007610ff577816 */ /* 0x000fe20000000057 */
[----:B------:R-:W-:Y:S01]  /*e720*/  @P0 IMAD.MOV.U32 R29, RZ, RZ, R15 ;  /* 0x000000ffff1d0224 */ /* 0x000fe200078e000f */
[----:B------:R-:W0:Y:S04]  /*e730*/  LDCU UR12, c[0x0][0x3b0] ;  /* 0x00007600ff0c77ac */ /* 0x000e280008000800 */
[----:B------:R0:W3:Y:S04]  /*e740*/  @P0 LDG.E.U8 R94, desc[UR18][R28.64] ;  /* 0x000000121c5e0981 */ /* 0x0000e8000c1e1100 */
[----:B--2---:R-:W-:Y:S01]  /*e750*/  STL [R1+0xa90], R96 ;  /* 0x000a906001007387 */ /* 0x004fe20000100800 */
[----:B------:R-:W-:Y:S01]  /*e760*/  VIADD R163, R0, 0x1d ;  /* 0x0000001d00a37836 */ /* 0x000fe20000000000 */
[----:B------:R-:W2:Y:S02]  /*e770*/  LDCU UR13, c[0x0][0x3b0] ;  /* 0x00007600ff0d77ac */ /* 0x000ea40008000800 */
[----:B------:R0:W-:Y:S04]  /*e780*/  STL [R1+0x268], R16 ;  /* 0x0002681001007387 */ /* 0x0001e80000100800 */
[----:B------:R1:W-:Y:S01]  /*e790*/  STL [R1+0x264], R17 ;  /* 0x0002641101007387 */ /* 0x0003e20000100800 */
[----:B0-----:R-:W-:-:S04]  /*e7a0*/  IADD3 R16, P6, PT, R30, R2, RZ ;  /* 0x000000021e107210 */ /* 0x001fc80007fde0ff */
[----:B-1----:R-:W-:Y:S01]  /*e7b0*/  LEA.HI.X.SX32 R17, R30, R3, 0x1, P6 ;  /* 0x000000031e117211 */ /* 0x002fe200030f0eff */
[----:B------:R0:W-:Y:S01]  /*e7c0*/  STL [R1+0x2a8], R14 ;  /* 0x0002a80e01007387 */ /* 0x0001e20000100800 */
[----:B------:R-:W-:Y:S02]  /*e7d0*/  @!P4 IMAD.MOV.U32 R28, RZ, RZ, R16 ;  /* 0x000000ffff1cc224 */ /* 0x000fe400078e0010 */
[----:B------:R-:W-:Y:S02]  /*e7e0*/  IMAD R30, R36, 0x5f, RZ ;  /* 0x0000005f241e7824 */ /* 0x000fe400078e02ff */
[----:B------:R-:W-:Y:S01]  /*e7f0*/  @!P4 IMAD.MOV.U32 R29, RZ, RZ, R17 ;  /* 0x000000ffff1dc224 */ /* 0x000fe200078e0011 */
[----:B------:R1:W-:Y:S01]  /*e800*/  STL [R1+0x2a4], R15 ;  /* 0x0002a40f01007387 */ /* 0x0003e20000100800 */
[----:B0-----:R-:W-:-:S03]  /*e810*/  IADD3 R14, P6, PT, R32, R38, RZ ;  /* 0x00000026200e7210 */ /* 0x001fc60007fde0ff */
[----:B------:R0:W-:Y:S04]  /*e820*/  STL [R1+0xf8], R16 ;  /* 0x0000f81001007387 */ /* 0x0001e80000100800 */
[----:B------:R2:W3:Y:S01]  /*e830*/  @!P4 LDG.E.U8 R92, desc[UR18][R28.64] ;  /* 0x000000121c5cc981 */ /* 0x0004e2000c1e1100 */
[----:B-1----:R-:W-:Y:S02]  /*e840*/  LEA.HI.X.SX32 R15, R32, R35, 0x1, P6 ;  /* 0x00000023200f7211 */ /* 0x002fe400030f0eff */
[C---:B0-----:R-:W-:Y:S01]  /*e850*/  IADD3 R16, P4, PT, R30.reuse, R2, RZ ;  /* 0x000000021e107210 */ /* 0x041fe20007f9e0ff */
[----:B------:R0:W-:Y:S01]  /*e860*/  STL [R1+0xf4], R17 ;  /* 0x0000f41101007387 */ /* 0x0001e20000100800 */
[----:B--2---:R-:W-:Y:S02]  /*e870*/  @P0 IMAD.MOV.U32 R28, RZ, RZ, R14 ;  /* 0x000000ffff1c0224 */ /* 0x004fe400078e000e */
[----:B------:R-:W-:Y:S01]  /*e880*/  @P0 IMAD.MOV.U32 R29, RZ, RZ, R15 ;  /* 0x000000ffff1d0224 */ /* 0x000fe200078e000f */
[----:B------:R1:W-:Y:S01]  /*e890*/  STL [R1+0x2e8], R14 ;  /* 0x0002e80e01007387 */ /* 0x0003e20000100800 */
[----:B0-----:R-:W-:-:S03]  /*e8a0*/  LEA.HI.X.SX32 R17, R30, R3, 0x1, P4 ;  /* 0x000000031e117211 */ /* 0x001fc600020f0eff */
[----:B------:R0:W2:Y:S01]  /*e8b0*/  @P0 LDG.E.U8 R93, desc[UR18][R28.64] ;  /* 0x000000121c5d0981 */ /* 0x0000a2000c1e1100 */
[----:B-1----:R-:W-:-:S03]  /*e8c0*/  IADD3 R14, P6, PT, R31, R2, RZ ;  /* 0x000000021f0e7210 */ /* 0x002fc60007fde0ff */
[----:B------:R1:W-:Y:S01]  /*e8d0*/  STL [R1+0x2e4], R15 ;  /* 0x0002e40f01007387 */ /* 0x0003e20000100800 */
[----:B0-----:R-:W-:Y:S02]  /*e8e0*/  @!P5 IMAD.MOV.U32 R28, RZ, RZ, R16 ;  /* 0x000000ffff1cd224 */ /* 0x001fe400078e0010 */
[----:B------:R-:W-:Y:S01]  /*e8f0*/  @!P5 IMAD.MOV.U32 R29, RZ, RZ, R17 ;  /* 0x000000ffff1dd224 */ /* 0x000fe200078e0011 */
[----:B-1----:R-:W-:-:S04]  /*e900*/  LEA.HI.X.SX32 R15, R31, R3, 0x1, P6 ;  /* 0x000000031f0f7211 */ /* 0x002fc800030f0eff */
[----:B------:R0:W2:Y:S02]  /*e910*/  @!P5 LDG.E.U8 R91, desc[UR18][R28.64] ;  /* 0x000000121c5bd981 */ /* 0x0000a4000c1e1100 */
[----:B0-----:R-:W-:Y:S02]  /*e920*/  @!P2 IMAD.MOV.U32 R28, RZ, RZ, R14 ;  /* 0x000000ffff1ca224 */ /* 0x001fe400078e000e */
[----:B------:R-:W-:-:S05]  /*e930*/  @!P2 IMAD.MOV.U32 R29, RZ, RZ, R15 ;  /* 0x000000ffff1da224 */ /* 0x000fca00078e000f */
[----:B------:R0:W2:Y:S02]  /*e940*/  @!P2 LDG.E.U8 R90, desc[UR18][R28.64] ;  /* 0x000000121c5aa981 */ /* 0x0000a4000c1e1100 */
[----:B0-----:R-:W-:Y:S02]  /*e950*/  VIADD R28, R12, 0xffffff90 ;  /* 0xffffff900c1c7836 */ /* 0x001fe40000000000 */
[----:B------:R-:W-:Y:S03]  /*e960*/  STL [R1+0x100], R16 ;  /* 0x0001001001007387 */ /* 0x000fe60000100800 */
[----:B------:R-:W-:Y:S01]  /*e970*/  ISETP.GE.U32.AND P2, PT, R28, 0x7fffff11, PT ;  /* 0x7fffff111c00780c */ /* 0x000fe20003f46070 */
[----:B------:R-:W-:Y:S01]  /*e980*/  IMAD R28, R36, 0x6f, RZ ;  /* 0x0000006f241c7824 */ /* 0x000fe200078e02ff */
[----:B------:R0:W-:Y:S04]  /*e990*/  STL [R1+0x108], R14 ;  /* 0x0001080e01007387 */ /* 0x0001e80000100800 */
[----:B------:R-:W-:Y:S01]  /*e9a0*/  STL [R1+0xfc], R17 ;  /* 0x0000fc1101007387 */ /* 0x000fe20000100800 */
[----:B0-----:R-:W-:-:S03]  /*e9b0*/  IADD3 R14, P4, PT, R28, R2, RZ ;  /* 0x000000021c0e7210 */ /* 0x001fc60007f9e0ff */
[----:B------:R0:W-:Y:S02]  /*e9c0*/  STL [R1+0x104], R15 ;  /* 0x0001040f01007387 */ /* 0x0001e40000100800 */
[----:B0-----:R-:W-:Y:S01]  /*e9d0*/  LEA.HI.X.SX32 R15, R28, R3, 0x1, P4 ;  /* 0x000000031c0f7211 */ /* 0x001fe200020f0eff */
[----:B------:R-:W-:-:S04]  /*e9e0*/  @!P2 IMAD.MOV.U32 R28, RZ, RZ, R14 ;  /* 0x000000ffff1ca224 */ /* 0x000fc800078e000e */
[----:B------:R-:W-:-:S05]  /*e9f0*/  @!P2 IMAD.MOV.U32 R29, RZ, RZ, R15 ;  /* 0x000000ffff1da224 */ /* 0x000fca00078e000f */
[----:B------:R0:W2:Y:S02]  /*ea00*/  @!P2 LDG.E.U8 R89, desc[UR18][R28.64] ;  /* 0x000000121c59a981 */ /* 0x0000a4000c1e1100 */
[----:B0-----:R-:W-:-:S05]  /*ea10*/  VIADD R28, R12, 0xffffff88 ;  /* 0xffffff880c1c7836 */ /* 0x001fca0000000000 */
[----:B------:R-:W-:Y:S01]  /*ea20*/  ISETP.GE.U32.AND P2, PT, R28, 0x7fffff09, PT ;  /* 0x7fffff091c00780c */ /* 0x000fe20003f46070 */
[----:B------:R-:W-:Y:S01]  /*ea30*/  IMAD R28, R36, 0x77, RZ ;  /* 0x00000077241c7824 */ /* 0x000fe200078e02ff */
[----:B------:R0:W-:Y:S04]  /*ea40*/  STL [R1+0x110], R14 ;  /* 0x0001100e01007387 */ /* 0x0001e80000100800 */
[----:B------:R1:W-:Y:S01]  /*ea50*/  STL [R1+0x10c], R15 ;  /* 0x00010c0f01007387 */ /* 0x0003e20000100800 */
[----:B0-----:R-:W-:-:S04]  /*ea60*/  IADD3 R14, P4, PT, R28, R2, RZ ;  /* 0x000000021c0e7210 */ /* 0x001fc80007f9e0ff */
[----:B-1----:R-:W-:Y:S02]  /*ea70*/  LEA.HI.X.SX32 R15, R28, R3, 0x1, P4 ;  /* 0x000000031c0f7211 */ /* 0x002fe400020f0eff */
[----:B------:R-:W-:-:S03]  /*ea80*/  @!P2 IMAD.MOV.U32 R28, RZ, RZ, R14 ;  /* 0x000000ffff1ca224 */ /* 0x000fc600078e000e */
[----:B------:R-:W-:-:S05]  /*ea90*/  @!P2 IMAD.MOV.U32 R29, RZ, RZ, R15 ;  /* 0x000000ffff1da224 */ /* 0x000fca00078e000f */
[----:B------:R0:W2:Y:S02]  /*eaa0*/  @!P2 LDG.E.U8 R88, desc[UR18][R28.64] ;  /* 0x000000121c58a981 */ /* 0x0000a4000c1e1100 */
[----:B0-----:R-:W-:-:S05]  /*eab0*/  VIADD R28, R12, 0xffffff80 ;  /* 0xffffff800c1c7836 */ /* 0x001fca0000000000 */
[----:B------:R-:W-:Y:S01]  /*eac0*/  ISETP.GE.U32.AND P2, PT, R28, 0x7fffff01, PT ;  /* 0x7fffff011c00780c */ /* 0x000fe20003f46070 */
[----:B------:R-:W-:Y:S01]  /*ead0*/  IMAD R28, R36, 0x7f, RZ ;  /* 0x0000007f241c7824 */ /* 0x000fe200078e02ff */
[----:B------:R0:W-:Y:S04]  /*eae0*/  STL [R1+0x118], R14 ;  /* 0x0001180e01007387 */ /* 0x0001e80000100800 */
[C---:B------:R-:W-:Y:S01]  /*eaf0*/  IADD3 R12, P4, PT, R28.reuse, R2, RZ ;  /* 0x000000021c0c7210 */ /* 0x040fe20007f9e0ff */
[----:B------:R-:W-:Y:S03]  /*eb00*/  STL [R1+0x114], R15 ;  /* 0x0001140f01007387 */ /* 0x000fe60000100800 */
[----:B0-----:R-:W-:Y:S01]  /*eb10*/  LEA.HI.X.SX32 R14, R28, R3, 0x1, P4 ;  /* 0x000000031c0e7211 */ /* 0x001fe200020f0eff */
[----:B------:R0:W-:Y:S02]  /*eb20*/  STL [R1+0x120], R12 ;  /* 0x0001200c01007387 */ /* 0x0001e40000100800 */
[----:B------:R-:W-:-:S02]  /*eb30*/  @!P2 IMAD.MOV.U32 R28, RZ, RZ, R12 ;  /* 0x000000ffff1ca224 */ /* 0x000fc400078e000c */
[----:B------:R1:W-:Y:S04]  /*eb40*/  STL [R1+0x11c], R14 ;  /* 0x00011c0e01007387 */ /* 0x0003e80000100800 */
[----:B0-----:R-:W2:Y:S04]  /*eb50*/  LDL.LU R12, [R1+0x2f0] ;  /* 0x0002f000010c7983 */ /* 0x001ea80000300800 */
[----:B------:R-:W3:Y:S04]  /*eb60*/  LDL.LU R16, [R1+0x2f4] ;  /* 0x0002f40001107983 */ /* 0x000ee80000300800 */
[----:B------:R-:W3:Y:S01]  /*eb70*/  LDL.LU R138, [R1+0x2fc] ;  /* 0x0002fc00018a7983 */ /* 0x000ee20000300800 */
[----:B------:R-:W-:-:S03]  /*eb80*/  @!P2 IMAD.MOV.U32 R29, RZ, RZ, R14 ;  /* 0x000000ffff1da224 */ /* 0x000fc600078e000e */
[----:B-1----:R-:W3:Y:S01]  /*eb90*/  LDL.LU R14, [R1+0x328] ;  /* 0x00032800010e7983 */ /* 0x002ee20000300800 */
[----:B------:R-:W-:-:S03]  /*eba0*/  VIADD R96, R0, 0x5 ;  /* 0x0000000500607836 */ /* 0x000fc60000000000 */
[----:B------:R-:W3:Y:S04]  /*ebb0*/  LDL.LU R135, [R1+0x330] ;  /* 0x0003300001877983 */ /* 0x000ee80000300800 */
[----:B------:R-:W4:Y:S04]  /*ebc0*/  LDL.LU R15, [R1+0x364] ;  /* 0x00036400010f7983 */ /* 0x000f280000300800 */
[----:B------:R-:W-:Y:S01]  /*ebd0*/  STL [R1+0x81c], R96 ;  /* 0x00081c6001007387 */ /* 0x000fe20000100800 */
[----:B------:R-:W-:-:S03]  /*ebe0*/  VIADD R118, R0, 0x1e ;  /* 0x0000001e00767836 */ /* 0x000fc60000000000 */
        /* <DEDUP_REMOVED lines=15> */
[----:B------:R-:W-:-:S03]  /*ece0*/  VOTEU.ALL UP1, P1 ;  /* 0x0000000000ff7886 */ /* 0x000fc60000820000 */
[----:B------:R-:W-:Y:S01]  /*ecf0*/  STL [R1+0x8b0], R118 ;  /* 0x0008b07601007387 */ /* 0x000fe20000100800 */
[C---:B------:R-:W-:Y:S01]  /*ed00*/  VIADD R22, R0.reuse, 0x35 ;  /* 0x0000003500167836 */ /* 0x040fe20000000000 */
[----:B------:R-:W-:Y:S01]  /*ed10*/  LOP3.LUT R149, R149, 0x7f, RZ, 0xc0, !PT ;  /* 0x0000007f95957812 */ /* 0x000fe200078ec0ff */
[----:B------:R0:W1:Y:S01]  /*ed20*/  @!UP1 SYNCS.EXCH.64 URZ, [UR9+0x10008], UR4 ;  /* 0x0100080409ff95b2 */ /* 0x0000620008000100 */
[----:B------:R-:W-:Y:S04]  /*ed30*/  STL [R1+0x894], R112 ;  /* 0x0008947001007387 */ /* 0x000fe80000100800 */
[----:B------:R-:W-:Y:S04]  /*ed40*/  STL [R1+0x8ac], R24 ;  /* 0x0008ac1801007387 */ /* 0x000fe80000100800 */
[----:B------:R-:W-:Y:S01]  /*ed50*/  STL [R1+0x890], R25 ;  /* 0x0008901901007387 */ /* 0x000fe20000100800 */
[----:B------:R-:W-:-:S02]  /*ed60*/  VIADD R23, R0, 0x36 ;  /* 0x0000003600177836 */ /* 0x000fc40000000000 */
[C---:B------:R-:W-:Y:S01]  /*ed70*/  VIADD R156, R0.reuse, 0x37 ;  /* 0x00000037009c7836 */ /* 0x040fe20000000000 */
[----:B------:R-:W-:Y:S01]  /*ed80*/  STL [R1+0x884], R158 ;  /* 0x0008849e01007387 */ /* 0x000fe20000100800 */
[C---:B------:R-:W-:Y:S02]  /*ed90*/  VIADD R150, R0.reuse, 0x3c ;  /* 0x0000003c00967836 */ /* 0x040fe40000000000 */
[C---:B------:R-:W-:Y:S01]  /*eda0*/  VIADD R20, R0.reuse, 0x3d ;  /* 0x0000003d00147836 */ /* 0x040fe20000000000 */
[----:B------:R-:W-:Y:S01]  /*edb0*/  STL [R1+0x8bc], R157 ;  /* 0x0008bc9d01007387 */ /* 0x000fe20000100800 */
[C---:B------:R-:W-:Y:S02]  /*edc0*/  VIADD R21, R0.reuse, 0x3e ;  /* 0x0000003e00157836 */ /* 0x040fe40000000000 */
[C---:B------:R-:W-:Y:S01]  /*edd0*/  VIADD R18, R0.reuse, 0x3f ;  /* 0x0000003f00127836 */ /* 0x040fe20000000000 */
[----:B------:R-:W-:Y:S01]  /*ede0*/  STL [R1+0x8a0], R111 ;  /* 0x0008a06f01007387 */ /* 0x000fe20000100800 */
[----:B------:R-:W-:Y:S01]  /*edf0*/  IABS R43, R96 ;  /* 0x00000060002b7213 */ /* 0x000fe20000000000 */
[----:B------:R-:W-:-:S02]  /*ee00*/  VIADD R19, R0, 0x44 ;  /* 0x0000004400137836 */ /* 0x000fc40000000000 */
[----:B------:R0:W4:Y:S01]  /*ee10*/  @!P2 LDG.E.U8 R87, desc[UR18][R28.64] ;  /* 0x000000121c57a981 */ /* 0x000122000c1e1100 */
[----:B------:R-:W-:Y:S01]  /*ee20*/  IABS R42, R37 ;  /* 0x00000025002a7213 */ /* 0x000fe20000000000 */
[C---:B------:R-:W-:Y:S01]  /*ee30*/  VIADD R146, R0.reuse, 0x45 ;  /* 0x0000004500927836 */ /* 0x040fe20000000000 */
[----:B------:R-:W-:Y:S01]  /*ee40*/  IABS R41, R165 ;  /* 0x000000a500297213 */ /* 0x000fe20000000000 */
[----:B------:R-:W-:Y:S01]  /*ee50*/  STL [R1+0x89c], R110 ;  /* 0x00089c6e01007387 */ /* 0x000fe20000100800 */
[----:B------:R-:W-:Y:S01]  /*ee60*/  IABS R44, R123 ;  /* 0x0000007b002c7213 */ /* 0x000fe20000000000 */
[----:B------:R-:W-:Y:S01]  /*ee70*/  VIADD R139, R0, 0x46 ;  /* 0x00000046008b7836 */ /* 0x000fe20000000000 */
[----:B------:R-:W-:Y:S01]  /*ee80*/  IABS R45, R119 ;  /* 0x00000077002d7213 */ /* 0x000fe20000000000 */
[----:B------:R-:W-:Y:S01]  /*ee90*/  STL [R1+0x880], R22 ;  /* 0x0008801601007387 */ /* 0x000fe20000100800 */
[----:B------:R-:W-:Y:S01]  /*eea0*/  IABS R46, R26 ;  /* 0x0000001a002e7213 */ /* 0x000fe20000000000 */
[----:B0-----:R-:W0:Y:S01]  /*eeb0*/  LDCU UR4, c[0x0][0x3b0] ;  /* 0x00007600ff0477ac */ /* 0x001e220008000800 */
[----:B------:R-:W-:-:S02]  /*eec0*/  IABS R47, R27 ;  /* 0x0000001b002f7213 */ /* 0x000fc40000000000 */
[----:B------:R-:W-:Y:S01]  /*eed0*/  IABS R48, R164 ;  /* 0x000000a400307213 */ /* 0x000fe20000000000 */
[----:B------:R-:W0:Y:S01]  /*eee0*/  LDCU UR5, c[0x0][0x3b0] ;  /* 0x00007600ff0577ac */ /* 0x000e220008000800 */
[----:B--2---:R2:W-:Y:S04]  /*eef0*/  STS.U8 [R149+UR9], R12 ;  /* 0x0000000c95007988 */ /* 0x0045e80008000009 */
[----:B--2---:R-:W2:Y:S04]  /*ef00*/  LDL.LU R12, [R1+0x338] ;  /* 0x00033800010c7983 */ /* 0x004ea80000300800 */
[----:B------:R-:W-:Y:S04]  /*ef10*/  STL [R1+0x87c], R23 ;  /* 0x00087c1701007387 */ /* 0x000fe80000100800 */
[----:B---3--:R3:W-:Y:S04]  /*ef20*/  STS.U8 [R149+UR9+0x400], R16 ;  /* 0x0004001095007988 */ /* 0x0087e80008000009 */
[----:B------:R0:W-:Y:S04]  /*ef30*/  STS.U8 [R149+UR9+0x800], R138 ;  /* 0x0008008a95007988 */ /* 0x0001e80008000009 */
[----:B---3--:R-:W3:Y:S04]  /*ef40*/  LDL.LU R16, [R1+0x334] ;  /* 0x0003340001107983 */ /* 0x008ee80000300800 */
[----:B0-----:R-:W3:Y:S04]  /*ef50*/  LDL.LU R138, [R1+0x3a8] ;  /* 0x0003a800018a7983 */ /* 0x001ee80000300800 */
[----:B------:R-:W-:Y:S04]  /*ef60*/  STL [R1+0x878], R156 ;  /* 0x0008789c01007387 */ /* 0x000fe80000100800 */
[----:B------:R0:W-:Y:S04]  /*ef70*/  STS.U8 [R149+UR9+0xc00], R14 ;  /* 0x000c000e95007988 */ /* 0x0001e80008000009 */
[----:B------:R1:W-:Y:S04]  /*ef80*/  STS.U8 [R149+UR9+0x1000], R135 ;  /* 0x0010008795007988 */ /* 0x0003e80008000009 */
[----:B0-----:R-:W3:Y:S04]  /*ef90*/  LDL.LU R14, [R1+0x340] ;  /* 0x00034000010e7983 */ /* 0x001ee80000300800 */
[----:B-1----:R-:W3:Y:S04]  /*efa0*/  LDL.LU R135, [R1+0x374] ;  /* 0x0003740001877983 */ /* 0x002ee80000300800 */
[----:B------:R-:W-:Y:S04]  /*efb0*/  STL [R1+0x874], R150 ;  /* 0x0008749601007387 */ /* 0x000fe80000100800 */
[----:B----4-:R0:W-:Y:S04]  /*efc0*/  STS.U8 [R149+UR9+0x1400], R15 ;  /* 0x0014000f95007988 */ /* 0x0101e80008000009 */
[----:B0-----:R-:W4:Y:S04]  /*efd0*/  LDL.LU R15, [R1+0x36c] ;  /* 0x00036c00010f7983 */ /* 0x001f280000300800 */
[----:B--2---:R0:W-:Y:S04]  /*efe0*/  STS.U8 [R149+UR9+0x1800], R12 ;  /* 0x0018000c95007988 */ /* 0x0041e80008000009 */
[----:B0-----:R-:W2:Y:S04]  /*eff0*/  LDL.LU R12, [R1+0x3f4] ;  /* 0x0003f400010c7983 */ /* 0x001ea80000300800 */
[----:B------:R-:W-:Y:S04]  /*f000*/  STL [R1+0x870], R20 ;  /* 0x0008701401007387 */ /* 0x000fe80000100800 */
[----:B---3--:R0:W-:Y:S04]  /*f010*/  STS.U8 [R149+UR9+0x1c00], R16 ;  /* 0x001c001095007988 */ /* 0x0081e80008000009 */
[----:B------:R-:W3:Y:S04]  /*f020*/  LDL.LU R17, [R1+0x380] ;  /* 0x0003800001117983 */ /* 0x000ee80000300800 */
[----:B------:R1:W-:Y:S04]  /*f030*/  STS.U8 [R149+UR9+0x2000], R138 ;  /* 0x0020008a95007988 */ /* 0x0003e80008000009 */
[----:B0-----:R-:W3:Y:S04]  /*f040*/  LDL.LU R16, [R1+0x3b8] ;  /* 0x0003b80001107983 */ /* 0x001ee80000300800 */
[----:B-1----:R-:W3:Y:S04]  /*f050*/  LDL.LU R138, [R1+0x368] ;  /* 0x00036800018a7983 */ /* 0x002ee80000300800 */
[----:B------:R-:W-:Y:S04]  /*f060*/  STL [R1+0x864], R21 ;  /* 0x0008641501007387 */ /* 0x000fe80000100800 */
[----:B------:R0:W-:Y:S04]  /*f070*/  STS.U8 [R149+UR9+0x2400], R14 ;  /* 0x0024000e95007988 */ /* 0x0001e80008000009 */
[----:B------:R1:W-:Y:S04]  /*f080*/  STS.U8 [R149+UR9+0x2800], R135 ;  /* 0x0028008795007988 */ /* 0x0003e80008000009 */
[----:B0-----:R-:W3:Y:S04]  /*f090*/  LDL.LU R14, [R1+0x428] ;  /* 0x00042800010e7983 */ /* 0x001ee80000300800 */
[----:B-1----:R-:W3:Y:S04]  /*f0a0*/  LDL.LU R135, [R1+0x3f0] ;  /* 0x0003f00001877983 */ /* 0x002ee80000300800 */
[----:B------:R-:W-:Y:S04]  /*f0b0*/  STL [R1+0x860], R18 ;  /* 0x0008601201007387 */ /* 0x000fe80000100800 */
[----:B----4-:R0:W-:Y:S04]  /*f0c0*/  STS.U8 [R149+UR9+0x2c00], R15 ;  /* 0x002c000f95007988 */ /* 0x0101e80008000009 */
[----:B0-----:R-:W4:Y:S01]  /*f0d0*/  LDL.LU R15, [R1+0x3ec] ;  /* 0x0003ec00010f7983 */ /* 0x001f220000300800 */
[----:B------:R-:W-:-:S04]  /*f0e0*/  IMAD.HI.U32 R28, R40, R43, RZ ;  /* 0x0000002b281c7227 */ /* 0x000fc800078e00ff */
[----:B------:R-:W-:-:S04]  /*f0f0*/  IMAD.MOV R28, RZ, RZ, -R28 ;  /* 0x000000ffff1c7224 */ /* 0x000fc800078e0a1c */
[----:B------:R-:W-:Y:S02]  /*f100*/  IMAD R43, R39, R28, R43 ;  /* 0x0000001c272b7224 */ /* 0x000fe400078e022b */
        /* <DEDUP_REMOVED lines=18> */
[----:B------:R-:W-:Y:S01]  /*f230*/  IMAD.HI.U32 R28, R40, R48, RZ ;  /* 0x00000030281c7227 */ /* 0x000fe200078e00ff */
[----:B------:R-:W-:-:S03]  /*f240*/  IABS R49, R163 ;  /* 0x000000a300317213 */ /* 0x000fc60000000000 */
        /* <DEDUP_REMOVED lines=9> */
[----:B------:R-:W-:Y:S01]  /*f2e0*/  IMAD R50, R39, R28, R50 ;  /* 0x0000001c27327224 */ /* 0x000fe200078e0232 */
[----:B--2---:R0:W-:Y:S04]  /*f2f0*/  STS.U8 [R149+UR9+0x3000], R12 ;  /* 0x0030000c95007988 */ /* 0x0041e80008000009 */
[----:B0-----:R-:W2:Y:S01]  /*f300*/  LDL.LU R12, [R1+0x3f8] ;  /* 0x0003f800010c7983 */ /* 0x001ea20000300800 */
        /* <DEDUP_REMOVED lines=55> */
[C---:B------:R-:W-:Y:S02]  /*f680*/  IMAD R64, R39.reuse, R28, R64 ;  /* 0x0000001c27407224 */ /* 0x040fe400078e0240 */
[----:B------:R-:W-:Y:S01]  /*f690*/  IMAD.HI.U32 R28, R40, R66, RZ ;  /* 0x00000042281c7227 */ /* 0x000fe200078e00ff */
[----:B---3--:R0:W-:Y:S03]  /*f6a0*/  STS.U8 [R149+UR9+0x3400], R17 ;  /* 0x0034001195007988 */ /* 0x0081e60008000009 */
[----:B------:R-:W-:Y:S01]  /*f6b0*/  IMAD.MOV R28, RZ, RZ, -R28 ;  /* 0x000000ffff1c7224 */ /* 0x000fe200078e0a1c */
[----:B------:R-:W-:Y:S04]  /*f6c0*/  STL [R1+0x85c], R19 ;  /* 0x00085c1301007387 */ /* 0x000fe80000100800 */
[----:B------:R-:W-:Y:S01]  /*f6d0*/  STS.U8 [R149+UR9+0x3800], R16 ;  /* 0x0038001095007988 */ /* 0x000fe20008000009 */
[----:B------:R-:W-:-:S03]  /*f6e0*/  IMAD R66, R39, R28, R66 ;  /* 0x0000001c27427224 */ /* 0x000fc600078e0242 */
[----:B0-----:R-:W3:Y:S01]  /*f6f0*/  LDL.LU R17, [R1+0x478] ;  /* 0x0004780001117983 */ /* 0x001ee20000300800 */
[----:B------:R-:W-:-:S03]  /*f700*/  LOP3.LUT R28, R149, 0x10, RZ, 0x3c, !PT ;  /* 0x00000010951c7812 */ /* 0x000fc600078e3cff */
[----:B------:R0:W-:Y:S04]  /*f710*/  STS.U8 [R149+UR9+0x3c00], R138 ;  /* 0x003c008a95007988 */ /* 0x0001e80008000009 */
        /* <DEDUP_REMOVED lines=10> */
[----:B0-----:R-:W2:Y:S01]  /*f7c0*/  LDL.LU R12, [R1+0x4a4] ;  /* 0x0004a400010c7983 */ /* 0x001ea20000300800 */
[----:B------:R-:W-:-:S05]  /*f7d0*/  VIADD R16, R0, 0x47 ;  /* 0x0000004700107836 */ /* 0x000fca0000000000 */
[----:B------:R-:W-:Y:S04]  /*f7e0*/  STL [R1+0x850], R16 ;  /* 0x0008501001007387 */ /* 0x000fe80000100800 */
[----:B------:R-:W4:Y:S04]  /*f7f0*/  LDL.LU R72, [R1+0x480] ;  /* 0x0004800001487983 */ /* 0x000f280000300800 */
[----:B---3--:R0:W-:Y:S02]  /*f800*/  STS.U8 [R28+UR9+0x1480], R17 ;  /* 0x001480111c007988 */ /* 0x0081e40008000009 */
[----:B0-----:R-:W-:-:S02]  /*f810*/  VIADD R17, R0, 0x4c ;  /* 0x0000004c00117836 */ /* 0x001fc40000000000 */
[----:B------:R0:W-:Y:S04]  /*f820*/  STS.U8 [R28+UR9+0x1880], R138 ;  /* 0x0018808a1c007988 */ /* 0x0001e80008000009 */
[----:B0-----:R-:W3:Y:S04]  /*f830*/  LDL.LU R138, [R1+0x4b0] ;  /* 0x0004b000018a7983 */ /* 0x001ee80000300800 */
[----:B------:R-:W-:Y:S04]  /*f840*/  STL [R1+0x84c], R17 ;  /* 0x00084c1101007387 */ /* 0x000fe80000100800 */
[----:B------:R-:W3:Y:S04]  /*f850*/  LDL.LU R78, [R1+0x4ec] ;  /* 0x0004ec00014e7983 */ /* 0x000ee80000300800 */
[----:B------:R0:W-:Y:S04]  /*f860*/  STS.U8 [R28+UR9+0x2080], R135 ;  /* 0x002080871c007988 */ /* 0x0001e80008000009 */
[----:B0-----:R-:W3:Y:S04]  /*f870*/  LDL.LU R135, [R1+0x4e4] ;  /* 0x0004e40001877983 */ /* 0x001ee80000300800 */
[----:B------:R0:W-:Y:S02]  /*f880*/  STS.U8 [R28+UR9+0x1c80], R14 ;  /* 0x001c800e1c007988 */ /* 0x0001e40008000009 */
[----:B0-----:R-:W-:-:S05]  /*f890*/  VIADD R14, R0, 0x4d ;  /* 0x0000004d000e7836 */ /* 0x001fca0000000000 */
[----:B------:R-:W-:Y:S04]  /*f8a0*/  STL [R1+0x848], R14 ;  /* 0x0008480e01007387 */ /* 0x000fe80000100800 */
[----:B------:R-:W3:Y:S04]  /*f8b0*/  LDL.LU R82, [R1+0x4c0] ;  /* 0x0004c00001527983 */ /* 0x000ee80000300800 */
[----:B------:R-:W3:Y:S04]  /*f8c0*/  LDL.LU R86, [R1+0x4f0] ;  /* 0x0004f00001567983 */ /* 0x000ee80000300800 */
[----:B--2---:R0:W-:Y:S04]  /*f8d0*/  STS.U8 [R28+UR9+0x2880], R12 ;  /* 0x0028800c1c007988 */ /* 0x0041e80008000009 */
[----:B0-----:R-:W2:Y:S01]  /*f8e0*/  LDL.LU R12, [R1+0x4bc] ;  /* 0x0004bc00010c7983 */ /* 0x001ea20000300800 */
[----:B------:R-:W-:-:S05]  /*f8f0*/  IABS R65, R146 ;  /* 0x0000009200417213 */ /* 0x000fca0000000000 */
        /* <DEDUP_REMOVED lines=14> */
[----:B------:R-:W-:Y:S01]  /*f9e0*/  IMAD.MOV R29, RZ, RZ, -R29 ;  /* 0x000000ffff1d7224 */ /* 0x000fe200078e0a1d */
[----:B----4-:R0:W-:Y:S03]  /*f9f0*/  STS.U8 [R28+UR9+0x2480], R15 ;  /* 0x0024800f1c007988 */ /* 0x0101e60008000009 */
[----:B------:R-:W-:Y:S02]  /*fa00*/  IMAD R67, R39, R29, R67 ;  /* 0x0000001d27437224 */ /* 0x000fe400078e0243 */
[----:B------:R-:W-:-:S04]  /*fa10*/  IMAD.HI.U32 R29, R40, R70, RZ ;  /* 0x00000046281d7227 */ /* 0x000fc800078e00ff */
[----:B0-----:R-:W-:Y:S02]  /*fa20*/  VIADD R15, R0, 0x4e ;  /* 0x0000004e000f7836 */ /* 0x001fe40000000000 */
[----:B------:R-:W-:-:S03]  /*fa30*/  IMAD.MOV R29, RZ, RZ, -R29 ;  /* 0x000000ffff1d7224 */ /* 0x000fc600078e0a1d */
[----:B------:R-:W-:Y:S01]  /*fa40*/  IABS R71, R15 ;  /* 0x0000000f00477213 */ /* 0x000fe20000000000 */
[----:B------:R-:W-:Y:S01]  /*fa50*/  IMAD R70, R39, R29, R70 ;  /* 0x0000001d27467224 */ /* 0x000fe200078e0246 */
[----:B------:R-:W-:Y:S03]  /*fa60*/  STS.U8 [R28+UR9+0x2c80], R72 ;  /* 0x002c80481c007988 */ /* 0x000fe60008000009 */
[----:B------:R-:W-:-:S04]  /*fa70*/  IMAD.HI.U32 R29, R40, R71, RZ ;  /* 0x00000047281d7227 */ /* 0x000fc800078e00ff */
[----:B------:R-:W-:-:S04]  /*fa80*/  IMAD.MOV R29, RZ, RZ, -R29 ;  /* 0x000000ffff1d7224 */ /* 0x000fc800078e0a1d */
[----:B------:R-:W-:Y:S01]  /*fa90*/  IMAD R71, R39, R29, R71 ;  /* 0x0000001d27477224 */ /* 0x000fe200078e0247 */
[----:B------:R-:W-:Y:S04]  /*faa0*/  STL [R1+0x844], R15 ;  /* 0x0008440f01007387 */ /* 0x000fe80000100800 */
[----:B------:R-:W4:Y:S04]  /*fab0*/  LDL.LU R76, [R1+0x4ac] ;  /* 0x0004ac00014c7983 */ /* 0x000f280000300800 */
[----:B---3--:R0:W-:Y:S02]  /*fac0*/  STS.U8 [R28+UR9+0x3080], R138 ;  /* 0x0030808a1c007988 */ /* 0x0081e40008000009 */
[----:B0-----:R-:W-:-:S05]  /*fad0*/  VIADD R138, R0, 0x4f ;  /* 0x0000004f008a7836 */ /* 0x001fca0000000000 */
[----:B------:R-:W-:-:S05]  /*fae0*/  IABS R72, R138 ;  /* 0x0000008a00487213 */ /* 0x000fca0000000000 */
[----:B------:R-:W-:Y:S01]  /*faf0*/  IMAD.HI.U32 R29, R40, R72, RZ ;  /* 0x00000048281d7227 */ /* 0x000fe200078e00ff */
[----:B------:R0:W-:Y:S03]  /*fb00*/  STS.U8 [R28+UR9+0x3880], R135 ;  /* 0x003880871c007988 */ /* 0x0001e60008000009 */
[----:B------:R-:W-:Y:S02]  /*fb10*/  IMAD.MOV R29, RZ, RZ, -R29 ;  /* 0x000000ffff1d7224 */ /* 0x000fe400078e0a1d */
[----:B0-----:R-:W-:-:S05]  /*fb20*/  VIADD R135, R0, 0x54 ;  /* 0x0000005400877836 */ /* 0x001fca0000000000 */
[----:B------:R-:W-:Y:S01]  /*fb30*/  IABS R73, R135 ;  /* 0x0000008700497213 */ /* 0x000fe20000000000 */
[----:B------:R-:W-:-:S04]  /*fb40*/  IMAD R72, R39, R29, R72 ;  /* 0x0000001d27487224 */ /* 0x000fc800078e0248 */
[----:B------:R-:W-:-:S04]  /*fb50*/  IMAD.HI.U32 R29, R40, R73, RZ ;  /* 0x00000049281d7227 */ /* 0x000fc800078e00ff */
[----:B------:R-:W-:-:S04]  /*fb60*/  IMAD.MOV R29, RZ, RZ, -R29 ;  /* 0x000000ffff1d7224 */ /* 0x000fc800078e0a1d */
[----:B------:R-:W-:Y:S01]  /*fb70*/  IMAD R73, R39, R29, R73 ;  /* 0x0000001d27497224 */ /* 0x000fe200078e0249 */
[----:B------:R-:W-:Y:S01]  /*fb80*/  LOP3.LUT R29, R149, 0x20, RZ, 0x3c, !PT ;  /* 0x00000020951d7812 */ /* 0x000fe200078e3cff */
[----:B------:R-:W-:Y:S04]  /*fb90*/  STL [R1+0x840], R138 ;  /* 0x0008408a01007387 */ /* 0x000fe80000100800 */
[----:B------:R0:W-:Y:S04]  /*fba0*/  STS.U8 [R28+UR9+0x3480], R78 ;  /* 0x0034804e1c007988 */ /* 0x0001e80008000009 */
[----:B------:R-:W3:Y:S04]  /*fbb0*/  LDL.LU R83, [R1+0x4e8] ;  /* 0x0004e80001537983 */ /* 0x000ee80000300800 */
[----:B------:R1:W-:Y:S04]  /*fbc0*/  STS.U8 [R28+UR9+0x3c80], R82 ;  /* 0x003c80521c007988 */ /* 0x0003e80008000009 */
[----:B------:R-:W-:Y:S04]  /*fbd0*/  STS.U8 [R28+UR9+0x80], R86 ;  /* 0x000080561c007988 */ /* 0x000fe80008000009 */
[----:B------:R-:W-:Y:S04]  /*fbe0*/  STL [R1+0x83c], R135 ;  /* 0x00083c8701007387 */ /* 0x000fe80000100800 */
[----:B0-----:R-:W4:Y:S04]  /*fbf0*/  LDL.LU R78, [R1+0x470] ;  /* 0x00047000014e7983 */ /* 0x001f280000300800 */
[----:B-1----:R-:W4:Y:S04]  /*fc00*/  LDL.LU R82, [R1+0x4a8] ;  /* 0x0004a80001527983 */ /* 0x002f280000300800 */
[----:B--2---:R0:W-:Y:S02]  /*fc10*/  STS.U8 [R29+UR9+0x100], R12 ;  /* 0x0001000c1d007988 */ /* 0x0041e40008000009 */
[----:B0-----:R-:W-:-:S05]  /*fc20*/  VIADD R12, R0, 0x55 ;  /* 0x00000055000c7836 */ /* 0x001fca0000000000 */
[----:B------:R-:W-:Y:S04]  /*fc30*/  STL [R1+0x838], R12 ;  /* 0x0008380c01007387 */ /* 0x000fe80000100800 */
[----:B------:R-:W2:Y:S04]  /*fc40*/  LDL.LU R86, [R1+0x438] ;  /* 0x0004380001567983 */ /* 0x000ea80000300800 */
[----:B------:R0:W-:Y:S02]  /*fc50*/  STS.U8 [R29+UR9+0x900], R13 ;  /* 0x0009000d1d007988 */ /* 0x0001e40008000009 */
[----:B0-----:R-:W-:-:S05]  /*fc60*/  VIADD R13, R0, 0x56 ;  /* 0x00000056000d7836 */ /* 0x001fca0000000000 */
[----:B------:R-:W-:Y:S04]  /*fc70*/  STL [R1+0x834], R13 ;  /* 0x0008340d01007387 */ /* 0x000fe80000100800 */
[----:B------:R-:W2:Y:S04]  /*fc80*/  LDL.LU R80, [R1+0x46c] ;  /* 0x00046c0001507983 */ /* 0x000ea80000300800 */
[----:B------:R0:W-:Y:S04]  /*fc90*/  STS.U8 [R29+UR9+0x1100], R10 ;  /* 0x0011000a1d007988 */ /* 0x0001e80008000009 */
[----:B------:R1:W-:Y:S01]  /*fca0*/  STS.U8 [R29+UR9+0x1900], R11 ;  /* 0x0019000b1d007988 */ /* 0x0003e20008000009 */
[----:B0-----:R-:W-:-:S02]  /*fcb0*/  VIADD R10, R0, 0x57 ;  /* 0x00000057000a7836 */ /* 0x001fc40000000000 */
[----:B-1----:R-:W-:-:S03]  /*fcc0*/  VIADD R11, R0, 0x5c ;  /* 0x0000005c000b7836 */ /* 0x002fc60000000000 */
[----:B------:R-:W-:Y:S04]  /*fcd0*/  STL [R1+0x830], R10 ;  /* 0x0008300a01007387 */ /* 0x000fe80000100800 */
[----:B------:R0:W-:Y:S02]  /*fce0*/  STS.U8 [R29+UR9+0x2100], R8 ;  /* 0x002100081d007988 */ /* 0x0001e40008000009 */
[----:B0-----:R-:W-:Y:S02]  /*fcf0*/  VIADD R8, R0, 0x5d ;  /* 0x0000005d00087836 */ /* 0x001fe40000000000 */
[----:B---3--:R0:W-:Y:S04]  /*fd00*/  STS.U8 [R29+UR9+0xd00], R83 ;  /* 0x000d00531d007988 */ /* 0x0081e80008000009 */
[----:B0-----:R-:W3:Y:S04]  /*fd10*/  LDL.LU R83, [R1+0x424] ;  /* 0x0004240001537983 */ /* 0x001ee80000300800 */
[----:B------:R-:W-:Y:S04]  /*fd20*/  STL [R1+0x82c], R11 ;  /* 0x00082c0b01007387 */ /* 0x000fe80000100800 */
[----:B----4-:R0:W-:Y:S04]  /*fd30*/  STS.U8 [R29+UR9+0x1d00], R82 ;  /* 0x001d00521d007988 */ /* 0x0101e80008000009 */
[----:B0-----:R-:W4:Y:S04]  /*fd40*/  LDL.LU R82, [R1+0x42c] ;  /* 0x00042c0001527983 */ /* 0x001f280000300800 */
[----:B------:R-:W-:Y:S04]  /*fd50*/  STL [R1+0x828], R8 ;  /* 0x0008280801007387 */ /* 0x000fe80000100800 */
[----:B--2---:R0:W-:Y:S04]  /*fd60*/  STS.U8 [R29+UR9+0x2500], R86 ;  /* 0x002500561d007988 */ /* 0x0041e80008000009 */
[----:B0-----:R-:W2:Y:S01]  /*fd70*/  LDL.LU R86, [R1+0x3e8] ;  /* 0x0003e80001567983 */ /* 0x001ea20000300800 */
[----:B------:R-:W-:-:S05]  /*fd80*/  IABS R74, R12 ;  /* 0x0000000c004a7213 */ /* 0x000fca0000000000 */
[----:B------:R-:W-:Y:S01]  /*fd90*/  IMAD.HI.U32 R30, R40, R74, RZ ;  /* 0x0000004a281e7227 */ /* 0x000fe200078e00ff */
[----:B------:R0:W-:Y:S03]  /*fda0*/  STS.U8 [R29+UR9+0x500], R76 ;  /* 0x0005004c1d007988 */ /* 0x0001e60008000009 */
[----:B------:R-:W-:Y:S01]  /*fdb0*/  IMAD.MOV R30, RZ, RZ, -R30 ;  /* 0x000000ffff1e7224 */ /* 0x000fe200078e0a1e */
[----:B0-----:R-:W-:-:S03]  /*fdc0*/  IABS R76, R13 ;  /* 0x0000000d004c7213 */ /* 0x001fc60000000000 */
        /* <DEDUP_REMOVED lines=10> */
[----:B------:R0:W-:Y:S03]  /*fe70*/  STS.U8 [R29+UR9+0x1500], R78 ;  /* 0x0015004e1d007988 */ /* 0x0001e60008000009 */
[----:B------:R-:W-:Y:S01]  /*fe80*/  IMAD.MOV R30, RZ, RZ, -R30 ;  /* 0x000000ffff1e7224 */ /* 0x000fe200078e0a1e */
[----:B------:R1:W-:Y:S01]  /*fe90*/  STS.U8 [R29+UR9+0x2900], R9 ;  /* 0x002900091d007988 */ /* 0x0003e20008000009 */
[----:B0-----:R-:W-:Y:S02]  /*fea0*/  IABS R78, R8 ;  /* 0x00000008004e7213 */ /* 0x001fe40000000000 */
[----:B------:R-:W-:-:S02]  /*feb0*/  IMAD R79, R39, R30, R79 ;  /* 0x0000001e274f7224 */ /* 0x000fc400078e024f */
[----:B-1----:R-:W-:Y:S02]  /*fec0*/  VIADD R9, R0, 0x5e ;  /* 0x0000005e00097836 */ /* 0x002fe40000000000 */
[----:B------:R-:W-:-:S03]  /*fed0*/  IMAD.HI.U32 R30, R40, R78, RZ ;  /* 0x0000004e281e7227 */ /* 0x000fc600078e00ff */
[----:B------:R-:W-:Y:S01]  /*fee0*/  IABS R77, R9 ;  /* 0x00000009004d7213 */ /* 0x000fe20000000000 */
[----:B------:R-:W-:Y:S01]  /*fef0*/  IMAD.MOV R30, RZ, RZ, -R30 ;  /* 0x000000ffff1e7224 */ /* 0x000fe200078e0a1e */
[----:B------:R0:W-:Y:S03]  /*ff00*/  STS.U8 [R29+UR9+0x3100], R132 ;  /* 0x003100841d007988 */ /* 0x0001e60008000009 */
[----:B------:R-:W-:Y:S02]  /*ff10*/  IMAD R78, R39, R30, R78 ;  /* 0x0000001e274e7224 */ /* 0x000fe400078e024e */
[----:B------:R-:W-:Y:S01]  /*ff20*/  IMAD.HI.U32 R30, R40, R77, RZ ;  /* 0x0000004d281e7227 */ /* 0x000fe200078e00ff */
[----:B------:R1:W-:Y:S03]  /*ff30*/  STS.U8 [R29+UR9+0x2d00], R80 ;  /* 0x002d00501d007988 */ /* 0x0003e60008000009 */
[----:B0-----:R-:W-:-:S02]  /*ff40*/  VIADD R132, R0, 0x5f ;  /* 0x0000005f00847836 */ /* 0x001fc40000000000 */
[----:B------:R-:W-:-:S03]  /*ff50*/  IMAD.MOV R30, RZ, RZ, -R30 ;  /* 0x000000ffff1e7224 */ /* 0x000fc600078e0a1e */
[----:B-1----:R-:W-:Y:S01]  /*ff60*/  IABS R80, R132 ;  /* 0x0000008400507213 */ /* 0x002fe20000000000 */
[----:B------:R-:W-:-:S04]  /*ff70*/  IMAD R77, R39, R30, R77 ;  /* 0x0000001e274d7224 */ /* 0x000fc800078e024d */
[----:B------:R-:W-:-:S04]  /*ff80*/  IMAD.HI.U32 R30, R40, R80, RZ ;  /* 0x00000050281e7227 */ /* 0x000fc800078e00ff */
[----:B------:R-:W-:-:S04]  /*ff90*/  IMAD.MOV R30, RZ, RZ, -R30 ;  /* 0x000000ffff1e7224 */ /* 0x000fc800078e0a1e */
[----:B------:R-:W-:Y:S01]  /*ffa0*/  IMAD R80, R39, R30, R80 ;  /* 0x0000001e27507224 */ /* 0x000fe200078e0250 */
[----:B------:R-:W-:Y:S01]  /*ffb0*/  LOP3.LUT R30, R149, 0x30, RZ, 0x3c, !PT ;  /* 0x00000030951e7812 */ /* 0x000fe200078e3cff */
[----:B------:R0:W-:Y:S04]  /*ffc0*/  STS.U8 [R29+UR9+0x3d00], R130 ;  /* 0x003d00821d007988 */ /* 0x0001e80008000009 */
[----:B------:R-:W-:Y:S04]  /*ffd0*/  STL [R1+0x824], R9 ;  /* 0x0008240901007387 */ /* 0x000fe80000100800 */
[----:B------:R-:W2:Y:S01]  /*ffe0*/  LDL.LU R84, [R1+0x3c0] ;  /* 0x0003c00001547983 */ /* 0x000ea20000300800 */
[----:B0-----:R-:W-:-:S03]  /*fff0*/  VIADD R130, R0, 0x64 ;  /* 0x0000006400827836 */ /* 0x001fc60000000000 */
[----:B------:R-:W-:Y:S04]  /*10000*/  STL [R1+0x820], R132 ;  /* 0x0008208401007387 */ /* 0x000fe80000100800 */
[----:B---3--:R0:W-:Y:S04]  /*10010*/  STS.U8 [R29+UR9+0x3500], R83 ;  /* 0x003500531d007988 */ /* 0x0081e80008000009 */
[----:B0-----:R-:W3:Y:S04]  /*10020*/  LDL.LU R83, [R1+0x3b4] ;  /* 0x0003b40001537983 */ /* 0x001ee80000300800 */
[----:B------:R-:W3:Y:S04]  /*10030*/  LDL.LU R85, [R1+0x3ac] ;  /* 0x0003ac0001557983 */ /* 0x000ee80000300800 */
[----:B----4-:R-:W-:Y:S04]  /*10040*/  STS.U8 [R29+UR9+0x3900], R82 ;  /* 0x003900521d007988 */ /* 0x010fe80008000009 */
[----:B------:R0:W-:Y:S04]  /*10050*/  STS.U8 [R30+UR9+0x580], R6 ;  /* 0x000580061e007988 */ /* 0x0001e80008000009 */
[----:B------:R1:W-:Y:S01]  /*10060*/  STS.U8 [R30+UR9+0xd80], R7 ;  /* 0x000d80071e007988 */ /* 0x0003e20008000009 */
[----:B0-----:R-:W-:-:S03]  /*10070*/  VIADD R6, R0, 0x65 ;  /* 0x0000006500067836 */ /* 0x001fc60000000000 */
[----:B------:R-:W-:Y:S01]  /*10080*/  STL [R1+0x818], R130 ;  /* 0x0008188201007387 */ /* 0x000fe20000100800 */
[----:B-1----:R-:W-:-:S03]  /*10090*/  VIADD R7, R0, 0x66 ;  /* 0x0000006600077836 */ /* 0x002fc60000000000 */
[----:B--2---:R0:W-:Y:S04]  /*100a0*/  STS.U8 [R30+UR9+0x180], R86 ;  /* 0x000180561e007988 */ /* 0x0041e80008000009 */
[----:B0-----:R-:W2:Y:S04]  /*100b0*/  LDL.LU R86, [R1+0x37c] ;  /* 0x00037c0001567983 */ /* 0x001ea80000300800 */
[----:B------:R-:W-:Y:S04]  /*100c0*/  STL [R1+0x814], R6 ;  /* 0x0008140601007387 */ /* 0x000fe80000100800 */
[----:B------:R-:W-:Y:S04]  /*100d0*/  STL [R1+0x810], R7 ;  /* 0x0008100701007387 */ /* 0x000fe80000100800 */
[----:B------:R-:W4:Y:S04]  /*100e0*/  LDL.LU R162, [R1+0x370] ;  /* 0x0003700001a27983 */ /* 0x000f280000300800 */
[----:B------:R0:W-:Y:S04]  /*100f0*/  STS.U8 [R30+UR9+0x1580], R126 ;  /* 0x0015807e1e007988 */ /* 0x0001e80008000009 */
[----:B------:R1:W-:Y:S01]  /*10100*/  STS.U8 [R30+UR9+0x1d80], R125 ;  /* 0x001d807d1e007988 */ /* 0x0003e20008000009 */
[----:B0-----:R-:W-:-:S02]  /*10110*/  VIADD R126, R0, 0x67 ;  /* 0x00000067007e7836 */ /* 0x001fc40000000000 */
[----:B-1----:R-:W-:-:S03]  /*10120*/  VIADD R125, R0, 0x6c ;  /* 0x0000006c007d7836 */ /* 0x002fc60000000000 */
[----:B------:R-:W-:Y:S04]  /*10130*/  STL [R1+0x80c], R126 ;  /* 0x00080c7e01007387 */ /* 0x000fe80000100800 */
[----:B------:R-:W-:Y:S04]  /*10140*/  STL [R1+0x808], R125 ;  /* 0x0008087d01007387 */ /* 0x000fe80000100800 */
[----:B------:R-:W2:Y:S04]  /*10150*/  LDL.LU R34, [R1+0x3a4] ;  /* 0x0003a40001227983 */ /* 0x000ea80000300800 */
[----:B------:R-:W2:Y:S04]  /*10160*/  LDL.LU R134, [R1+0x33c] ;  /* 0x00033c0001867983 */ /* 0x000ea80000300800 */
[----:B------:R-:W2:Y:S04]  /*10170*/  LDL.LU R145, [R1+0x32c] ;  /* 0x00032c0001917983 */ /* 0x000ea80000300800 */
[----:B------:R-:W2:Y:S04]  /*10180*/  LDL.LU R147, [R1+0x324] ;  /* 0x0003240001937983 */ /* 0x000ea80000300800 */
[----:B------:R0:W-:Y:S04]  /*10190*/  STS.U8 [R30+UR9+0x2580], R4 ;  /* 0x002580041e007988 */ /* 0x0001e80008000009 */
[----:B------:R-:W2:Y:S04]  /*101a0*/  LDL.LU R148, [R1+0x300] ;  /* 0x0003000001947983 */ /* 0x000ea80000300800 */
[----:B------:R-:W2:Y:S01]  /*101b0*/  LDL.LU R151, [R1+0x2f8] ;  /* 0x0002f80001977983 */ /* 0x000ea20000300800 */
[----:B0-----:R-:W-:-:S03]  /*101c0*/  VIADD R4, R0, 0x6d ;  /* 0x0000006d00047836 */ /* 0x001fc60000000000 */
[----:B------:R-:W2:Y:S04]  /*101d0*/  LDL.LU R136, [R1+0x2ec] ;  /* 0x0002ec0001887983 */ /* 0x000ea80000300800 */
[----:B------:R-:W2:Y:S04]  /*101e0*/  LDL.LU R137, [R1+0x2c0] ;  /* 0x0002c00001897983 */ /* 0x000ea80000300800 */
[----:B------:R-:W2:Y:S04]  /*101f0*/  LDL.LU R152, [R1+0x2bc] ;  /* 0x0002bc0001987983 */ /* 0x000ea80000300800 */
[----:B------:R-:W-:Y:S04]  /*10200*/  STL [R1+0x804], R4 ;  /* 0x0008040401007387 */ /* 0x000fe80000100800 */
[----:B------:R-:W2:Y:S04]  /*10210*/  LDL.LU R140, [R1+0x2b8] ;  /* 0x0002b800018c7983 */ /* 0x000ea80000300800 */
        /* <DEDUP_REMOVED lines=10> */
[----:B----4-:R0:W-:Y:S04]  /*102c0*/  STS.U8 [R30+UR9+0x2980], R162 ;  /* 0x002980a21e007988 */ /* 0x0101e80008000009 */
[----:B0-----:R-:W4:Y:S01]  /*102d0*/  LDL.LU R162, [R1+0x244] ;  /* 0x0002440001a27983 */ /* 0x001f220000300800 */
[----:B------:R-:W-:-:S05]  /*102e0*/  IABS R81, R130 ;  /* 0x0000008200517213 */ /* 0x000fca0000000000 */
[----:B------:R-:W-:Y:S01]  /*102f0*/  IMAD.HI.U32 R31, R40, R81, RZ ;  /* 0x00000051281f7227 */ /* 0x000fe200078e00ff */
[----:B------:R-:W-:-:S03]  /*10300*/  IABS R82, R6 ;  /* 0x0000000600527213 */ /* 0x000fc60000000000 */
[----:B------:R-:W-:-:S04]  /*10310*/  IMAD.MOV R31, RZ, RZ, -R31 ;  /* 0x000000ffff1f7224 */ /* 0x000fc800078e0a1f */
[----:B------:R-:W-:Y:S02]  /*10320*/  IMAD R81, R39, R31, R81 ;  /* 0x0000001f27517224 */ /* 0x000fe400078e0251 */
[----:B------:R-:W-:Y:S01]  /*10330*/  IMAD.HI.U32 R31, R40, R82, RZ ;  /* 0x00000052281f7227 */ /* 0x000fe200078e00ff */
[----:B------:R0:W-:Y:S03]  /*10340*/  STS.U8 [R30+UR9+0x980], R84 ;  /* 0x000980541e007988 */ /* 0x0001e60008000009 */
[----:B------:R-:W-:Y:S01]  /*10350*/  IMAD.MOV R31, RZ, RZ, -R31 ;  /* 0x000000ffff1f7224 */ /* 0x000fe200078e0a1f */
[----:B0-----:R-:W-:-:S03]  /*10360*/  IABS R84, R7 ;  /* 0x0000000700547213 */ /* 0x001fc60000000000 */
[----:B------:R-:W-:Y:S01]  /*10370*/  IMAD R82, R39, R31, R82 ;  /* 0x0000001f27527224 */ /* 0x000fe200078e0252 */
[----:B---3--:R0:W-:Y:S01]  /*10380*/  STS.U8 [R30+UR9+0x1180], R83 ;  /* 0x001180531e007988 */ /* 0x0081e20008000009 */
[----:B------:R-:W-:-:S04]  /*10390*/  IMAD.HI.U32 R31, R40, R84, RZ ;  /* 0x00000054281f7227 */ /* 0x000fc800078e00ff */
[----:B------:R-:W-:Y:S01]  /*103a0*/  IMAD.MOV R31, RZ, RZ, -R31 ;  /* 0x000000ffff1f7224 */ /* 0x000fe200078e0a1f */
[----:B0-----:R-:W-:-:S03]  /*103b0*/  IABS R83, R126 ;  /* 0x0000007e00537213 */ /* 0x001fc60000000000 */
[----:B------:R-:W-:Y:S01]  /*103c0*/  IMAD R84, R39, R31, R84 ;  /* 0x0000001f27547224 */ /* 0x000fe200078e0254 */
[----:B------:R0:W-:Y:S01]  /*103d0*/  STS.U8 [R30+UR9+0x1980], R85 ;  /* 0x001980551e007988 */ /* 0x0001e20008000009 */
[----:B------:R-:W-:-:S04]  /*103e0*/  IMAD.HI.U32 R31, R40, R83, RZ ;  /* 0x00000053281f7227 */ /* 0x000fc800078e00ff */
[----:B------:R-:W-:Y:S01]  /*103f0*/  IMAD.MOV R31, RZ, RZ, -R31 ;  /* 0x000000ffff1f7224 */ /* 0x000fe200078e0a1f */
[----:B0-----:R-:W-:-:S03]  /*10400*/  IABS R85, R125 ;  /* 0x0000007d00557213 */ /* 0x001fc60000000000 */
[----:B------:R-:W-:Y:S01]  /*10410*/  IMAD R83, R39, R31, R83 ;  /* 0x0000001f27537224 */ /* 0x000fe200078e0253 */
[----:B--2---:R0:W-:Y:S01]  /*10420*/  STS.U8 [R30+UR9+0x2180], R86 ;  /* 0x002180561e007988 */ /* 0x0041e20008000009 */
[----:B------:R-:W-:-:S04]  /*10430*/  IMAD.HI.U32 R31, R40, R85, RZ ;  /* 0x00000055281f7227 */ /* 0x000fc800078e00ff */
[----:B------:R-:W-:Y:S01]  /*10440*/  IMAD.MOV R31, RZ, RZ, -R31 ;  /* 0x000000ffff1f7224 */ /* 0x000fe200078e0a1f */
[----:B0-----:R-:W-:-:S03]  /*10450*/  IABS R86, R4 ;  /* 0x0000000400567213 */ /* 0x001fc60000000000 */
[----:B------:R-:W-:Y:S02]  /*10460*/  IMAD R85, R39, R31, R85 ;  /* 0x0000001f27557224 */ /* 0x000fe400078e0255 */
[----:B------:R-:W-:-:S04]  /*10470*/  IMAD.HI.U32 R31, R40, R86, RZ ;  /* 0x00000056281f7227 */ /* 0x000fc800078e00ff */
[----:B------:R-:W-:Y:S01]  /*10480*/  IMAD.MOV R31, RZ, RZ, -R31 ;  /* 0x000000ffff1f7224 */ /* 0x000fe200078e0a1f */
[----:B------:R0:W-:Y:S03]  /*10490*/  STS.U8 [R30+UR9+0x3580], R145 ;  /* 0x003580911e007988 */ /* 0x0001e60008000009 */
[----:B------:R-:W-:Y:S01]  /*104a0*/  IMAD R86, R39, R31, R86 ;  /* 0x0000001f27567224 */ /* 0x000fe200078e0256 */
[----:B------:R-:W-:Y:S01]  /*104b0*/  LOP3.LUT R31, R149, 0x40, RZ, 0x3c, !PT ;  /* 0x00000040951f7812 */ /* 0x000fe200078e3cff */
[----:B------:R1:W-:Y:S04]  /*104c0*/  STS.U8 [R30+UR9+0x3980], R147 ;  /* 0x003980931e007988 */ /* 0x0003e80008000009 */
[----:B------:R2:W-:Y:S04]  /*104d0*/  STS.U8 [R30+UR9+0x3d80], R148 ;  /* 0x003d80941e007988 */ /* 0x0005e80008000009 */
[----:B0-----:R-:W3:Y:S04]  /*104e0*/  LDL.LU R145, [R1+0x23c] ;  /* 0x00023c0001917983 */ /* 0x001ee80000300800 */
[----:B-1----:R-:W3:Y:S04]  /*104f0*/  LDL.LU R147, [R1+0x238] ;  /* 0x0002380001937983 */ /* 0x002ee80000300800 */
[----:B------:R-:W-:Y:S04]  /*10500*/  STS.U8 [R30+UR9+0x2d80], R34 ;  /* 0x002d80221e007988 */ /* 0x000fe80008000009 */
[----:B------:R-:W-:Y:S04]  /*10510*/  STS.U8 [R30+UR9+0x3180], R134 ;  /* 0x003180861e007988 */ /* 0x000fe80008000009 */
[----:B--2---:R-:W2:Y:S04]  /*10520*/  LDL.LU R148, [R1+0x234] ;  /* 0x0002340001947983 */ /* 0x004ea80000300800 */
[----:B------:R0:W-:Y:S04]  /*10530*/  STS.U8 [R31+UR9+0x200], R151 ;  /* 0x000200971f007988 */ /* 0x0001e80008000009 */
[----:B------:R-:W2:Y:S04]  /*10540*/  LDL.LU R149, [R1+0x230] ;  /* 0x0002300001957983 */ /* 0x000ea80000300800 */
[----:B------:R1:W-:Y:S04]  /*10550*/  STS.U8 [R31+UR9+0xe00], R152 ;  /* 0x000e00981f007988 */ /* 0x0003e80008000009 */
[----:B0-----:R-:W2:Y:S04]  /*10560*/  LDL.LU R151, [R1+0x22c] ;  /* 0x00022c0001977983 */ /* 0x001ea80000300800 */
[----:B------:R0:W-:Y:S04]  /*10570*/  STS.U8 [R31+UR9+0x2600], R153 ;  /* 0x002600991f007988 */ /* 0x0001e80008000009 */
[----:B-1----:R-:W2:Y:S04]  /*10580*/  LDL.LU R152, [R1+0x228] ;  /* 0x0002280001987983 */ /* 0x002ea80000300800 */
        /* <DEDUP_REMOVED lines=10> */
[----:B-1----:R-:W2:Y:S04]  /*10630*/  LDL.LU R161, [R1+0x20c] ;  /* 0x00020c0001a17983 */ /* 0x002ea80000300800 */
[----:B----4-:R0:W-:Y:S04]  /*10640*/  STS.U8 [R31+UR9+0x3e00], R162 ;  /* 0x003e00a21f007988 */ /* 0x0101e80008000009 */
[----:B0-----:R-:W4:Y:S04]  /*10650*/  LDL.LU R162, [R1+0x1e0] ;  /* 0x0001e00001a27983 */ /* 0x001f280000300800 */
[----:B------:R-:W-:Y:S04]  /*10660*/  STS.U8 [R31+UR9+0x600], R136 ;  /* 0x000600881f007988 */ /* 0x000fe80008000009 */
[----:B------:R-:W-:Y:S04]  /*10670*/  STS.U8 [R31+UR9+0xa00], R137 ;  /* 0x000a00891f007988 */ /* 0x000fe80008000009 */
[----:B------:R-:W-:Y:S04]  /*10680*/  STS.U8 [R31+UR9+0x1200], R140 ;  /* 0x0012008c1f007988 */ /* 0x000fe80008000009 */
[----:B------:R-:W-:Y:S04]  /*10690*/  STS.U8 [R31+UR9+0x1600], R141 ;  /* 0x0016008d1f007988 */ /* 0x000fe80008000009 */
[----:B------:R-:W-:Y:S04]  /*106a0*/  STS.U8 [R31+UR9+0x1a00], R142 ;  /* 0x001a008e1f007988 */ /* 0x000fe80008000009 */
[----:B------:R-:W-:Y:S04]  /*106b0*/  STS.U8 [R31+UR9+0x1e00], R143 ;  /* 0x001e008f1f007988 */ /* 0x000fe80008000009 */
[----:B------:R0:W-:Y:S04]  /*106c0*/  STS.U8 [R31+UR9+0x2200], R144 ;  /* 0x002200901f007988 */ /* 0x0001e80008000009 */
[----:B------:R-:W4:Y:S04]  /*106d0*/  LDL.LU R33, [R1+0x1dc] ;  /* 0x0001dc0001217983 */ /* 0x000f280000300800 */
[----:B------:R-:W4:Y:S01]  /*106e0*/  LDL.LU R34, [R1+0x1d8] ;  /* 0x0001d80001227983 */ /* 0x000f220000300800 */
[----:B0-----:R-:W0:Y:S03]  /*106f0*/  S2R R31, SR_TID.X ;  /* 0x00000000001f7919 */ /* 0x001e260000002100 */
[----:B------:R-:W4:Y:S04]  /*10700*/  LDL.LU R134, [R1+0x1d4] ;  /* 0x0001d40001867983 */ /* 0x000f280000300800 */
[----:B------:R-:W4:Y:S04]  /*10710*/  LDL.LU R136, [R1+0x1d0] ;  /* 0x0001d00001887983 */ /* 0x000f280000300800 */
[----:B------:R-:W4:Y:S04]  /*10720*/  LDL.LU R137, [R1+0x1cc] ;  /* 0x0001cc0001897983 */ /* 0x000f280000300800 */
[----:B------:R-:W4:Y:S04]  /*10730*/  LDL.LU R140, [R1+0x1a0] ;  /* 0x0001a000018c7983 */ /* 0x000f280000300800 */
[----:B------:R-:W4:Y:S04]  /*10740*/  LDL.LU R141, [R1+0x19c] ;  /* 0x00019c00018d7983 */ /* 0x000f280000300800 */
[----:B------:R-:W4:Y:S04]  /*10750*/  LDL.LU R142, [R1+0x198] ;  /* 0x00019800018e7983 */ /* 0x000f280000300800 */
[----:B------:R-:W4:Y:S01]  /*10760*/  LDL.LU R143, [R1+0x194] ;  /* 0x00019400018f7983 */ /* 0x000f220000300800 */
[----:B0-----:R-:W-:-:S03]  /*10770*/  LOP3.LUT R31, R31, 0x7f, RZ, 0xc0, !PT ;  /* 0x0000007f1f1f7812 */ /* 0x001fc600078ec0ff */
[----:B------:R-:W4:Y:S01]  /*10780*/  LDL.LU R144, [R1+0x190] ;  /* 0x0001900001907983 */ /* 0x000f220000300800 */
[----:B------:R-:W-:-:S05]  /*10790*/  LOP3.LUT R32, R31, 0x50, RZ, 0x3c, !PT ;  /* 0x000000501f207812 */ /* 0x000fca00078e3cff */
[----:B---3--:R0:W-:Y:S04]  /*107a0*/  STS.U8 [R32+UR9+0x280], R145 ;  /* 0x0002809120007988 */ /* 0x0081e80008000009 */
[----:B------:R1:W-:Y:S04]  /*107b0*/  STS.U8 [R32+UR9+0x680], R147 ;  /* 0x0006809320007988 */ /* 0x0003e80008000009 */
[----:B0-----:R-:W3:Y:S04]  /*107c0*/  LDL.LU R145, [R1+0x18c] ;  /* 0x00018c0001917983 */ /* 0x001ee80000300800 */
[----:B--2---:R0:W-:Y:S04]  /*107d0*/  STS.U8 [R32+UR9+0xa80], R148 ;  /* 0x000a809420007988 */ /* 0x0041e80008000009 */
        /* <DEDUP_REMOVED lines=22> */
[----:B------:R0:W-:Y:S04]  /*10940*/  STS.U8 [R32+UR9+0x3680], R33 ;  /* 0x0036802120007988 */ /* 0x0001e80008000009 */
[----:B------:R-:W-:Y:S01]  /*10950*/  STS.U8 [R32+UR9+0x3a80], R34 ;  /* 0x003a802220007988 */ /* 0x000fe20008000009 */
[----:B0-----:R-:W-:-:S03]  /*10960*/  LOP3.LUT R33, R31, 0x60, RZ, 0x3c, !PT ;  /* 0x000000601f217812 */ /* 0x001fc600078e3cff */
[----:B------:R0:W-:Y:S04]  /*10970*/  STS.U8 [R32+UR9+0x3e80], R134 ;  /* 0x003e808620007988 */ /* 0x0001e80008000009 */
[----:B------:R1:W-:Y:S04]  /*10980*/  STS.U8 [R33+UR9+0x300], R136 ;  /* 0x0003008821007988 */ /* 0x0003e80008000009 */
[----:B------:R1:W-:Y:S04]  /*10990*/  STS.U8 [R33+UR9+0x700], R137 ;  /* 0x0007008921007988 */ /* 0x0003e80008000009 */
[----:B0-----:R-:W4:Y:S04]  /*109a0*/  LDL.LU R134, [R1+0x78] ;  /* 0x0000780001867983 */ /* 0x001f280000300800 */
[----:B-1----:R-:W4:Y:S04]  /*109b0*/  LDL.LU R136, [R1+0x74] ;  /* 0x0000740001887983 */ /* 0x002f280000300800 */
[----:B------:R0:W-:Y:S04]  /*109c0*/  STS.U8 [R33+UR9+0xb00], R140 ;  /* 0x000b008c21007988 */ /* 0x0001e80008000009 */
[----:B------:R-:W4:Y:S04]  /*109d0*/  LDL.LU R137, [R1+0x70] ;  /* 0x0000700001897983 */ /* 0x000f280000300800 */
[----:B------:R1:W-:Y:S04]  /*109e0*/  STS.U8 [R33+UR9+0xf00], R141 ;  /* 0x000f008d21007988 */ /* 0x0003e80008000009 */
[----:B0-----:R-:W4:Y:S04]  /*109f0*/  LDL.LU R140, [R1+0x6c] ;  /* 0x00006c00018c7983 */ /* 0x001f280000300800 */
[----:B------:R0:W-:Y:S04]  /*10a00*/  STS.U8 [R33+UR9+0x1300], R142 ;  /* 0x0013008e21007988 */ /* 0x0001e80008000009 */
[----:B-1----:R-:W4:Y:S04]  /*10a10*/  LDL.LU R141, [R1+0x68] ;  /* 0x00006800018d7983 */ /* 0x002f280000300800 */
[----:B------:R1:W-:Y:S04]  /*10a20*/  STS.U8 [R33+UR9+0x1700], R143 ;  /* 0x0017008f21007988 */ /* 0x0003e80008000009 */
[----:B0-----:R-:W4:Y:S04]  /*10a30*/  LDL.LU R142, [R1+0x64] ;  /* 0x00006400018e7983 */ /* 0x001f280000300800 */
[----:B------:R0:W-:Y:S04]  /*10a40*/  STS.U8 [R33+UR9+0x1b00], R144 ;  /* 0x001b009021007988 */ /* 0x0001e80008000009 */
[----:B-1----:R-:W4:Y:S04]  /*10a50*/  LDL.LU R143, [R1+0x60] ;  /* 0x00006000018f7983 */ /* 0x002f280000300800 */
[----:B---3--:R1:W-:Y:S04]  /*10a60*/  STS.U8 [R33+UR9+0x1f00], R145 ;  /* 0x001f009121007988 */ /* 0x0083e80008000009 */
[----:B0-----:R-:W3:Y:S01]  /*10a70*/  LDL.LU R144, [R1+0x5c] ;  /* 0x00005c0001907983 */ /* 0x001ee20000300800 */
[----:B------:R-:W-:-:S03]  /*10a80*/  LOP3.LUT R34, R31, 0x70, RZ, 0x3c, !PT ;  /* 0x000000701f227812 */ /* 0x000fc600078e3cff */
        /* <DEDUP_REMOVED lines=22> */
[----:B0-----:R-:W2:Y:S04]  /*10bf0*/  LDL.LU R161, [R1+0x24] ;  /* 0x0000240001a17983 */ /* 0x001ea80000300800 */
[----:B----4-:R0:W-:Y:S04]  /*10c00*/  STS.U8 [R34+UR9+0xf80], R162 ;  /* 0x000f80a222007988 */ /* 0x0101e80008000009 */
[----:B0-----:R-:W4:Y:S04]  /*10c10*/  LDL.LU R162, [R1+0x1c] ;  /* 0x00001c0001a27983 */ /* 0x001f280000300800 */
[----:B------:R-:W4:Y:S04]  /*10c20*/  LDL.LU R28, [R1+0x8] ;  /* 0x00000800011c7983 */ /* 0x000f280000300800 */
[----:B------:R-:W4:Y:S04]  /*10c30*/  LDL.LU R30, [R1+0xc] ;  /* 0x00000c00011e7983 */ /* 0x000f280000300800 */
[----:B------:R-:W4:Y:S04]  /*10c40*/  LDL.LU R29, [R1+0x4] ;  /* 0x00000400011d7983 */ /* 0x000f280000300800 */
[----:B------:R-:W-:Y:S04]  /*10c50*/  STS.U8 [R34+UR9+0x2b80], R92 ;  /* 0x002b805c22007988 */ /* 0x000fe80008000009 */
[----:B------:R-:W-:Y:S04]  /*10c60*/  STS.U8 [R34+UR9+0x2f80], R91 ;  /* 0x002f805b22007988 */ /* 0x000fe80008000009 */
[----:B------:R-:W-:Y:S04]  /*10c70*/  STS.U8 [R34+UR9+0x3380], R90 ;  /* 0x0033805a22007988 */ /* 0x000fe80008000009 */
[----:B------:R-:W-:Y:S04]  /*10c80*/  STS.U8 [R34+UR9+0x3780], R89 ;  /* 0x0037805922007988 */ /* 0x000fe80008000009 */
[----:B------:R0:W-:Y:S04]  /*10c90*/  STS.U8 [R34+UR9+0x1380], R134 ;  /* 0x0013808622007988 */ /* 0x0001e80008000009 */
[----:B------:R1:W-:Y:S04]  /*10ca0*/  STS.U8 [R34+UR9+0x1780], R136 ;  /* 0x0017808822007988 */ /* 0x0003e80008000009 */
[----:B0-----:R-:W4:Y:S04]  /*10cb0*/  LDL.LU R134, [R1+0xae4] ;  /* 0x000ae40001867983 */ /* 0x001f280000300800 */
[----:B-1----:R-:W4:Y:S04]  /*10cc0*/  LDL.LU R136, [R1+0xae0] ;  /* 0x000ae00001887983 */ /* 0x002f280000300800 */
[----:B------:R0:W-:Y:S04]  /*10cd0*/  STS.U8 [R34+UR9+0x1b80], R137 ;  /* 0x001b808922007988 */ /* 0x0001e80008000009 */
[----:B------:R1:W-:Y:S04]  /*10ce0*/  STS.U8 [R34+UR9+0x1f80], R140 ;  /* 0x001f808c22007988 */ /* 0x0003e80008000009 */
[----:B0-----:R-:W4:Y:S04]  /*10cf0*/  LDL.LU R137, [R1+0xadc] ;  /* 0x000adc0001897983 */ /* 0x001f280000300800 */
[----:B-1----:R-:W4:Y:S04]  /*10d00*/  LDL.LU R140, [R1+0xad8] ;  /* 0x000ad800018c7983 */ /* 0x002f280000300800 */
[----:B------:R0:W-:Y:S04]  /*10d10*/  STS.U8 [R34+UR9+0x2380], R141 ;  /* 0x0023808d22007988 */ /* 0x0001e80008000009 */
[----:B------:R1:W-:Y:S04]  /*10d20*/  STS.U8 [R34+UR9+0x2780], R142 ;  /* 0x0027808e22007988 */ /* 0x0003e80008000009 */
[----:B------:R-:W-:Y:S04]  /*10d30*/  STS.U8 [R34+UR9+0x3b80], R88 ;  /* 0x003b805822007988 */ /* 0x000fe80008000009 */
[----:B0-----:R-:W4:Y:S04]  /*10d40*/  LDL.LU R141, [R1+0xad4] ;  /* 0x000ad400018d7983 */ /* 0x001f280000300800 */
[----:B-1----:R-:W4:Y:S04]  /*10d50*/  LDL.LU R142, [R1+0xad0] ;  /* 0x000ad000018e7983 */ /* 0x002f280000300800 */
[----:B------:R0:W-:Y:S04]  /*10d60*/  STS.U8 [R34+UR9+0x3f80], R87 ;  /* 0x003f805722007988 */ /* 0x0001e80008000009 */
[----:B------:R1:W-:Y:S04]  /*10d70*/  STS.U8 [R31+UR9+0x4000], R143 ;  /* 0x0040008f1f007988 */ /* 0x0003e80008000009 */
[----:B---3--:R3:W-:Y:S04]  /*10d80*/  STS.U8 [R31+UR9+0x4400], R144 ;  /* 0x004400901f007988 */ /* 0x0087e80008000009 */
[----:B0-----:R-:W4:Y:S04]  /*10d90*/  LDL.LU R87, [R1] ;  /* 0x0000000001577983 */ /* 0x001f280000300800 */
[----:B-1----:R-:W4:Y:S04]  /*10da0*/  LDL.LU R143, [R1+0xacc] ;  /* 0x000acc00018f7983 */ /* 0x002f280000300800 */
[----:B---3--:R-:W3:Y:S04]  /*10db0*/  LDL.LU R144, [R1+0xac8] ;  /* 0x000ac80001907983 */ /* 0x008ee80000300800 */
[----:B--2---:R0:W-:Y:S04]  /*10dc0*/  STS.U8 [R31+UR9+0x4800], R145 ;  /* 0x004800911f007988 */ /* 0x0041e80008000009 */
[----:B------:R1:W-:Y:S04]  /*10dd0*/  STS.U8 [R31+UR9+0x4c00], R147 ;  /* 0x004c00931f007988 */ /* 0x0003e80008000009 */
[----:B------:R2:W-:Y:S04]  /*10de0*/  STS.U8 [R31+UR9+0x5000], R148 ;  /* 0x005000941f007988 */ /* 0x0005e80008000009 */
[----:B0-----:R-:W3:Y:S04]  /*10df0*/  LDL.LU R145, [R1+0xac4] ;  /* 0x000ac40001917983 */ /* 0x001ee80000300800 */
[----:B-1----:R-:W3:Y:S04]  /*10e00*/  LDL.LU R147, [R1+0xac0] ;  /* 0x000ac00001937983 */ /* 0x002ee80000300800 */
[----:B--2---:R-:W2:Y:S04]  /*10e10*/  LDL.LU R148, [R1+0xabc] ;  /* 0x000abc0001947983 */ /* 0x004ea80000300800 */
[----:B------:R0:W-:Y:S04]  /*10e20*/  STS.U8 [R31+UR9+0x5400], R149 ;  /* 0x005400951f007988 */ /* 0x0001e80008000009 */
[----:B------:R1:W-:Y:S04]  /*10e30*/  STS.U8 [R31+UR9+0x5800], R151 ;  /* 0x005800971f007988 */ /* 0x0003e80008000009 */
[----:B------:R1:W-:Y:S04]  /*10e40*/  STS.U8 [R31+UR9+0x5c00], R152 ;  /* 0x005c00981f007988 */ /* 0x0003e80008000009 */
[----:B0-----:R-:W2:Y:S04]  /*10e50*/  LDL.LU R149, [R1+0xab8] ;  /* 0x000ab80001957983 */ /* 0x001ea80000300800 */
[----:B-1----:R-:W2:Y:S04]  /*10e60*/  LDL.LU R151, [R1+0xab4] ;  /* 0x000ab40001977983 */ /* 0x002ea80000300800 */
[----:B------:R-:W2:Y:S04]  /*10e70*/  LDL.LU R152, [R1+0xab0] ;  /* 0x000ab00001987983 */ /* 0x000ea80000300800 */
        /* <DEDUP_REMOVED lines=12> */
[----:B----4-:R0:W-:Y:S04]  /*10f40*/  STS.U8 [R31+UR9+0x7800], R162 ;  /* 0x007800a21f007988 */ /* 0x0101e80008000009 */
[----:B0-----:R-:W4:Y:S04]  /*10f50*/  LDL.LU R162, [R1+0xa94] ;  /* 0x000a940001a27983 */ /* 0x001f280000300800 */
[----:B------:R0:W-:Y:S02]  /*10f60*/  STS.U8 [R31+UR9+0x7c00], R28 ;  /* 0x007c001c1f007988 */ /* 0x0001e40008000009 */
[----:B0-----:R-:W0:Y:S01]  /*10f70*/  S2R R28, SR_TID.X ;  /* 0x00000000001c7919 */ /* 0x001e220000002100 */
[----:B------:R-:W-:-:S02]  /*10f80*/  ISETP.GT.U32.AND P2, PT, R39, R43, PT ;  /* 0x0000002b2700720c */ /* 0x000fc40003f44070 */
[----:B------:R-:W-:Y:S02]  /*10f90*/  ISETP.GT.U32.AND P5, PT, R39, R42, PT ;  /* 0x0000002a2700720c */ /* 0x000fe40003fa4070 */
[----:B------:R-:W-:Y:S02]  /*10fa0*/  ISETP.GE.AND P6, PT, R96, RZ, PT ;  /* 0x000000ff6000720c */ /* 0x000fe40003fc6270 */
[----:B------:R-:W4:Y:S07]  /*10fb0*/  LDL.LU R96, [R1+0xa90] ;  /* 0x000a900001607983 */ /* 0x000f2e0000300800 */
[----:B------:R-:W-:-:S02]  /*10fc0*/  @!P2 IMAD.IADD R43, R43, 0x1, -R39 ;  /* 0x000000012b2ba824 */ /* 0x000fc400078e0a27 */
[----:B------:R-:W-:Y:S01]  /*10fd0*/  @!P5 IMAD.IADD R42, R42, 0x1, -R39 ;  /* 0x000000012a2ad824 */ /* 0x000fe200078e0a27 */
[----:B0-----:R-:W-:-:S04]  /*10fe0*/  LOP3.LUT R28, R28, 0x7f, RZ, 0xc0, !PT ;  /* 0x0000007f1c1c7812 */ /* 0x001fc800078ec0ff */
[C---:B------:R-:W-:Y:S02]  /*10ff0*/  LOP3.LUT R31, R28.reuse, 0x40, RZ, 0x3c, !PT ;  /* 0x000000401c1f7812 */ /* 0x040fe400078e3cff */
[----:B------:R-:W-:-:S05]  /*11000*/  LOP3.LUT R28, R28, 0x10, RZ, 0x3c, !PT ;  /* 0x000000101c1c7812 */ /* 0x000fca00078e3cff */
[----:B------:R0:W-:Y:S04]  /*11010*/  STS.U8 [R28+UR9+0x4480], R29 ;  /* 0x0044801d1c007988 */ /* 0x0001e80008000009 */
[----:B------:R1:W-:Y:S01]  /*11020*/  STS.U8 [R28+UR9+0x4080], R30 ;  /* 0x0040801e1c007988 */ /* 0x0003e20008000009 */
[----:B0-----:R-:W0:Y:S01]  /*11030*/  S2R R29, SR_TID.X ;  /* 0x00000000001d7919 */ /* 0x001e220000002100 */
[----:B-1----:R-:W1:Y:S01]  /*11040*/  S2R R30, SR_TID.X ;  /* 0x00000000001e7919 */ /* 0x002e620000002100 */
[C---:B------:R-:W-:Y:S02]  /*11050*/  ISETP.GT.U32.AND P2, PT, R39.reuse, R43, PT ;  /* 0x0000002b2700720c */ /* 0x040fe40003f44070 */
[C---:B------:R-:W-:Y:S02]  /*11060*/  ISETP.GT.U32.AND P5, PT, R39.reuse, R42, PT ;  /* 0x0000002a2700720c */ /* 0x040fe40003fa4070 */
[----:B------:R-:W-:-:S09]  /*11070*/  ISETP.GT.U32.AND P4, PT, R39, R41, PT ;  /* 0x000000292700720c */ /* 0x000fd20003f84070 */
[--C-:B------:R-:W-:Y:S01]  /*11080*/  @!P2 IMAD.IADD R43, R43, 0x1, -R39.reuse ;  /* 0x000000012b2ba824 */ /* 0x100fe200078e0a27 */
[----:B------:R-:W-:Y:S01]  /*11090*/  ISETP.GE.AND P2, PT, R37, RZ, PT ;  /* 0x000000ff2500720c */ /* 0x000fe20003f46270 */
[--C-:B------:R-:W-:Y:S01]  /*110a0*/  @!P5 IMAD.IADD R42, R42, 0x1, -R39.reuse ;  /* 0x000000012a2ad824 */ /* 0x100fe200078e0a27 */
[----:B------:R-:W-:Y:S01]  /*110b0*/  ISETP.GT.U32.AND P5, PT, R39, R44, PT ;  /* 0x0000002c2700720c */ /* 0x000fe20003fa4070 */
[----:B------:R-:W-:Y:S01]  /*110c0*/  @!P4 IMAD.IADD R41, R41, 0x1, -R39 ;  /* 0x000000012929c824 */ /* 0x000fe200078e0a27 */
[----:B------:R-:W5:Y:S01]  /*110d0*/  LDL.LU R37, [R1+0xa8c] ;  /* 0x000a8c0001257983 */ /* 0x000f620000300800 */
[----:B------:R-:W-:Y:S01]  /*110e0*/  @!P6 IMAD.MOV R43, RZ, RZ, -R43 ;  /* 0x000000ffff2be224 */ /* 0x000fe200078e0a2b */
[C---:B------:R-:W-:Y:S02]  /*110f0*/  ISETP.GT.U32.AND P6, PT, R39.reuse, R45, PT ;  /* 0x0000002d2700720c */ /* 0x040fe40003fc4070 */
[----:B------:R-:W-:Y:S02]  /*11100*/  ISETP.GT.U32.AND P4, PT, R39, R41, PT ;  /* 0x000000292700720c */ /* 0x000fe40003f84070 */
[----:B------:R-:W-:-:S02]  /*11110*/  SEL R43, R5, R43, !P3 ;  /* 0x0000002b052b7207 */ /* 0x000fc40005800000 */
[----:B0-----:R-:W-:Y:S01]  /*11120*/  LOP3.LUT R29, R29, 0x7f, RZ, 0xc0, !PT ;  /* 0x0000007f1d1d7812 */ /* 0x001fe200078ec0ff */
[----:B------:R-:W-:Y:S01]  /*11130*/  @!P2 IMAD.MOV R42, RZ, RZ, -R42 ;  /* 0x000000ffff2aa224 */ /* 0x000fe200078e0a2a */
[----:B------:R-:W-:Y:S01]  /*11140*/  ISETP.GE.AND P2, PT, R165, RZ, PT ;  /* 0x000000ffa500720c */ /* 0x000fe20003f46270 */
[--C-:B------:R-:W-:Y:S01]  /*11150*/  @!P5 IMAD.IADD R44, R44, 0x1, -R39.reuse ;  /* 0x000000012c2cd824 */ /* 0x100fe200078e0a27 */
[----:B-1----:R-:W-:Y:S01]  /*11160*/  LOP3.LUT R30, R30, 0x7f, RZ, 0xc0, !PT ;  /* 0x0000007f1e1e7812 */ /* 0x002fe200078ec0ff */
[----:B------:R-:W-:Y:S01]  /*11170*/  IMAD R43, R43, UR11, RZ ;  /* 0x0000000b2b2b7c24 */ /* 0x000fe2000f8e02ff */
[----:B------:R-:W-:Y:S01]  /*11180*/  LOP3.LUT R29, R29, 0x20, RZ, 0x3c, !PT ;  /* 0x000000201d1d7812 */ /* 0x000fe200078e3cff */
[----:B------:R0:W-:Y:S01]  /*11190*/  STS.U8 [R28+UR9+0x4880], R87 ;  /* 0x004880571c007988 */ /* 0x0001e20008000009 */
[----:B------:R-:W-:Y:S02]  /*111a0*/  LOP3.LUT R30, R30, 0x30, RZ, 0x3c, !PT ;  /* 0x000000301e1e7812 */ /* 0x000fe400078e3cff */
[----:B------:R-:W-:Y:S01]  /*111b0*/  SEL R42, R5, R42, !P3 ;  /* 0x0000002a052a7207 */ /* 0x000fe20005800000 */
[--C-:B------:R-:W-:Y:S01]  /*111c0*/  @!P4 IMAD.IADD R41, R41, 0x1, -R39.reuse ;  /* 0x000000012929c824 */ /* 0x100fe200078e0a27 */
[----:B------:R-:W-:Y:S01]  /*111d0*/  ISETP.GT.U32.AND P5, PT, R39, R44, PT ;  /* 0x0000002c2700720c */ /* 0x000fe20003fa4070 */
[----:B------:R-:W-:Y:S01]  /*111e0*/  @!P6 IMAD.IADD R45, R45, 0x1, -R39 ;  /* 0x000000012d2de824 */ /* 0x000fe200078e0a27 */
[----:B------:R-:W5:Y:S04]  /*111f0*/  LDL.LU R165, [R1+0xa88] ;  /* 0x000a880001a57983 */ /* 0x000f680000300800 */
[----:B---3--:R-:W-:Y:S01]  /*11200*/  STS.U8 [R28+UR9+0x7c80], R145 ;  /* 0x007c80911c007988 */ /* 0x008fe20008000009 */
[----:B0-----:R-:W-:-:S03]  /*11210*/  IMAD R87, R42, UR11, RZ ;  /* 0x0000000b2a577c24 */ /* 0x001fc6000f8e02ff */
[----:B------:R-:W-:Y:S04]  /*11220*/  STS.U8 [R28+UR9+0x7880], R147 ;  /* 0x007880931c007988 */ /* 0x000fe80008000009 */
[----:B--2---:R-:W-:Y:S01]  /*11230*/  STS.U8 [R28+UR9+0x7480], R148 ;  /* 0x007480941c007988 */ /* 0x004fe20008000009 */
[----:B------:R-:W-:Y:S01]  /*11240*/  @!P2 IMAD.MOV R41, RZ, RZ, -R41 ;  /* 0x000000ffff29a224 */ /* 0x000fe200078e0a29 */
[----:B------:R-:W-:Y:S01]  /*11250*/  ISETP.GT.U32.AND P6, PT, R39, R46, PT ;  /* 0x0000002e2700720c */ /* 0x000fe20003fc4070 */
[----:B------:R-:W-:Y:S01]  /*11260*/  @!P5 IMAD.IADD R44, R44, 0x1, -R39 ;  /* 0x000000012c2cd824 */ /* 0x000fe200078e0a27 */
[----:B------:R-:W-:Y:S04]  /*11270*/  STS.U8 [R28+UR9+0x7080], R149 ;  /* 0x007080951c007988 */ /* 0x000fe80008000009 */
[----:B------:R-:W-:Y:S04]  /*11280*/  STS.U8 [R28+UR9+0x6c80], R151 ;  /* 0x006c80971c007988 */ /* 0x000fe80008000009 */
[----:B------:R-:W-:Y:S01]  /*11290*/  STS.U8 [R28+UR9+0x6880], R152 ;  /* 0x006880981c007988 */ /* 0x000fe20008000009 */
[----:B------:R-:W-:-:S02]  /*112a0*/  SEL R41, R5, R41, !P3 ;  /* 0x0000002905297207 */ /* 0x000fc40005800000 */
[----:B------:R-:W-:Y:S01]  /*112b0*/  ISETP.GE.AND P5, PT, R119, RZ, PT ;  /* 0x000000ff7700720c */ /* 0x000fe20003fa6270 */
[----:B------:R-:W-:Y:S04]  /*112c0*/  STS.U8 [R28+UR9+0x6480], R153 ;  /* 0x006480991c007988 */ /* 0x000fe80008000009 */
[----:B------:R-:W-:Y:S04]  /*112d0*/  STS.U8 [R28+UR9+0x6080], R154 ;  /* 0x0060809a1c007988 */ /* 0x000fe80008000009 */
[----:B------:R-:W-:Y:S04]  /*112e0*/  STS.U8 [R28+UR9+0x5c80], R155 ;  /* 0x005c809b1c007988 */ /* 0x000fe80008000009 */
[----:B------:R-:W-:Y:S04]  /*112f0*/  STS.U8 [R28+UR9+0x5880], R159 ;  /* 0x0058809f1c007988 */ /* 0x000fe80008000009 */
[----:B------:R-:W-:Y:S04]  /*11300*/  STS.U8 [R28+UR9+0x5480], R160 ;  /* 0x005480a01c007988 */ /* 0x000fe80008000009 */
[----:B------:R-:W-:Y:S01]  /*11310*/  STS.U8 [R28+UR9+0x5080], R161 ;  /* 0x005080a11c007988 */ /* 0x000fe20008000009 */
[----:B------:R-:W-:-:S02]  /*11320*/  IMAD R41, R41, UR11, RZ ;  /* 0x0000000b29297c24 */ /* 0x000fc4000f8e02ff */
[----:B------:R-:W-:-:S05]  /*11330*/  @!P6 IMAD.IADD R46, R46, 0x1, -R39 ;  /* 0x000000012e2ee824 */ /* 0x000fca00078e0a27 */
[----:B------:R-:W-:-:S13]  /*11340*/  ISETP.GT.U32.AND P6, PT, R39, R46, PT ;  /* 0x0000002e2700720c */ /* 0x000fda0003fc4070 */
[----:B------:R-:W-:Y:S01]  /*11350*/  @!P6 IMAD.IADD R46, R46, 0x1, -R39 ;  /* 0x000000012e2ee824 */ /* 0x000fe200078e0a27 */
[----:B----4-:R0:W-:Y:S04]  /*11360*/  STS.U8 [R28+UR9+0x4c80], R162 ;  /* 0x004c80a21c007988 */ /* 0x0101e80008000009 */
[----:B------:R-:W-:Y:S04]  /*11370*/  STS.U8 [R29+UR9+0x4100], R144 ;  /* 0x004100901d007988 */ /* 0x000fe80008000009 */
[----:B------:R-:W-:Y:S01]  /*11380*/  STS.U8 [R29+UR9+0x4500], R143 ;  /* 0x0045008f1d007988 */ /* 0x000fe20008000009 */
[----:B------:R-:W-:Y:S01]  /*11390*/  PRMT R92, RZ, 0x7610, R92 ;  /* 0x00007610ff5c7816 */ /* 0x000fe2000000005c */
[----:B0-----:R-:W0:Y:S02]  /*113a0*/  LDC R162, c[0x0][0x3a0] ;  /* 0x0000e800ffa27b82 */ /* 0x001e240000000800 */
[----:B------:R-:W-:Y:S04]  /*113b0*/  STS.U8 [R29+UR9+0x4900], R142 ;  /* 0x0049008e1d007988 */ /* 0x000fe80008000009 */
        /* <DEDUP_REMOVED lines=11> */
[----:B------:R1:W-:Y:S04]  /*11470*/  STS.U8 [R29+UR9+0x7900], R122 ;  /* 0x0079007a1d007988 */ /* 0x0003e80008000009 */
[----:B------:R-:W-:Y:S04]  /*11480*/  STS.U8 [R29+UR9+0x7d00], R121 ;  /* 0x007d00791d007988 */ /* 0x000fe80008000009 */
[----:B------:R2:W-:Y:S01]  /*11490*/  STS.U8 [R30+UR9+0x4180], R120 ;  /* 0x004180781e007988 */ /* 0x0005e20008000009 */
[----:B-1----:R-:W-:-:S02]  /*114a0*/  IADD3 R122, P2, PT, R87, R38, RZ ;  /* 0x00000026577a7210 */ /* 0x002fc40007f5e0ff */
[----:B--2---:R-:W-:-:S04]  /*114b0*/  IADD3 R120, P4, PT, R43, R38, RZ ;  /* 0x000000262b787210 */ /* 0x004fc80007f9e0ff */
[----:B------:R-:W-:Y:S02]  /*114c0*/  LEA.HI.X.SX32 R121, R43, R35, 0x1, P4 ;  /* 0x000000232b797211 */ /* 0x000fe400020f0eff */
[----:B------:R-:W-:Y:S02]  /*114d0*/  ISETP.GT.U32.AND P4, PT, R39, R45, PT ;  /* 0x0000002d2700720c */ /* 0x000fe40003f84070 */
[-C--:B------:R-:W-:Y:S02]  /*114e0*/  LEA.HI.X.SX32 R124, R87, R35.reuse, 0x1, P2 ;  /* 0x00000023577c7211 */ /* 0x080fe400010f0eff */
[----:B------:R-:W-:Y:S01]  /*114f0*/  ISETP.GE.AND P2, PT, R123, RZ, PT ;  /* 0x000000ff7b00720c */ /* 0x000fe20003f46270 */
[----:B------:R1:W-:Y:S01]  /*11500*/  STL [R1+0x150], R120 ;  /* 0x0001507801007387 */ /* 0x0003e20000100800 */
[----:B------:R-:W-:Y:S02]  /*11510*/  @P0 IMAD.MOV.U32 R42, RZ, RZ, R120 ;  /* 0x000000ffff2a0224 */ /* 0x000fe400078e0078 */
[----:B------:R-:W-:Y:S01]  /*11520*/  @P0 IMAD.MOV.U32 R43, RZ, RZ, R121 ;  /* 0x000000ffff2b0224 */ /* 0x000fe200078e0079 */
[----:B------:R2:W-:Y:S04]  /*11530*/  STL [R1+0x14c], R121 ;  /* 0x00014c7901007387 */ /* 0x0005e80000100800 */
[----:B------:R-:W-:Y:S01]  /*11540*/  @!P4 IMAD.IADD R45, R45, 0x1, -R39 ;  /* 0x000000012d2dc824 */ /* 0x000fe200078e0a27 */
[----:B-1----:R-:W-:Y:S01]  /*11550*/  IADD3 R120, P4, PT, R41, R38, RZ ;  /* 0x0000002629787210 */ /* 0x002fe20007f9e0ff */
[----:B------:R1:W-:Y:S02]  /*11560*/  STS.U8 [R30+UR9+0x4580], R117 ;  /* 0x004580751e007988 */ /* 0x0003e40008000009 */
[----:B------:R-:W-:Y:S01]  /*11570*/  @!P2 IMAD.MOV R44, RZ, RZ, -R44 ;  /* 0x000000ffff2ca224 */ /* 0x000fe200078e0a2c */
[----:B------:R-:W-:Y:S01]  /*11580*/  ISETP.GT.U32.AND P2, PT, R39, R48, PT ;  /* 0x000000302700720c */ /* 0x000fe20003f44070 */
[----:B------:R-:W-:Y:S01]  /*11590*/  @!P5 IMAD.MOV R45, RZ, RZ, -R45 ;  /* 0x000000ffff2dd224 */ /* 0x000fe200078e0a2d */
[----:B--2---:R-:W-:-:S02]  /*115a0*/  LEA.HI.X.SX32 R121, R41, R35, 0x1, P4 ;  /* 0x0000002329797211 */ /* 0x004fc400020f0eff */
[----:B------:R-:W-:Y:S02]  /*115b0*/  ISETP.GT.U32.AND P4, PT, R39, R47, PT ;  /* 0x0000002f2700720c */ /* 0x000fe40003f84070 */
[----:B-1----:R-:W-:Y:S01]  /*115c0*/  PRMT R117, RZ, 0x7610, R117 ;  /* 0x00007610ff757816 */ /* 0x002fe20000000075 */
[----:B------:R1:W-:Y:S01]  /*115d0*/  STS.U8 [R30+UR9+0x4980], R116 ;  /* 0x004980741e007988 */ /* 0x0003e20008000009 */
[C---:B------:R-:W-:Y:S02]  /*115e0*/  SEL R44, R5.reuse, R44, !P3 ;  /* 0x0000002c052c7207 */ /* 0x040fe40005800000 */
[----:B------:R-:W-:Y:S02]  /*115f0*/  SEL R45, R5, R45, !P3 ;  /* 0x0000002d052d7207 */ /* 0x000fe40005800000 */
[----:B------:R-:W-:Y:S01]  /*11600*/  ISETP.GE.AND P5, PT, R26, RZ, PT ;  /* 0x000000ff1a00720c */ /* 0x000fe20003fa6270 */
[----:B------:R2:W3:Y:S01]  /*11610*/  @P0 LDG.E.U8 R117, desc[UR18][R42.64] ;  /* 0x000000122a750981 */ /* 0x0004e2000c1e1100 */
[----:B------:R-:W-:Y:S01]  /*11620*/  IMAD R44, R44, UR4, RZ ;  /* 0x000000042c2c7c24 */ /* 0x000fe2000f8e02ff */
[----:B------:R-:W4:Y:S01]  /*11630*/  LDCU UR4, c[0x0][0x3b0] ;  /* 0x00007600ff0477ac */ /* 0x000f220008000800 */
[----:B-1----:R-:W-:Y:S01]  /*11640*/  PRMT R116, RZ, 0x7610, R116 ;  /* 0x00007610ff747816 */ /* 0x002fe20000000074 */
[----:B------:R-:W-:Y:S01]  /*11650*/  STL [R1+0x158], R122 ;  /* 0x0001587a01007387 */ /* 0x000fe20000100800 */
[----:B------:R-:W-:-:S02]  /*11660*/  IMAD R45, R45, UR5, RZ ;  /* 0x000000052d2d7c24 */ /* 0x000fc4000f8e02ff */
[----:B--2---:R-:W-:Y:S01]  /*11670*/  @P0 IMAD.MOV.U32 R42, RZ, RZ, R122 ;  /* 0x000000ffff2a0224 */ /* 0x004fe200078e007a */
[----:B------:R-:W5:Y:S01]  /*11680*/  LDL.LU R123, [R1+0xa84] ;  /* 0x000a8400017b7983 */ /* 0x000f620000300800 */
[----:B------:R-:W-:-:S03]  /*11690*/  @P0 IMAD.MOV.U32 R43, RZ, RZ, R124 ;  /* 0x000000ffff2b0224 */ /* 0x000fc600078e007c */
[----:B------:R1:W-:Y:S01]  /*116a0*/  STS.U8 [R30+UR9+0x4d80], R115 ;  /* 0x004d80731e007988 */ /* 0x0003e20008000009 */
[--C-:B------:R-:W-:Y:S02]  /*116b0*/  @!P4 IMAD.IADD R47, R47, 0x1, -R39.reuse ;  /* 0x000000012f2fc824 */ /* 0x100fe400078e0a27 */
[----:B------:R-:W-:Y:S01]  /*116c0*/  @!P2 IMAD.IADD R48, R48, 0x1, -R39 ;  /* 0x000000013030a824 */ /* 0x000fe200078e0a27 */
[----:B------:R-:W-:Y:S01]  /*116d0*/  STL [R1+0x154], R124 ;  /* 0x0001547c01007387 */ /* 0x000fe20000100800 */
[----:B------:R-:W-:Y:S01]  /*116e0*/  IADD3 R41, P6, PT, R44, R38, RZ ;  /* 0x000000262c297210 */ /* 0x000fe20007fde0ff */
[----:B------:R-:W-:Y:S01]  /*116f0*/  @!P5 IMAD.MOV R46, RZ, RZ, -R46 ;  /* 0x000000ffff2ed224 */ /* 0x000fe200078e0a2e */
[----:B------:R-:W2:Y:S01]  /*11700*/  LDCU UR5, c[0x0][0x3b0] ;  /* 0x00007600ff0577ac */ /* 0x000ea20008000800 */
[----:B------:R-:W5:Y:S01]  /*11710*/  LDL.LU R119, [R1+0xa80] ;  /* 0x000a800001777983 */ /* 0x000f620000300800 */
[----:B-1----:R-:W-:-:S03]  /*11720*/  PRMT R115, RZ, 0x7610, R115 ;  /* 0x00007610ff737816 */ /* 0x002fc60000000073 */
[----:B------:R1:W3:Y:S04]  /*11730*/  @P0 LDG.E.U8 R116, desc[UR18][R42.64] ;  /* 0x000000122a740981 */ /* 0x0002e8000c1e1100 */
[----:B------:R0:W-:Y:S01]  /*11740*/  STL [R1+0x160], R120 ;  /* 0x0001607801007387 */ /* 0x0001e20000100800 */
[----:B------:R-:W-:Y:S01]  /*11750*/  ISETP.GT.U32.AND P4, PT, R39, R47, PT ;  /* 0x0000002f2700720c */ /* 0x000fe20003f84070 */
[----:B-1----:R-:W-:Y:S02]  /*11760*/  @P0 IMAD.MOV.U32 R42, RZ, RZ, R120 ;  /* 0x000000ffff2a0224 */ /* 0x002fe400078e0078 */
[----:B------:R-:W-:Y:S01]  /*11770*/  @P0 IMAD.MOV.U32 R43, RZ, RZ, R121 ;  /* 0x000000ffff2b0224 */ /* 0x000fe200078e0079 */
[----:B0-----:R-:W-:Y:S01]  /*11780*/  IADD3 R120, P2, PT, R45, R38, RZ ;  /* 0x000000262d787210 */ /* 0x001fe20007f5e0ff */
[----:B------:R0:W-:Y:S04]  /*11790*/  STL [R1+0x15c], R121 ;  /* 0x00015c7901007387 */ /* 0x0001e80000100800 */
[----:B------:R1:W3:Y:S01]  /*117a0*/  @P0 LDG.E.U8 R115, desc[UR18][R42.64] ;  /* 0x000000122a730981 */ /* 0x0002e2000c1e1100 */
[----:B------:R-:W-:-:S02]  /*117b0*/  ISETP.GE.AND P5, PT, R27, RZ, PT ;  /* 0x000000ff1b00720c */ /* 0x000fc40003fa6270 */
[----:B------:R-:W-:Y:S01]  /*117c0*/  SEL R46, R5, R46, !P3 ;  /* 0x0000002e052e7207 */ /* 0x000fe20005800000 */
[----:B------:R-:W5:Y:S01]  /*117d0*/  LDL.LU R26, [R1+0xa7c] ;  /* 0x000a7c00011a7983 */ /* 0x000f620000300800 */
[----:B0-----:R-:W-:Y:S02]  /*117e0*/  LEA.HI.X.SX32 R121, R45, R35, 0x1, P2 ;  /* 0x000000232d797211 */ /* 0x001fe400010f0eff */
[C---:B------:R-:W-:Y:S02]  /*117f0*/  ISETP.GT.U32.AND P2, PT, R39.reuse, R49, PT ;  /* 0x000000312700720c */ /* 0x040fe40003f44070 */
[----:B-1----:R-:W-:Y:S02]  /*11800*/  LEA.HI.X.SX32 R42, R44, R35, 0x1, P6 ;  /* 0x000000232c2a7211 */ /* 0x002fe400030f0eff */
[----:B------:R-:W-:Y:S01]  /*11810*/  ISETP.GT.U32.AND P6, PT, R39, R48, PT ;  /* 0x000000302700720c */ /* 0x000fe20003fc4070 */
[----:B----4-:R-:W-:Y:S01]  /*11820*/  IMAD R46, R46, UR4, RZ ;  /* 0x000000042e2e7c24 */ /* 0x010fe2000f8e02ff */
[----:B------:R-:W-:Y:S01]  /*11830*/  STL [R1+0x198], R41 ;  /* 0x0001982901007387 */ /* 0x000fe20000100800 */
[----:B------:R-:W-:Y:S01]  /*11840*/  @P0 IMAD.MOV.U32 R43, RZ, RZ, R42 ;  /* 0x000000ffff2b0224 */ /* 0x000fe200078e002a */
[----:B------:R-:W0:Y:S01]  /*11850*/  LDCU UR4, c[0x0][0x3b0] ;  /* 0x00007600ff0477ac */ /* 0x000e220008000800 */
[--C-:B------:R-:W-:Y:S01]  /*11860*/  @!P4 IMAD.IADD R47, R47, 0x1, -R39.reuse ;  /* 0x000000012f2fc824 */ /* 0x100fe200078e0a27 */
[----:B------:R1:W-:Y:S03]  /*11870*/  STL [R1+0x194], R42 ;  /* 0x0001942a01007387 */ /* 0x0003e60000100800 */
[----:B------:R-:W-:Y:S01]  /*11880*/  @!P2 IMAD.IADD R49, R49, 0x1, -R39 ;  /* 0x000000013131a824 */ /* 0x000fe200078e0a27 */
[----:B------:R4:W-:Y:S01]  /*11890*/  STS.U8 [R30+UR9+0x5180], R114 ;  /* 0x005180721e007988 */ /* 0x0009e20008000009 */
[----:B------:R-:W-:-:S02]  /*118a0*/  @!P5 IMAD.MOV R47, RZ, RZ, -R47 ;  /* 0x000000ffff2fd224 */ /* 0x000fc400078e0a2f */
[----:B------:R-:W-:Y:S01]  /*118b0*/  @!P6 IMAD.IADD R48, R48, 0x1, -R39 ;  /* 0x000000013030e824 */ /* 0x000fe200078e0a27 */
[C---:B------:R-:W-:Y:S01]  /*118c0*/  ISETP.GT.U32.AND P6, PT, R39.reuse, R50, PT ;  /* 0x000000322700720c */ /* 0x040fe20003fc4070 */
[----:B-1----:R-:W-:Y:S01]  /*118d0*/  @P0 IMAD.MOV.U32 R42, RZ, RZ, R41 ;  /* 0x000000ffff2a0224 */ /* 0x002fe200078e0029 */
[----:B------:R-:W-:Y:S02]  /*118e0*/  IADD3 R41, P2, PT, R46, R38, RZ ;  /* 0x000000262e297210 */ /* 0x000fe40007f5e0ff */
[----:B------:R-:W-:Y:S02]  /*118f0*/  ISETP.GE.AND P4, PT, R164, RZ, PT ;  /* 0x000000ffa400720c */ /* 0x000fe40003f86270 */
[----:B----4-:R-:W-:Y:S02]  /*11900*/  PRMT R114, RZ, 0x7610, R114 ;  /* 0x00007610ff727816 */ /* 0x010fe40000000072 */
[----:B------:R-:W-:Y:S02]  /*11910*/  LEA.HI.X.SX32 R44, R46, R35, 0x1, P2 ;  /* 0x000000232e2c7211 */ /* 0x000fe400010f0eff */
[----:B------:R-:W-:Y:S01]  /*11920*/  ISETP.GT.U32.AND P2, PT, R39, R49, PT ;  /* 0x000000312700720c */ /* 0x000fe20003f44070 */
[----:B------:R1:W-:Y:S01]  /*11930*/  STS.U8 [R30+UR9+0x5580], R113 ;  /* 0x005580711e007988 */ /* 0x0003e20008000009 */
[----:B------:R-:W-:-:S03]  /*11940*/  SEL R47, R5, R47, !P3 ;  /* 0x0000002f052f7207 */ /* 0x000fc60005800000 */
[----:B------:R4:W3:Y:S01]  /*11950*/  @P0 LDG.E.U8 R114, desc[UR18][R42.64] ;  /* 0x000000122a720981 */ /* 0x0008e2000c1e1100 */
[----:B------:R-:W-:Y:S01]  /*11960*/  ISETP.GE.AND P5, PT, R163, RZ, PT ;  /* 0x000000ffa300720c */ /* 0x000fe20003fa6270 */
[----:B--2---:R-:W-:Y:S01]  /*11970*/  IMAD R47, R47, UR5, RZ ;  /* 0x000000052f2f7c24 */ /* 0x004fe2000f8e02ff */
[----:B------:R-:W2:Y:S01]  /*11980*/  LDCU UR5, c[0x0][0x3b0] ;  /* 0x00007600ff0577ac */ /* 0x000ea20008000800 */
[----:B-1----:R-:W-:Y:S01]  /*11990*/  PRMT R113, RZ, 0x7610, R113 ;  /* 0x00007610ff717816 */ /* 0x002fe20000000071 */
[----:B------:R-:W-:Y:S01]  /*119a0*/  STL [R1+0x1a0], R120 ;  /* 0x0001a07801007387 */ /* 0x000fe20000100800 */
[----:B----4-:R-:W-:-:S03]  /*119b0*/  @P0 IMAD.MOV.U32 R42, RZ, RZ, R120 ;  /* 0x000000ffff2a0224 */ /* 0x010fc600078e0078 */
[----:B------:R1:W-:Y:S01]  /*119c0*/  STS.U8 [R30+UR9+0x5980], R109 ;  /* 0x0059806d1e007988 */ /* 0x0003e20008000009 */
[----:B------:R-:W-:Y:S02]  /*119d0*/  @P0 IMAD.MOV.U32 R43, RZ, RZ, R121 ;  /* 0x000000ffff2b0224 */ /* 0x000fe400078e0079 */
[----:B------:R-:W-:Y:S01]  /*119e0*/  @!P6 IMAD.IADD R50, R50, 0x1, -R39 ;  /* 0x000000013232e824 */ /* 0x000fe200078e0a27 */
[----:B------:R-:W5:Y:S01]  /*119f0*/  LDL.LU R27, [R1+0xa78] ;  /* 0x000a7800011b7983 */ /* 0x000f620000300800 */
[----:B------:R-:W-:-:S03]  /*11a00*/  @!P4 IMAD.MOV R48, RZ, RZ, -R48 ;  /* 0x000000ffff30c224 */ /* 0x000fc600078e0a30 */
[----:B------:R-:W-:Y:S01]  /*11a10*/  STL [R1+0x19c], R121 ;  /* 0x00019c7901007387 */ /* 0x000fe20000100800 */
[----:B-1----:R-:W-:-:S03]  /*11a20*/  PRMT R109, RZ, 0x7610, R109 ;  /* 0x00007610ff6d7816 */ /* 0x002fc6000000006d */
[----:B------:R1:W4:Y:S01]  /*11a30*/  @P0 LDG.E.U8 R113, desc[UR18][R42.64] ;  /* 0x000000122a710981 */ /* 0x000322000c1e1100 */
[----:B------:R-:W-:-:S03]  /*11a40*/  @!P2 IMAD.IADD R49, R49, 0x1, -R39 ;  /* 0x000000013131a824 */ /* 0x000fc600078e0a27 */
[----:B------:R-:W5:Y:S01]  /*11a50*/  LDL.LU R164, [R1+0xa74] ;  /* 0x000a740001a47983 */ /* 0x000f620000300800 */
[----:B------:R-:W-:-:S03]  /*11a60*/  ISETP.GT.U32.AND P6, PT, R39, R50, PT ;  /* 0x000000322700720c */ /* 0x000fc60003fc4070 */
[----:B------:R0:W-:Y:S01]  /*11a70*/  STL [R1+0x1d0], R41 ;  /* 0x0001d02901007387 */ /* 0x0001e20000100800 */
[----:B-1----:R-:W-:Y:S02]  /*11a80*/  @P0 IMAD.MOV.U32 R42, RZ, RZ, R41 ;  /* 0x000000ffff2a0224 */ /* 0x002fe400078e0029 */
[----:B------:R-:W-:Y:S01]  /*11a90*/  @P0 IMAD.MOV.U32 R43, RZ, RZ, R44 ;  /* 0x000000ffff2b0224 */ /* 0x000fe200078e002c */
[----:B------:R-:W-:Y:S01]  /*11aa0*/  ISETP.GT.U32.AND P2, PT, R39, R51, PT ;  /* 0x000000332700720c */ /* 0x000fe20003f44070 */
[----:B------:R-:W-:Y:S01]  /*11ab0*/  STL [R1+0x1cc], R44 ;  /* 0x0001cc2c01007387 */ /* 0x000fe20000100800 */
[----:B0-----:R-:W-:-:S03]  /*11ac0*/  IADD3 R41, P4, PT, R47, R38, RZ ;  /* 0x000000262f297210 */ /* 0x001fc60007f9e0ff */
[----:B------:R0:W3:Y:S01]  /*11ad0*/  @P0 LDG.E.U8 R109, desc[UR18][R42.64] ;  /* 0x000000122a6d0981 */ /* 0x0000e2000c1e1100 */
[----:B------:R-:W-:Y:S01]  /*11ae0*/  SEL R48, R5, R48, !P3 ;  /* 0x0000003005307207 */ /* 0x000fe20005800000 */
[----:B------:R-:W-:Y:S02]  /*11af0*/  @!P5 IMAD.MOV R49, RZ, RZ, -R49 ;  /* 0x000000ffff31d224 */ /* 0x000fe400078e0a31 */
[----:B------:R-:W5:Y:S01]  /*11b00*/  LDL.LU R163, [R1+0xa70] ;  /* 0x000a700001a37983 */ /* 0x000f620000300800 */
[----:B0-----:R-:W-:Y:S02]  /*11b10*/  LEA.HI.X.SX32 R42, R47, R35, 0x1, P4 ;  /* 0x000000232f2a7211 */ /* 0x001fe400020f0eff */
[----:B------:R-:W-:Y:S01]  /*11b20*/  ISETP.GE.AND P4, PT, R118, RZ, PT ;  /* 0x000000ff7600720c */ /* 0x000fe20003f86270 */
[----:B------:R0:W-:Y:S01]  /*11b30*/  STS.U8 [R30+UR9+0x5d80], R108 ;  /* 0x005d806c1e007988 */ /* 0x0001e20008000009 */
[----:B------:R-:W-:Y:S01]  /*11b40*/  IMAD R48, R48, UR4, RZ ;  /* 0x0000000430307c24 */ /* 0x000fe2000f8e02ff */
[----:B------:R-:W1:Y:S01]  /*11b50*/  LDCU UR4, c[0x0][0x3b0] ;  /* 0x00007600ff0477ac */ /* 0x000e620008000800 */
[----:B------:R-:W-:Y:S01]  /*11b60*/  @P0 IMAD.MOV.U32 R43, RZ, RZ, R42 ;  /* 0x000000ffff2b0224 */ /* 0x000fe200078e002a */
[----:B------:R-:W-:Y:S01]  /*11b70*/  STL [R1+0x1d8], R41 ;  /* 0x0001d82901007387 */ /* 0x000fe20000100800 */
[----:B------:R-:W-:-:S03]  /*11b80*/  SEL R49, R5, R49, !P3 ;  /* 0x0000003105317207 */ /* 0x000fc60005800000 */
[----:B------:R2:W-:Y:S01]  /*11b90*/  STL [R1+0x1d4], R42 ;  /* 0x0001d42a01007387 */ /* 0x0005e20000100800 */
[----:B0-----:R-:W-:Y:S01]  /*11ba0*/  PRMT R108, RZ, 0x7610, R108 ;  /* 0x00007610ff6c7816 */ /* 0x001fe2000000006c */
[--C-:B------:R-:W-:Y:S01]  /*11bb0*/  @!P6 IMAD.IADD R50, R50, 0x1, -R39.reuse ;  /* 0x000000013232e824 */ /* 0x100fe200078e0a27 */
[----:B------:R-:W-:Y:S01]  /*11bc0*/  ISETP.GT.U32.AND P5, PT, R39, R52, PT ;  /* 0x000000342700720c */ /* 0x000fe20003fa4070 */
[----:B------:R-:W-:Y:S01]  /*11bd0*/  @!P2 IMAD.IADD R51, R51, 0x1, -R39 ;  /* 0x000000013333a824 */ /* 0x000fe200078e0a27 */
[----:B------:R0:W-:Y:S01]  /*11be0*/  STS.U8 [R30+UR9+0x6180], R107 ;  /* 0x0061806b1e007988 */ /* 0x0001e20008000009 */
[----:B--2---:R-:W-:-:S03]  /*11bf0*/  @P0 IMAD.MOV.U32 R42, RZ, RZ, R41 ;  /* 0x000000ffff2a0224 */ /* 0x004fc600078e0029 */
[----:B------:R-:W5:Y:S01]  /*11c00*/  LDL.LU R118, [R1+0xa6c] ;  /* 0x000a6c0001767983 */ /* 0x000f620000300800 */
[----:B------:R-:W-:Y:S01]  /*11c10*/  IMAD R49, R49, UR5, RZ ;  /* 0x0000000531317c24 */ /* 0x000fe2000f8e02ff */
[C---:B------:R-:W-:Y:S01]  /*11c20*/  ISETP.GT.U32.AND P2, PT, R39.reuse, R51, PT ;  /* 0x000000332700720c */ /* 0x040fe20003f44070 */
[----:B------:R-:W-:Y:S01]  /*11c30*/  @!P4 IMAD.MOV R50, RZ, RZ, -R50 ;  /* 0x000000ffff32c224 */ /* 0x000fe200078e0a32 */
[----:B------:R2:W3:Y:S01]  /*11c40*/  @P0 LDG.E.U8 R108, desc[UR18][R42.64] ;  /* 0x000000122a6c0981 */ /* 0x0004e2000c1e1100 */
[----:B------:R-:W-:Y:S02]  /*11c50*/  ISETP.GT.U32.AND P4, PT, R39, R54, PT ;  /* 0x000000362700720c */ /* 0x000fe40003f84070 */
[----:B------:R-:W-:Y:S01]  /*11c60*/  @!P5 IMAD.IADD R52, R52, 0x1, -R39 ;  /* 0x000000013434d824 */ /* 0x000fe200078e0a27 */
[----:B0-----:R-:W-:Y:S01]  /*11c70*/  PRMT R107, RZ, 0x7610, R107 ;  /* 0x00007610ff6b7816 */ /* 0x001fe2000000006b */
[----:B------:R-:W-:Y:S01]  /*11c80*/  STS.U8 [R30+UR9+0x6580], R106 ;  /* 0x0065806a1e007988 */ /* 0x000fe20008000009 */
[----:B------:R-:W0:Y:S01]  /*11c90*/  LDCU UR5, c[0x0][0x3b0] ;  /* 0x00007600ff0577ac */ /* 0x000e220008000800 */
[----:B--2---:R-:W-:-:S04]  /*11ca0*/  IADD3 R42, P6, PT, R48, R38, RZ ;  /* 0x00000026302a7210 */ /* 0x004fc80007fde0ff */
[-C--:B------:R-:W-:Y:S02]  /*11cb0*/  LEA.HI.X.SX32 R43, R48, R35.reuse, 0x1, P6 ;  /* 0x00000023302b7211 */ /* 0x080fe400030f0eff */
[----:B------:R-:W-:Y:S02]  /*11cc0*/  IADD3 R41, P6, PT, R49, R38, RZ ;  /* 0x0000002631297210 */ /* 0x000fe40007fde0ff */
[----:B------:R-:W-:Y:S01]  /*11cd0*/  SEL R50, R5, R50, !P3 ;  /* 0x0000003205327207 */ /* 0x000fe20005800000 */
[----:B------:R2:W-:Y:S01]  /*11ce0*/  STL [R1+0x1e0], R42 ;  /* 0x0001e02a01007387 */ /* 0x0005e20000100800 */
[----:B------:R-:W-:Y:S02]  /*11cf0*/  LEA.HI.X.SX32 R44, R49, R35, 0x1, P6 ;  /* 0x00000023312c7211 */ /* 0x000fe400030f0eff */
[----:B------:R-:W-:Y:S01]  /*11d00*/  ISETP.GE.AND P6, PT, R112, RZ, PT ;  /* 0x000000ff7000720c */ /* 0x000fe20003fc6270 */
[----:B-1----:R-:W-:Y:S01]  /*11d10*/  IMAD R50, R50, UR4, RZ ;  /* 0x0000000432327c24 */ /* 0x002fe2000f8e02ff */
[----:B------:R-:W1:Y:S01]  /*11d20*/  LDCU UR4, c[0x0][0x3b0] ;  /* 0x00007600ff0477ac */ /* 0x000e620008000800 */
[----:B------:R-:W-:Y:S01]  /*11d30*/  STL [R1+0x1dc], R43 ;  /* 0x0001dc2b01007387 */ /* 0x000fe20000100800 */
[----:B------:R-:W-:Y:S01]  /*11d40*/  @!P2 IMAD.IADD R51, R51, 0x1, -R39 ;  /* 0x000000013333a824 */ /* 0x000fe200078e0a27 */
[----:B------:R-:W-:-:S02]  /*11d50*/  ISETP.GT.U32.AND P5, PT, R39, R52, PT ;  /* 0x000000342700720c */ /* 0x000fc40003fa4070 */
[----:B------:R2:W3:Y:S01]  /*11d60*/  @P0 LDG.E.U8 R107, desc[UR18][R42.64] ;  /* 0x000000122a6b0981 */ /* 0x0004e2000c1e1100 */
[----:B------:R-:W-:-:S03]  /*11d70*/  @!P4 IMAD.IADD R54, R54, 0x1, -R39 ;  /* 0x000000013636c824 */ /* 0x000fc600078e0a27 */
[----:B------:R0:W-:Y:S04]  /*11d80*/  STL [R1+0x210], R41 ;  /* 0x0002102901007387 */ /* 0x0001e80000100800 */
[----:B------:R-:W5:Y:S01]  /*11d90*/  LDL.LU R112, [R1+0xa68] ;  /* 0x000a680001707983 */ /* 0x000f620000300800 */
[----:B--2---:R-:W-:Y:S01]  /*11da0*/  @P0 IMAD.MOV.U32 R42, RZ, RZ, R41 ;  /* 0x000000ffff2a0224 */ /* 0x004fe200078e0029 */
[----:B0-----:R-:W-:Y:S02]  /*11db0*/  IADD3 R41, P2, PT, R50, R38, RZ ;  /* 0x0000002632297210 */ /* 0x001fe40007f5e0ff */
[----:B------:R0:W-:Y:S01]  /*11dc0*/  STL [R1+0x20c], R44 ;  /* 0x00020c2c01007387 */ /* 0x0001e20000100800 */
[----:B------:R-:W-:Y:S01]  /*11dd0*/  @P0 IMAD.MOV.U32 R43, RZ, RZ, R44 ;  /* 0x000000ffff2b0224 */ /* 0x000fe200078e002c */
[C---:B------:R-:W-:Y:S01]  /*11de0*/  ISETP.GT.U32.AND P4, PT, R39.reuse, R54, PT ;  /* 0x000000362700720c */ /* 0x040fe20003f84070 */
[----:B------:R-:W-:Y:S01]  /*11df0*/  @!P6 IMAD.MOV R51, RZ, RZ, -R51 ;  /* 0x000000ffff33e224 */ /* 0x000fe200078e0a33 */
[----:B------:R-:W-:-:S02]  /*11e00*/  ISETP.GT.U32.AND P6, PT, R39, R55, PT ;  /* 0x000000372700720c */ /* 0x000fc40003fc4070 */
[----:B0-----:R-:W-:Y:S02]  /*11e10*/  LEA.HI.X.SX32 R44, R50, R35, 0x1, P2 ;  /* 0x00000023322c7211 */ /* 0x001fe400010f0eff */
[----:B------:R-:W-:Y:S02]  /*11e20*/  ISETP.GT.U32.AND P2, PT, R39, R53, PT ;  /* 0x000000352700720c */ /* 0x000fe40003f44070 */
[----:B------:R-:W-:Y:S02]  /*11e30*/  SEL R51, R5, R51, !P3 ;  /* 0x0000003305337207 */ /* 0x000fe40005800000 */
[----:B------:R-:W-:Y:S01]  /*11e40*/  PRMT R106, RZ, 0x7610, R106 ;  /* 0x00007610ff6a7816 */ /* 0x000fe2000000006a */
[--C-:B------:R-:W-:Y:S01]  /*11e50*/  @!P5 IMAD.IADD R52, R52, 0x1, -R39.reuse ;  /* 0x000000013434d824 */ /* 0x100fe200078e0a27 */
[----:B------:R-:W-:Y:S01]  /*11e60*/  ISETP.GE.AND P5, PT, R24, RZ, PT ;  /* 0x000000ff1800720c */ /* 0x000fe20003fa6270 */
[----:B------:R-:W-:Y:S01]  /*11e70*/  STS.U8 [R30+UR9+0x6980], R103 ;  /* 0x006980671e007988 */ /* 0x000fe20008000009 */
[----:B-1----:R-:W-:Y:S01]  /*11e80*/  IMAD R51, R51, UR4, RZ ;  /* 0x0000000433337c24 */ /* 0x002fe2000f8e02ff */
[----:B------:R-:W0:Y:S02]  /*11e90*/  LDCU UR4, c[0x0][0x3b0] ;  /* 0x00007600ff0477ac */ /* 0x000e240008000800 */
[----:B------:R-:W-:Y:S04]  /*11ea0*/  STS.U8 [R30+UR9+0x6d80], R102 ;  /* 0x006d80661e007988 */ /* 0x000fe80008000009 */
[----:B------:R-:W-:Y:S01]  /*11eb0*/  STS.U8 [R30+UR9+0x7180], R101 ;  /* 0x007180651e007988 */ /* 0x000fe20008000009 */
[----:B------:R-:W-:-:S03]  /*11ec0*/  @!P2 IMAD.IADD R53, R53, 0x1, -R39 ;  /* 0x000000013535a824 */ /* 0x000fc600078e0a27 */
[----:B------:R-:W-:Y:S04]  /*11ed0*/  STS.U8 [R30+UR9+0x7580], R100 ;  /* 0x007580641e007988 */ /* 0x000fe80008000009 */
[----:B------:R-:W-:Y:S04]  /*11ee0*/  STS.U8 [R30+UR9+0x7980], R99 ;  /* 0x007980631e007988 */ /* 0x000fe80008000009 */
[----:B------:R-:W-:Y:S01]  /*11ef0*/  STS.U8 [R30+UR9+0x7d80], R98 ;  /* 0x007d80621e007988 */ /* 0x000fe20008000009 */
[----:B------:R-:W-:-:S03]  /*11f00*/  @!P4 IMAD.IADD R54, R54, 0x1, -R39 ;  /* 0x000000013636c824 */ /* 0x000fc600078e0a27 */
[----:B------:R1:W-:Y:S01]  /*11f10*/  STS.U8 [R31+UR9+0x4200], R105 ;  /* 0x004200691f007988 */ /* 0x0003e20008000009 */
[----:B------:R-:W-:-:S03]  /*11f20*/  ISETP.GE.AND P2, PT, R25, RZ, PT ;  /* 0x000000ff1900720c */ /* 0x000fc60003f46270 */
[----:B------:R2:W3:Y:S04]  /*11f30*/  @P0 LDG.E.U8 R106, desc[UR18][R42.64] ;  /* 0x000000122a6a0981 */ /* 0x0004e8000c1e1100 */
[----:B------:R0:W-:Y:S01]  /*11f40*/  STL [R1+0x218], R41 ;  /* 0x0002182901007387 */ /* 0x0001e20000100800 */
[----:B-1----:R-:W-:Y:S01]  /*11f50*/  PRMT R105, RZ, 0x7610, R105 ;  /* 0x00007610ff697816 */ /* 0x002fe20000000069 */
[----:B--2---:R-:W-:Y:S02]  /*11f60*/  @P0 IMAD.MOV.U32 R42, RZ, RZ, R41 ;  /* 0x000000ffff2a0224 */ /* 0x004fe400078e0029 */
[----:B------:R-:W-:Y:S01]  /*11f70*/  @P0 IMAD.MOV.U32 R43, RZ, RZ, R44 ;  /* 0x000000ffff2b0224 */ /* 0x000fe200078e002c */
[----:B0-----:R-:W-:Y:S01]  /*11f80*/  IADD3 R41, P4, PT, R51, R38, RZ ;  /* 0x0000002633297210 */ /* 0x001fe20007f9e0ff */
[----:B------:R-:W-:-:S03]  /*11f90*/  @!P6 IMAD.IADD R55, R55, 0x1, -R39 ;  /* 0x000000013737e824 */ /* 0x000fc600078e0a27 */
[----:B------:R0:W2:Y:S01]  /*11fa0*/  @P0 LDG.E.U8 R105, desc[UR18][R42.64] ;  /* 0x000000122a690981 */ /* 0x0000a2000c1e1100 */
[----:B------:R-:W-:Y:S01]  /*11fb0*/  @!P5 IMAD.MOV R52, RZ, RZ, -R52 ;  /* 0x000000ffff34d224 */ /* 0x000fe200078e0a34 */
[----:B------:R-:W-:Y:S02]  /*11fc0*/  ISETP.GT.U32.AND P6, PT, R39, R55, PT ;  /* 0x000000372700720c */ /* 0x000fe40003fc4070 */
[----:B0-----:R-:W-:Y:S02]  /*11fd0*/  LEA.HI.X.SX32 R42, R51, R35, 0x1, P4 ;  /* 0x00000023332a7211 */ /* 0x001fe400020f0eff */
[C---:B------:R-:W-:Y:S01]  /*11fe0*/  ISETP.GT.U32.AND P4, PT, R39.reuse, R53, PT ;  /* 0x000000352700720c */ /* 0x040fe20003f84070 */
[----:B------:R-:W-:Y:S01]  /*11ff0*/  STL [R1+0x214], R44 ;  /* 0x0002142c01007387 */ /* 0x000fe20000100800 */
[----:B------:R-:W-:Y:S01]  /*12000*/  ISETP.GT.U32.AND P5, PT, R39, R56, PT ;  /* 0x000000382700720c */ /* 0x000fe20003fa4070 */
[----:B------:R-:W-:Y:S01]  /*12010*/  @!P2 IMAD.MOV R54, RZ, RZ, -R54 ;  /* 0x000000ffff36a224 */ /* 0x000fe200078e0a36 */
[----:B------:R-:W-:Y:S01]  /*12020*/  SEL R52, R5, R52, !P3 ;  /* 0x0000003405347207 */ /* 0x000fe20005800000 */
[----:B------:R-:W5:Y:S01]  /*12030*/  LDL.LU R24, [R1+0xa64] ;  /* 0x000a640001187983 */ /* 0x000f620000300800 */
[----:B------:R-:W-:Y:S01]  /*12040*/  ISETP.GE.AND P2, PT, R158, RZ, PT ;  /* 0x000000ff9e00720c */ /* 0x000fe20003f46270 */
[----:B------:R-:W-:-:S02]  /*12050*/  @P0 IMAD.MOV.U32 R43, RZ, RZ, R42 ;  /* 0x000000ffff2b0224 */ /* 0x000fc400078e002a */
[----:B------:R-:W5:Y:S01]  /*12060*/  LDL.LU R25, [R1+0xa60] ;  /* 0x000a600001197983 */ /* 0x000f620000300800 */
[----:B------:R-:W-:-:S03]  /*12070*/  SEL R54, R5, R54, !P3 ;  /* 0x0000003605367207 */ /* 0x000fc60005800000 */
[----:B------:R0:W-:Y:S01]  /*12080*/  STS.U8 [R31+UR9+0x4600], R104 ;  /* 0x004600681f007988 */ /* 0x0001e20008000009 */
[----:B------:R-:W-:Y:S01]  /*12090*/  IMAD R52, R52, UR5, RZ ;  /* 0x0000000534347c24 */ /* 0x000fe2000f8e02ff */
[----:B------:R-:W-:Y:S02]  /*120a0*/  PRMT R103, RZ, 0x7610, R103 ;  /* 0x00007610ff677816 */ /* 0x000fe40000000067 */
[----:B------:R-:W-:Y:S01]  /*120b0*/  STL [R1+0x220], R41 ;  /* 0x0002202901007387 */ /* 0x000fe20000100800 */
[--C-:B------:R-:W-:Y:S01]  /*120c0*/  @!P4 IMAD.IADD R53, R53, 0x1, -R39.reuse ;  /* 0x000000013535c824 */ /* 0x100fe200078e0a27 */
[----:B------:R-:W-:Y:S01]  /*120d0*/  PRMT R102, RZ, 0x7610, R102 ;  /* 0x00007610ff667816 */ /* 0x000fe20000000066 */
[--C-:B------:R-:W-:Y:S01]  /*120e0*/  @!P6 IMAD.IADD R55, R55, 0x1, -R39.reuse ;  /* 0x000000013737e824 */ /* 0x100fe200078e0a27 */
[----:B------:R1:W-:Y:S01]  /*120f0*/  STL [R1+0x21c], R42 ;  /* 0x00021c2a01007387 */ /* 0x0003e20000100800 */
[----:B0-----:R-:W-:Y:S01]  /*12100*/  PRMT R104, RZ, 0x7610, R104 ;  /* 0x00007610ff687816 */ /* 0x001fe20000000068 */
[----:B------:R-:W-:Y:S01]  /*12110*/  IMAD R54, R54, UR12, RZ ;  /* 0x0000000c36367c24 */ /* 0x000fe2000f8e02ff */
[----:B------:R-:W-:Y:S01]  /*12120*/  ISETP.GE.AND P4, PT, R157, RZ, PT ;  /* 0x000000ff9d00720c */ /* 0x000fe20003f86270 */
[----:B------:R-:W-:Y:S01]  /*12130*/  @!P5 IMAD.IADD R56, R56, 0x1, -R39 ;  /* 0x000000013838d824 */ /* 0x000fe200078e0a27 */
[----:B------:R-:W5:Y:S01]  /*12140*/  LDL.LU R158, [R1+0xa5c] ;  /* 0x000a5c00019e7983 */ /* 0x000f620000300800 */
[----:B------:R-:W-:Y:S01]  /*12150*/  @!P2 IMAD.MOV R53, RZ, RZ, -R53 ;  /* 0x000000ffff35a224 */ /* 0x000fe200078e0a35 */
[----:B------:R-:W-:Y:S01]  /*12160*/  PRMT R101, RZ, 0x7610, R101 ;  /* 0x00007610ff657816 */ /* 0x000fe20000000065 */
[----:B------:R-:W0:Y:S01]  /*12170*/  LDCU UR5, c[0x0][0x3b0] ;  /* 0x00007600ff0577ac */ /* 0x000e220008000800 */
[----:B-1----:R-:W-:Y:S01]  /*12180*/  @P0 IMAD.MOV.U32 R42, RZ, RZ, R41 ;  /* 0x000000ffff2a0224 */ /* 0x002fe200078e0029 */
[----:B------:R-:W-:Y:S01]  /*12190*/  ISETP.GT.U32.AND P5, PT, R39, R56, PT ;  /* 0x000000382700720c */ /* 0x000fe20003fa4070 */
[----:B------:R-:W5:Y:S01]  /*121a0*/  LDL.LU R157, [R1+0xa58] ;  /* 0x000a5800019d7983 */ /* 0x000f620000300800 */
[----:B------:R-:W-:Y:S01]  /*121b0*/  PRMT R100, RZ, 0x7610, R100 ;  /* 0x00007610ff647816 */ /* 0x000fe20000000064 */
[----:B------:R-:W1:Y:S02]  /*121c0*/  LDCU UR12, c[0x0][0x3b0] ;  /* 0x00007600ff0c77ac */ /* 0x000e640008000800 */
[----:B------:R0:W2:Y:S02]  /*121d0*/  @P0 LDG.E.U8 R104, desc[UR18][R42.64] ;  /* 0x000000122a680981 */ /* 0x0000a4000c1e1100 */
[----:B0-----:R-:W-:-:S04]  /*121e0*/  IADD3 R42, P6, PT, R52, R38, RZ ;  /* 0x00000026342a7210 */ /* 0x001fc80007fde0ff */
[----:B------:R-:W-:Y:S02]  /*121f0*/  LEA.HI.X.SX32 R43, R52, R35, 0x1, P6 ;  /* 0x00000023342b7211 */ /* 0x000fe400030f0eff */
[C---:B------:R-:W-:Y:S01]  /*12200*/  IADD3 R41, P6, PT, R54.reuse, R38, RZ ;  /* 0x0000002636297210 */ /* 0x040fe20007fde0ff */
[----:B------:R-:W-:Y:S01]  /*12210*/  @!P4 IMAD.MOV R55, RZ, RZ, -R55 ;  /* 0x000000ffff37c224 */ /* 0x000fe200078e0a37 */
[----:B------:R-:W-:Y:S01]  /*12220*/  SEL R53, R5, R53, !P3 ;  /* 0x0000003505357207 */ /* 0x000fe20005800000 */
[----:B------:R0:W-:Y:S01]  /*12230*/  STL [R1+0x270], R42 ;  /* 0x0002702a01007387 */ /* 0x0001e20000100800 */
[----:B------:R-:W-:Y:S02]  /*12240*/  LEA.HI.X.SX32 R44, R54, R35, 0x1, P6 ;  /* 0x00000023362c7211 */ /* 0x000fe400030f0eff */
[----:B------:R-:W-:Y:S01]  /*12250*/  ISETP.GT.U32.AND P2, PT, R39, R57, PT ;  /* 0x000000392700720c */ /* 0x000fe20003f44070 */
[----:B------:R0:W-:Y:S01]  /*12260*/  STL [R1+0x26c], R43 ;  /* 0x00026c2b01007387 */ /* 0x0001e20000100800 */
[----:B------:R-:W-:Y:S01]  /*12270*/  SEL R55, R5, R55, !P3 ;  /* 0x0000003705377207 */ /* 0x000fe20005800000 */
[----:B------:R-:W-:-:S02]  /*12280*/  IMAD R53, R53, UR4, RZ ;  /* 0x0000000435357c24 */ /* 0x000fc4000f8e02ff */
[----:B------:R0:W2:Y:S01]  /*12290*/  @P0 LDG.E.U8 R103, desc[UR18][R42.64] ;  /* 0x000000122a670981 */ /* 0x0000a2000c1e1100 */
[----:B------:R-:W-:Y:S01]  /*122a0*/  ISETP.GE.AND P4, PT, R111, RZ, PT ;  /* 0x000000ff6f00720c */ /* 0x000fe20003f86270 */
[----:B------:R-:W-:Y:S01]  /*122b0*/  IMAD R55, R55, UR13, RZ ;  /* 0x0000000d37377c24 */ /* 0x000fe2000f8e02ff */
[----:B------:R-:W1:Y:S01]  /*122c0*/  LDCU UR4, c[0x0][0x3b0] ;  /* 0x00007600ff0477ac */ /* 0x000e620008000800 */
[----:B------:R-:W-:Y:S02]  /*122d0*/  @!P5 IMAD.IADD R56, R56, 0x1, -R39 ;  /* 0x000000013838d824 */ /* 0x000fe400078e0a27 */
[----:B0-----:R-:W-:Y:S02]  /*122e0*/  @P0 IMAD.MOV.U32 R42, RZ, RZ, R41 ;  /* 0x000000ffff2a0224 */ /* 0x001fe400078e0029 */
[----:B------:R-:W-:Y:S01]  /*122f0*/  @P0 IMAD.MOV.U32 R43, RZ, RZ, R44 ;  /* 0x000000ffff2b0224 */ /* 0x000fe200078e002c */
[----:B------:R-:W-:Y:S01]  /*12300*/  ISETP.GT.U32.AND P5, PT, R39, R58, PT ;  /* 0x0000003a2700720c */ /* 0x000fe20003fa4070 */
[----:B------:R0:W-:Y:S01]  /*12310*/  STL [R1+0x278], R41 ;  /* 0x0002782901007387 */ /* 0x0001e20000100800 */
[----:B------:R-:W-:Y:S01]  /*12320*/  @!P2 IMAD.IADD R57, R57, 0x1, -R39 ;  /* 0x000000013939a824 */ /* 0x000fe200078e0a27 */
[----:B------:R-:W-:Y:S01]  /*12330*/  PRMT R99, RZ, 0x7610, R99 ;  /* 0x00007610ff637816 */ /* 0x000fe20000000063 */
[----:B------:R-:W1:Y:S01]  /*12340*/  LDCU UR13, c[0x0][0x3b0] ;  /* 0x00007600ff0d77ac */ /* 0x000e620008000800 */
[----:B------:R0:W2:Y:S01]  /*12350*/  @P0 LDG.E.U8 R102, desc[UR18][R42.64] ;  /* 0x000000122a660981 */ /* 0x0000a2000c1e1100 */
[----:B------:R-:W-:Y:S01]  /*12360*/  @!P4 IMAD.MOV R56, RZ, RZ, -R56 ;  /* 0x000000ffff38c224 */ /* 0x000fe200078e0a38 */
[----:B0-----:R-:W-:-:S04]  /*12370*/  IADD3 R42, P6, PT, R53, R38, RZ ;  /* 0x00000026352a7210 */ /* 0x001fc80007fde0ff */
[----:B------:R-:W-:Y:S02]  /*12380*/  LEA.HI.X.SX32 R43, R53, R35, 0x1, P6 ;  /* 0x00000023352b7211 */ /* 0x000fe400030f0eff */
[----:B------:R-:W-:Y:S01]  /*12390*/  IADD3 R41, P6, PT, R55, R38, RZ ;  /* 0x0000002637297210 */ /* 0x000fe20007fde0ff */
[----:B------:R0:W-:Y:S01]  /*123a0*/  STL [R1+0x274], R44 ;  /* 0x0002742c01007387 */ /* 0x0001e20000100800 */
[----:B------:R-:W-:Y:S01]  /*123b0*/  ISETP.GT.U32.AND P2, PT, R39, R57, PT ;  /* 0x000000392700720c */ /* 0x000fe20003f44070 */
[----:B------:R-:W-:Y:S01]  /*123c0*/  @!P5 IMAD.IADD R58, R58, 0x1, -R39 ;  /* 0x000000013a3ad824 */ /* 0x000fe200078e0a27 */
[----:B------:R-:W-:Y:S01]  /*123d0*/  SEL R56, R5, R56, !P3 ;  /* 0x0000003805387207 */ /* 0x000fe20005800000 */
[----:B------:R-:W5:Y:S01]  /*123e0*/  LDL.LU R111, [R1+0xa54] ;  /* 0x000a5400016f7983 */ /* 0x000f620000300800 */
[----:B------:R-:W-:-:S03]  /*123f0*/  ISETP.GE.AND P4, PT, R110, RZ, PT ;  /* 0x000000ff6e00720c */ /* 0x000fc60003f86270 */
[----:B------:R1:W2:Y:S01]  /*12400*/  @P0 LDG.E.U8 R101, desc[UR18][R42.64] ;  /* 0x000000122a650981 */ /* 0x0002a2000c1e1100 */
[----:B0-----:R-:W-:Y:S02]  /*12410*/  LEA.HI.X.SX32 R44, R55, R35, 0x1, P6 ;  /* 0x00000023372c7211 */ /* 0x001fe400030f0eff */
[C---:B------:R-:W-:Y:S01]  /*12420*/  ISETP.GT.U32.AND P6, PT, R39.reuse, R59, PT ;  /* 0x0000003b2700720c */ /* 0x040fe20003fc4070 */
[----:B-1----:R-:W-:Y:S01]  /*12430*/  IMAD R56, R56, UR4, RZ ;  /* 0x0000000438387c24 */ /* 0x002fe2000f8e02ff */
[----:B------:R-:W-:Y:S01]  /*12440*/  ISETP.GT.U32.AND P5, PT, R39, R58, PT ;  /* 0x0000003a2700720c */ /* 0x000fe20003fa4070 */
[----:B------:R0:W-:Y:S01]  /*12450*/  STL [R1+0x280], R42 ;  /* 0x0002802a01007387 */ /* 0x0001e20000100800 */
[----:B------:R-:W-:Y:S01]  /*12460*/  @!P2 IMAD.IADD R57, R57, 0x1, -R39 ;  /* 0x000000013939a824 */ /* 0x000fe200078e0a27 */
[----:B------:R-:W1:Y:S02]  /*12470*/  LDCU UR4, c[0x0][0x3b0] ;  /* 0x00007600ff0477ac */ /* 0x000e640008000800 */
[----:B------:R4:W-:Y:S04]  /*12480*/  STL [R1+0x27c], R43 ;  /* 0x00027c2b01007387 */ /* 0x0009e80000100800 */
[----:B------:R4:W-:Y:S01]  /*12490*/  STL [R1+0x2b0], R41 ;  /* 0x0002b02901007387 */ /* 0x0009e20000100800 */
[----:B0-----:R-:W-:-:S02]  /*124a0*/  @P0 IMAD.MOV.U32 R42, RZ, RZ, R41 ;  /* 0x000000ffff2a0224 */ /* 0x001fc400078e0029 */
[----:B------:R-:W-:Y:S01]  /*124b0*/  @!P6 IMAD.IADD R59, R59, 0x1, -R39 ;  /* 0x000000013b3be824 */ /* 0x000fe200078e0a27 */
[----:B------:R0:W-:Y:S01]  /*124c0*/  STL [R1+0x2ac], R44 ;  /* 0x0002ac2c01007387 */ /* 0x0001e20000100800 */
[----:B----4-:R-:W-:Y:S01]  /*124d0*/  @P0 IMAD.MOV.U32 R43, RZ, RZ, R44 ;  /* 0x000000ffff2b0224 */ /* 0x010fe200078e002c */
[----:B------:R-:W-:Y:S01]  /*124e0*/  IADD3 R41, P6, PT, R56, R38, RZ ;  /* 0x0000002638297210 */ /* 0x000fe20007fde0ff */
[----:B------:R-:W-:Y:S01]  /*124f0*/  @!P4 IMAD.MOV R57, RZ, RZ, -R57 ;  /* 0x000000ffff39c224 */ /* 0x000fe200078e0a39 */
[C---:B------:R-:W-:Y:S01]  /*12500*/  ISETP.GT.U32.AND P2, PT, R39.reuse, R59, PT ;  /* 0x0000003b2700720c */ /* 0x040fe20003f44070 */
[----:B------:R-:W-:Y:S01]  /*12510*/  @!P5 IMAD.IADD R58, R58, 0x1, -R39 ;  /* 0x000000013a3ad824 */ /* 0x000fe200078e0a27 */
[----:B------:R4:W2:Y:S01]  /*12520*/  @P0 LDG.E.U8 R100, desc[UR18][R42.64] ;  /* 0x000000122a640981 */ /* 0x0008a2000c1e1100 */
[----:B0-----:R-:W-:Y:S02]  /*12530*/  LEA.HI.X.SX32 R44, R56, R35, 0x1, P6 ;  /* 0x00000023382c7211 */ /* 0x001fe400030f0eff */
[----:B------:R-:W-:Y:S01]  /*12540*/  ISETP.GE.AND P6, PT, R22, RZ, PT ;  /* 0x000000ff1600720c */ /* 0x000fe20003fc6270 */
[----:B------:R-:W5:Y:S01]  /*12550*/  LDL.LU R110, [R1+0xa50] ;  /* 0x000a5000016e7983 */ /* 0x000f620000300800 */
[----:B------:R-:W-:-:S02]  /*12560*/  ISETP.GT.U32.AND P4, PT, R39, R60, PT ;  /* 0x0000003c2700720c */ /* 0x000fc40003f84070 */
[----:B------:R-:W-:Y:S02]  /*12570*/  SEL R57, R5, R57, !P3 ;  /* 0x0000003905397207 */ /* 0x000fe40005800000 */
[----:B------:R-:W-:-:S03]  /*12580*/  ISETP.GE.AND P5, PT, R23, RZ, PT ;  /* 0x000000ff1700720c */ /* 0x000fc60003fa6270 */
[----:B------:R-:W-:Y:S01]  /*12590*/  IMAD R57, R57, UR5, RZ ;  /* 0x0000000539397c24 */ /* 0x000fe2000f8e02ff */
[----:B------:R-:W0:Y:S01]  /*125a0*/  LDCU UR5, c[0x0][0x3b0] ;  /* 0x00007600ff0577ac */ /* 0x000e220008000800 */
[----:B----4-:R-:W-:Y:S01]  /*125b0*/  @P0 IMAD.MOV.U32 R42, RZ, RZ, R41 ;  /* 0x000000ffff2a0224 */ /* 0x010fe200078e0029 */
[----:B------:R4:W-:Y:S01]  /*125c0*/  STL [R1+0x2b8], R41 ;  /* 0x0002b82901007387 */ /* 0x0009e20000100800 */
[----:B------:R-:W-:Y:S02]  /*125d0*/  @P0 IMAD.MOV.U32 R43, RZ, RZ, R44 ;  /* 0x000000ffff2b0224 */ /* 0x000fe400078e002c */
[----:B------:R-:W-:Y:S01]  /*125e0*/  @!P6 IMAD.MOV R58, RZ, RZ, -R58 ;  /* 0x000000ffff3ae224 */ /* 0x000fe200078e0a3a */
[----:B------:R-:W5:Y:S01]  /*125f0*/  LDL.LU R22, [R1+0xa4c] ;  /* 0x000a4c0001167983 */ /* 0x000f620000300800 */
[--C-:B------:R-:W-:Y:S02]  /*12600*/  @!P2 IMAD.IADD R59, R59, 0x1, -R39.reuse ;  /* 0x000000013b3ba824 */ /* 0x100fe400078e0a27 */
[----:B------:R-:W-:Y:S01]  /*12610*/  @!P4 IMAD.IADD R60, R60, 0x1, -R39 ;  /* 0x000000013c3cc824 */ /* 0x000fe200078e0a27 */
[----:B------:R-:W-:Y:S01]  /*12620*/  ISETP.GT.U32.AND P2, PT, R39, R62, PT ;  /* 0x0000003e2700720c */ /* 0x000fe20003f44070 */
[----:B------:R0:W2:Y:S01]  /*12630*/  @P0 LDG.E.U8 R99, desc[UR18][R42.64] ;  /* 0x000000122a630981 */ /* 0x0000a2000c1e1100 */
[----:B----4-:R-:W-:Y:S01]  /*12640*/  IADD3 R41, P6, PT, R57, R38, RZ ;  /* 0x0000002639297210 */ /* 0x010fe20007fde0ff */
[----:B------:R-:W-:Y:S01]  /*12650*/  @!P5 IMAD.MOV R59, RZ, RZ, -R59 ;  /* 0x000000ffff3bd224 */ /* 0x000fe200078e0a3b */
[----:B------:R-:W-:-:S02]  /*12660*/  ISETP.GT.U32.AND P4, PT, R39, R61, PT ;  /* 0x0000003d2700720c */ /* 0x000fc40003f84070 */
[----:B0-----:R-:W-:Y:S02]  /*12670*/  LEA.HI.X.SX32 R42, R57, R35, 0x1, P6 ;  /* 0x00000023392a7211 */ /* 0x001fe400030f0eff */
[----:B------:R-:W-:Y:S02]  /*12680*/  ISETP.GT.U32.AND P6, PT, R39, R60, PT ;  /* 0x0000003c2700720c */ /* 0x000fe40003fc4070 */
[C---:B------:R-:W-:Y:S01]  /*12690*/  SEL R59, R5.reuse, R59, !P3 ;  /* 0x0000003b053b7207 */ /* 0x040fe20005800000 */
[----:B------:R-:W-:Y:S01]  /*126a0*/  STL [R1+0x2b4], R44 ;  /* 0x0002b42c01007387 */ /* 0x000fe20000100800 */
[----:B------:R-:W-:Y:S02]  /*126b0*/  SEL R58, R5, R58, !P3 ;  /* 0x0000003a053a7207 */ /* 0x000fe40005800000 */
[----:B------:R-:W-:Y:S01]  /*126c0*/  ISETP.GE.AND P5, PT, R156, RZ, PT ;  /* 0x000000ff9c00720c */ /* 0x000fe20003fa6270 */
[----:B------:R-:W5:Y:S01]  /*126d0*/  LDL.LU R23, [R1+0xa48] ;  /* 0x000a480001177983 */ /* 0x000f620000300800 */
[----:B------:R-:W-:Y:S01]  /*126e0*/  IMAD R59, R59, UR5, RZ ;  /* 0x000000053b3b7c24 */ /* 0x000fe2000f8e02ff */
[----:B------:R-:W-:Y:S01]  /*126f0*/  PRMT R98, RZ, 0x7610, R98 ;  /* 0x00007610ff627816 */ /* 0x000fe20000000062 */
[----:B------:R-:W-:Y:S01]  /*12700*/  @P0 IMAD.MOV.U32 R43, RZ, RZ, R42 ;  /* 0x000000ffff2b0224 */ /* 0x000fe200078e002a */
[----:B------:R-:W-:Y:S01]  /*12710*/  STL [R1+0x2c0], R41 ;  /* 0x0002c02901007387 */ /* 0x000fe20000100800 */
[--C-:B------:R-:W-:Y:S01]  /*12720*/  @!P2 IMAD.IADD R62, R62, 0x1, -R39.reuse ;  /* 0x000000013e3ea824 */ /* 0x100fe200078e0a27 */
[----:B------:R-:W0:Y:S02]  /*12730*/  LDCU UR5, c[0x0][0x3b0] ;  /* 0x00007600ff0577ac */ /* 0x000e240008000800 */
[----:B------:R4:W-:Y:S01]  /*12740*/  STL [R1+0x2bc], R42 ;  /* 0x0002bc2a01007387 */ /* 0x0009e20000100800 */
[----:B-1----:R-:W-:Y:S01]  /*12750*/  IMAD R58, R58, UR4, RZ ;  /* 0x000000043a3a7c24 */ /* 0x002fe2000f8e02ff */
[----:B------:R-:W1:Y:S01]  /*12760*/  LDCU UR4, c[0x0][0x3b0] ;  /* 0x00007600ff0477ac */ /* 0x000e620008000800 */
[--C-:B------:R-:W-:Y:S01]  /*12770*/  @!P6 IMAD.IADD R60, R60, 0x1, -R39.reuse ;  /* 0x000000013c3ce824 */ /* 0x100fe200078e0a27 */
[----:B------:R0:W-:Y:S01]  /*12780*/  STS.U8 [R31+UR9+0x4a00], R97 ;  /* 0x004a00611f007988 */ /* 0x0001e20008000009 */
[----:B------:R-:W-:Y:S01]  /*12790*/  @!P4 IMAD.IADD R61, R61, 0x1, -R39 ;  /* 0x000000013d3dc824 */ /* 0x000fe200078e0a27 */
[----:B------:R-:W-:Y:S01]  /*127a0*/  ISETP.GT.U32.AND P4, PT, R39, R62, PT ;  /* 0x0000003e2700720c */ /* 0x000fe20003f84070 */
[----:B----4-:R-:W-:Y:S01]  /*127b0*/  @P0 IMAD.MOV.U32 R42, RZ, RZ, R41 ;  /* 0x000000ffff2a0224 */ /* 0x010fe200078e0029 */
[C---:B------:R-:W-:Y:S01]  /*127c0*/  IADD3 R41, P6, PT, R59.reuse, R38, RZ ;  /* 0x000000263b297210 */ /* 0x040fe20007fde0ff */
[----:B------:R-:W5:Y:S04]  /*127d0*/  LDL.LU R156, [R1+0xa44] ;  /* 0x000a4400019c7983 */ /* 0x000f680000300800 */
[----:B------:R4:W2:Y:S01]  /*127e0*/  @P0 LDG.E.U8 R98, desc[UR18][R42.64] ;  /* 0x000000122a620981 */ /* 0x0008a2000c1e1100 */
[----:B------:R-:W-:-:S02]  /*127f0*/  LEA.HI.X.SX32 R44, R59, R35, 0x1, P6 ;  /* 0x000000233b2c7211 */ /* 0x000fc400030f0eff */
[----:B------:R-:W-:Y:S01]  /*12800*/  ISETP.GE.AND P6, PT, R150, RZ, PT ;  /* 0x000000ff9600720c */ /* 0x000fe20003fc6270 */
[----:B------:R-:W-:Y:S01]  /*12810*/  @!P5 IMAD.MOV R60, RZ, RZ, -R60 ;  /* 0x000000ffff3cd224 */ /* 0x000fe200078e0a3c */
[----:B----4-:R-:W-:-:S04]  /*12820*/  IADD3 R42, P2, PT, R58, R38, RZ ;  /* 0x000000263a2a7210 */ /* 0x010fc80007f5e0ff */
[----:B------:R-:W-:Y:S02]  /*12830*/  LEA.HI.X.SX32 R43, R58, R35, 0x1, P2 ;  /* 0x000000233a2b7211 */ /* 0x000fe400010f0eff */
[C---:B------:R-:W-:Y:S02]  /*12840*/  ISETP.GT.U32.AND P2, PT, R39.reuse, R61, PT ;  /* 0x0000003d2700720c */ /* 0x040fe40003f44070 */
[----:B------:R-:W-:Y:S02]  /*12850*/  ISETP.GT.U32.AND P5, PT, R39, R63, PT ;  /* 0x0000003f2700720c */ /* 0x000fe40003fa4070 */
[----:B------:R-:W-:Y:S01]  /*12860*/  SEL R60, R5, R60, !P3 ;  /* 0x0000003c053c7207 */ /* 0x000fe20005800000 */
[----:B------:R-:W-:Y:S01]  /*12870*/  @!P4 IMAD.IADD R62, R62, 0x1, -R39 ;  /* 0x000000013e3ec824 */ /* 0x000fe200078e0a27 */
[----:B0-----:R-:W-:Y:S02]  /*12880*/  PRMT R97, RZ, 0x7610, R97 ;  /* 0x00007610ff617816 */ /* 0x001fe40000000061 */
[----:B------:R-:W-:Y:S01]  /*12890*/  ISETP.GE.AND P4, PT, R20, RZ, PT ;  /* 0x000000ff1400720c */ /* 0x000fe20003f86270 */
[----:B------:R-:W-:Y:S01]  /*128a0*/  IMAD R60, R60, UR12, RZ ;  /* 0x0000000c3c3c7c24 */ /* 0x000fe2000f8e02ff */
[----:B------:R0:W-:Y:S01]  /*128b0*/  STL [R1+0x2f0], R42 ;  /* 0x0002f02a01007387 */ /* 0x0001e20000100800 */
[----:B------:R-:W-:Y:S01]  /*128c0*/  @!P6 IMAD.MOV R62, RZ, RZ, -R62 ;  /* 0x000000ffff3ee224 */ /* 0x000fe200078e0a3e */
[----:B------:R-:W4:Y:S01]  /*128d0*/  LDCU UR12, c[0x0][0x3b0] ;  /* 0x00007600ff0c77ac */ /* 0x000f220008000800 */
[----:B------:R-:W-:Y:S01]  /*128e0*/  @!P2 IMAD.IADD R61, R61, 0x1, -R39 ;  /* 0x000000013d3da824 */ /* 0x000fe200078e0a27 */
[----:B------:R-:W-:Y:S04]  /*128f0*/  STL [R1+0x2ec], R43 ;  /* 0x0002ec2b01007387 */ /* 0x000fe80000100800 */
[----:B------:R0:W2:Y:S01]  /*12900*/  @P0 LDG.E.U8 R97, desc[UR18][R42.64] ;  /* 0x000000122a610981 */ /* 0x0000a2000c1e1100 */
[----:B------:R-:W-:-:S03]  /*12910*/  SEL R62, R5, R62, !P3 ;  /* 0x0000003e053e7207 */ /* 0x000fc60005800000 */
[----:B------:R1:W-:Y:S01]  /*12920*/  STL [R1+0x2f8], R41 ;  /* 0x0002f82901007387 */ /* 0x0003e20000100800 */
[----:B------:R-:W-:-:S03]  /*12930*/  @!P5 IMAD.IADD R63, R63, 0x1, -R39 ;  /* 0x000000013f3fd824 */ /* 0x000fc600078e0a27 */
[----:B------:R4:W-:Y:S01]  /*12940*/  STS.U8 [R31+UR9+0x4e00], R96 ;  /* 0x004e00601f007988 */ /* 0x0009e20008000009 */
[----:B0-----:R-:W-:-:S03]  /*12950*/  @P0 IMAD.MOV.U32 R42, RZ, RZ, R41 ;  /* 0x000000ffff2a0224 */ /* 0x001fc600078e0029 */
[----:B------:R-:W5:Y:S01]  /*12960*/  LDL.LU R150, [R1+0xa40] ;  /* 0x000a400001967983 */ /* 0x000f620000300800 */
[----:B-1----:R-:W-:Y:S01]  /*12970*/  IADD3 R41, P2, PT, R60, R38, RZ ;  /* 0x000000263c297210 */ /* 0x002fe20007f5e0ff */
[----:B------:R-:W-:Y:S02]  /*12980*/  @P0 IMAD.MOV.U32 R43, RZ, RZ, R44 ;  /* 0x000000ffff2b0224 */ /* 0x000fe400078e002c */
[----:B------:R0:W-:Y:S01]  /*12990*/  STL [R1+0x2f4], R44 ;  /* 0x0002f42c01007387 */ /* 0x0001e20000100800 */
[----:B----4-:R-:W-:Y:S01]  /*129a0*/  PRMT R96, RZ, 0x7610, R96 ;  /* 0x00007610ff607816 */ /* 0x010fe20000000060 */
[----:B------:R-:W-:Y:S02]  /*129b0*/  @!P4 IMAD.MOV R61, RZ, RZ, -R61 ;  /* 0x000000ffff3dc224 */ /* 0x000fe400078e0a3d */
[----:B------:R1:W-:Y:S01]  /*129c0*/  STS.U8 [R31+UR9+0x5200], R95 ;  /* 0x0052005f1f007988 */ /* 0x0003e20008000009 */
[----:B------:R-:W-:Y:S01]  /*129d0*/  IMAD R62, R62, UR4, RZ ;  /* 0x000000043e3e7c24 */ /* 0x000fe2000f8e02ff */
[----:B------:R-:W-:Y:S01]  /*129e0*/  ISETP.GT.U32.AND P5, PT, R39, R63, PT ;  /* 0x0000003f2700720c */ /* 0x000fe20003fa4070 */
[----:B------:R-:W4:Y:S01]  /*129f0*/  LDCU UR4, c[0x0][0x3b0] ;  /* 0x00007600ff0477ac */ /* 0x000f220008000800 */
[----:B------:R3:W2:Y:S01]  /*12a00*/  @P0 LDG.E.U8 R96, desc[UR18][R42.64] ;  /* 0x000000122a600981 */ /* 0x0006a2000c1e1100 */
[----:B0-----:R-:W-:-:S02]  /*12a10*/  LEA.HI.X.SX32 R44, R60, R35, 0x1, P2 ;  /* 0x000000233c2c7211 */ /* 0x001fc400010f0eff */
[----:B------:R-:W-:Y:S01]  /*12a20*/  ISETP.GT.U32.AND P6, PT, R39, R64, PT ;  /* 0x000000402700720c */ /* 0x000fe20003fc4070 */
[----:B------:R-:W5:Y:S01]  /*12a30*/  LDL.LU R20, [R1+0xa3c] ;  /* 0x000a3c0001147983 */ /* 0x000f620000300800 */
[----:B-1----:R-:W-:Y:S02]  /*12a40*/  PRMT R95, RZ, 0x7610, R95 ;  /* 0x00007610ff5f7816 */ /* 0x002fe4000000005f */
[----:B------:R-:W-:Y:S01]  /*12a50*/  SEL R61, R5, R61, !P3 ;  /* 0x0000003d053d7207 */ /* 0x000fe20005800000 */
[----:B---3--:R-:W-:Y:S02]  /*12a60*/  @P0 IMAD.MOV.U32 R42, RZ, RZ, R41 ;  /* 0x000000ffff2a0224 */ /* 0x008fe400078e0029 */
[----:B------:R-:W-:Y:S01]  /*12a70*/  @P0 IMAD.MOV.U32 R43, RZ, RZ, R44 ;  /* 0x000000ffff2b0224 */ /* 0x000fe200078e002c */
[----:B------:R-:W-:Y:S02]  /*12a80*/  IADD3 R45, P4, PT, R62, R38, RZ ;  /* 0x000000263e2d7210 */ /* 0x000fe40007f9e0ff */
[----:B------:R-:W-:-:S02]  /*12a90*/  ISETP.GE.AND P2, PT, R21, RZ, PT ;  /* 0x000000ff1500720c */ /* 0x000fc40003f46270 */
[----:B------:R0:W3:Y:S01]  /*12aa0*/  @P0 LDG.E.U8 R95, desc[UR18][R42.64] ;  /* 0x000000122a5f0981 */ /* 0x0000e2000c1e1100 */
[----:B------:R-:W-:Y:S01]  /*12ab0*/  IMAD R61, R61, UR5, RZ ;  /* 0x000000053d3d7c24 */ /* 0x000fe2000f8e02ff */
[----:B------:R-:W1:Y:S01]  /*12ac0*/  LDCU UR5, c[0x0][0x3b0] ;  /* 0x00007600ff0577ac */ /* 0x000e620008000800 */
[--C-:B------:R-:W-:Y:S01]  /*12ad0*/  @!P5 IMAD.IADD R63, R63, 0x1, -R39.reuse ;  /* 0x000000013f3fd824 */ /* 0x100fe200078e0a27 */
[----:B------:R4:W-:Y:S01]  /*12ae0*/  STL [R1+0x300], R41 ;  /* 0x0003002901007387 */ /* 0x0009e20000100800 */
[----:B0-----:R-:W-:Y:S02]  /*12af0*/  LEA.HI.X.SX32 R42, R62, R35, 0x1, P4 ;  /* 0x000000233e2a7211 */ /* 0x001fe400020f0eff */
[----:B------:R-:W-:Y:S01]  /*12b00*/  ISETP.GT.U32.AND P4, PT, R39, R66, PT ;  /* 0x000000422700720c */ /* 0x000fe20003f84070 */
[----:B------:R-:W-:Y:S01]  /*12b10*/  @!P6 IMAD.IADD R64, R64, 0x1, -R39 ;  /* 0x000000014040e824 */ /* 0x000fe200078e0a27 */
[----:B----4-:R-:W-:Y:S01]  /*12b20*/  IADD3 R41, P5, PT, R61, R38, RZ ;  /* 0x000000263d297210 */ /* 0x010fe20007fbe0ff */
[----:B------:R0:W-:Y:S01]  /*12b30*/  STL [R1+0x2fc], R44 ;  /* 0x0002fc2c01007387 */ /* 0x0001e20000100800 */
[----:B------:R-:W-:-:S02]  /*12b40*/  @!P2 IMAD.MOV R63, RZ, RZ, -R63 ;  /* 0x000000ffff3fa224 */ /* 0x000fc400078e0a3f */
[----:B------:R-:W-:Y:S01]  /*12b50*/  ISETP.GT.U32.AND P6, PT, R39, R64, PT ;  /* 0x000000402700720c */ /* 0x000fe20003fc4070 */
[----:B------:R-:W5:Y:S01]  /*12b60*/  LDL.LU R21, [R1+0xa38] ;  /* 0x000a380001157983 */ /* 0x000f620000300800 */
[----:B------:R-:W-:Y:S02]  /*12b70*/  ISETP.GE.AND P2, PT, R18, RZ, PT ;  /* 0x000000ff1200720c */ /* 0x000fe40003f46270 */
[----:B0-----:R-:W-:Y:S02]  /*12b80*/  LEA.HI.X.SX32 R44, R61, R35, 0x1, P5 ;  /* 0x000000233d2c7211 */ /* 0x001fe400028f0eff */
[----:B------:R-:W-:Y:S01]  /*12b90*/  ISETP.GT.U32.AND P5, PT, R39, R65, PT ;  /* 0x000000412700720c */ /* 0x000fe20003fa4070 */
[----:B------:R-:W-:Y:S01]  /*12ba0*/  @!P4 IMAD.IADD R66, R66, 0x1, -R39 ;  /* 0x000000014242c824 */ /* 0x000fe200078e0a27 */
[----:B------:R-:W-:Y:S01]  /*12bb0*/  SEL R63, R5, R63, !P3 ;  /* 0x0000003f053f7207 */ /* 0x000fe20005800000 */
[----:B------:R0:W-:Y:S01]  /*12bc0*/  STS.U8 [R31+UR9+0x5600], R94 ;  /* 0x0056005e1f007988 */ /* 0x0001e20008000009 */
[----:B------:R-:W-:-:S02]  /*12bd0*/  @P0 IMAD.MOV.U32 R43, RZ, RZ, R42 ;  /* 0x000000ffff2b0224 */ /* 0x000fc400078e002a */
[----:B------:R-:W-:Y:S01]  /*12be0*/  ISETP.GT.U32.AND P4, PT, R39, R66, PT ;  /* 0x000000422700720c */ /* 0x000fe20003f84070 */
[----:B------:R-:W-:Y:S01]  /*12bf0*/  STL [R1+0x328], R45 ;  /* 0x0003282d01007387 */ /* 0x000fe20000100800 */
[----:B------:R-:W-:Y:S01]  /*12c00*/  IMAD R63, R63, UR4, RZ ;  /* 0x000000043f3f7c24 */ /* 0x000fe2000f8e02ff */
[----:B------:R-:W4:Y:S02]  /*12c10*/  LDCU UR4, c[0x0][0x3b0] ;  /* 0x00007600ff0477ac */ /* 0x000f240008000800 */
[----:B------:R1:W-:Y:S01]  /*12c20*/  STL [R1+0x324], R42 ;  /* 0x0003242a01007387 */ /* 0x0003e20000100800 */
[----:B0-----:R-:W-:Y:S01]  /*12c30*/  PRMT R94, RZ, 0x7610, R94 ;  /* 0x00007610ff5e7816 */ /* 0x001fe2000000005e */
[--C-:B------:R-:W-:Y:S02]  /*12c40*/  @!P5 IMAD.IADD R65, R65, 0x1, -R39.reuse ;  /* 0x000000014141d824 */ /* 0x100fe400078e0a27 */
[----:B------:R0:W-:Y:S01]  /*12c50*/  STS.U8 [R31+UR9+0x5a00], R93 ;  /* 0x005a005d1f007988 */ /* 0x0001e20008000009 */
[----:B------:R-:W-:-:S02]  /*12c60*/  @!P6 IMAD.IADD R64, R64, 0x1, -R39 ;  /* 0x000000014040e824 */ /* 0x000fc400078e0a27 */
[----:B-1----:R-:W-:Y:S01]  /*12c70*/  @P0 IMAD.MOV.U32 R42, RZ, RZ, R45 ;  /* 0x000000ffff2a0224 */ /* 0x002fe200078e002d */
[----:B------:R1:W-:Y:S01]  /*12c80*/  STL [R1+0x330], R41 ;  /* 0x0003302901007387 */ /* 0x0003e20000100800 */
[----:B0-----:R-:W-:-:S03]  /*12c90*/  PRMT R93, RZ, 0x7610, R93 ;  /* 0x00007610ff5d7816 */ /* 0x001fc6000000005d */
[----:B------:R0:W2:Y:S01]  /*12ca0*/  @P0 LDG.E.U8 R94, desc[UR18][R42.64] ;  /* 0x000000122a5e0981 */ /* 0x0000a2000c1e1100 */
[----:B------:R-:W-:Y:S01]  /*12cb0*/  @!P2 IMAD.MOV R64, RZ, RZ, -R64 ;  /* 0x000000ffff40a224 */ /* 0x000fe200078e0a40 */
[----:B------:R-:W-:Y:S01]  /*12cc0*/  ISETP.GT.U32.AND P5, PT, R39, R65, PT ;  /* 0x000000412700720c */ /* 0x000fe20003fa4070 */
[----:B------:R-:W-:Y:S02]  /*12cd0*/  @!P4 IMAD.IADD R66, R66, 0x1, -R39 ;  /* 0x000000014242c824 */ /* 0x000fe400078e0a27 */
[----:B0-----:R-:W-:Y:S02]  /*12ce0*/  @P0 IMAD.MOV.U32 R42, RZ, RZ, R41 ;  /* 0x000000ffff2a0224 */ /* 0x001fe400078e0029 */
[----:B------:R-:W-:Y:S01]  /*12cf0*/  @P0 IMAD.MOV.U32 R43, RZ, RZ, R44 ;  /* 0x000000ffff2b0224 */ /* 0x000fe200078e002c */
[----:B-1----:R-:W-:Y:S02]  /*12d00*/  IADD3 R41, P6, PT, R63, R38, RZ ;  /* 0x000000263f297210 */ /* 0x002fe40007fde0ff */
[----:B------:R-:W-:-:S02]  /*12d10*/  ISETP.GE.AND P4, PT, R146, RZ, PT ;  /* 0x000000ff9200720c */ /* 0x000fc40003f86270 */
[----:B------:R0:W2:Y:S01]  /*12d20*/  @P0 LDG.E.U8 R93, desc[UR18][R42.64] ;  /* 0x000000122a5d0981 */ /* 0x0000a2000c1e1100 */
[----:B------:R-:W-:Y:S02]  /*12d30*/  SEL R64, R5, R64, !P3 ;  /* 0x0000004005407207 */ /* 0x000fe40005800000 */
[----:B------:R-:W-:Y:S01]  /*12d40*/  ISETP.GE.AND P2, PT, R19, RZ, PT ;  /* 0x000000ff1300720c */ /* 0x000fe20003f46270 */
[----:B------:R-:W-:Y:S01]  /*12d50*/  STL [R1+0x32c], R44 ;  /* 0x00032c2c01007387 */ /* 0x000fe20000100800 */
[----:B0-----:R-:W-:Y:S01]  /*12d60*/  LEA.HI.X.SX32 R42, R63, R35, 0x1, P6 ;  /* 0x000000233f2a7211 */ /* 0x001fe200030f0eff */
[----:B----4-:R-:W-:Y:S01]  /*12d70*/  IMAD R64, R64, UR4, RZ ;  /* 0x0000000440407c24 */ /* 0x010fe2000f8e02ff */
[----:B------:R-:W-:Y:S01]  /*12d80*/  ISETP.GT.U32.AND P6, PT, R39, R69, PT ;  /* 0x000000452700720c */ /* 0x000fe20003fc4070 */
[----:B------:R-:W5:Y:S01]  /*12d90*/  LDL.LU R18, [R1+0xa34] ;  /* 0x000a340001127983 */ /* 0x000f620000300800 */
[----:B------:R-:W-:Y:S01]  /*12da0*/  @!P5 IMAD.IADD R65, R65, 0x1, -R39 ;  /* 0x000000014141d824 */ /* 0x000fe200078e0a27 */
[----:B------:R-:W-:Y:S01]  /*12db0*/  PRMT R91, RZ, 0x7610, R91 ;  /* 0x00007610ff5b7816 */ /* 0x000fe2000000005b */
[----:B------:R-:W-:Y:S01]  /*12dc0*/  @P0 IMAD.MOV.U32 R43, RZ, RZ, R42 ;  /* 0x000000ffff2b0224 */ /* 0x000fe200078e002a */
[----:B------:R-:W-:Y:S04]  /*12dd0*/  STL [R1+0x338], R41 ;  /* 0x0003382901007387 */ /* 0x000fe80000100800 */
[----:B------:R-:W-:Y:S01]  /*12de0*/  @!P2 IMAD.MOV R66, RZ, RZ, -R66 ;  /* 0x000000ffff42a224 */ /* 0x000fe200078e0a42 */
[----:B------:R-:W0:Y:S01]  /*12df0*/  LDCU UR4, c[0x0][0x3b0] ;  /* 0x00007600ff0477ac */ /* 0x000e220008000800 */
[----:B------:R1:W-:Y:S01]  /*12e00*/  STL [R1+0x334], R42 ;  /* 0x0003342a01007387 */ /* 0x0003e20000100800 */
[----:B------:R-:W-:Y:S01]  /*12e10*/  @!P4 IMAD.MOV R65, RZ, RZ, -R65 ;  /* 0x000000ffff41c224 */ /* 0x000fe200078e0a41 */
[----:B------:R-:W-:Y:S01]  /*12e20*/  ISETP.GT.U32.AND P4, PT, R39, R68, PT ;  /* 0x000000442700720c */ /* 0x000fe20003f84070 */
[----:B------:R-:W-:Y:S01]  /*12e30*/  @!P6 IMAD.IADD R69, R69, 0x1, -R39 ;  /* 0x000000014545e824 */ /* 0x000fe200078e0a27 */
[----:B------:R-:W-:Y:S01]  /*12e40*/  SEL R66, R5, R66, !P3 ;  /* 0x0000004205427207 */ /* 0x000fe20005800000 */
[----:B------:R-:W5:Y:S01]  /*12e50*/  LDL.LU R19, [R1+0xa30] ;  /* 0x000a300001137983 */ /* 0x000f620000300800 */
[----:B-1----:R-:W-:Y:S01]  /*12e60*/  @P0 IMAD.MOV.U32 R42, RZ, RZ, R41 ;  /* 0x000000ffff2a0224 */ /* 0x002fe200078e0029 */
[----:B------:R-:W-:-:S02]  /*12e70*/  IADD3 R41, P5, PT, R64, R38, RZ ;  /* 0x0000002640297210 */ /* 0x000fc40007fbe0ff */
[----:B------:R-:W5:Y:S02]  /*12e80*/  LDL.LU R146, [R1+0xa2c] ;  /* 0x000a2c0001927983 */ /* 0x000f640000300800 */
[----:B------:R-:W-:Y:S02]  /*12e90*/  LEA.HI.X.SX32 R44, R64, R35, 0x1, P5 ;  /* 0x00000023402c7211 */ /* 0x000fe400028f0eff */
[----:B------:R1:W4:Y:S01]  /*12ea0*/  @P0 LDG.E.U8 R92, desc[UR18][R42.64] ;  /* 0x000000122a5c0981 */ /* 0x000322000c1e1100 */
[C---:B------:R-:W-:Y:S02]  /*12eb0*/  ISETP.GT.U32.AND P5, PT, R39.reuse, R67, PT ;  /* 0x000000432700720c */ /* 0x040fe40003fa4070 */
[----:B------:R-:W-:Y:S02]  /*12ec0*/  ISETP.GT.U32.AND P6, PT, R39, R69, PT ;  /* 0x000000452700720c */ /* 0x000fe40003fc4070 */
[----:B------:R-:W-:Y:S01]  /*12ed0*/  SEL R65, R5, R65, !P3 ;  /* 0x0000004105417207 */ /* 0x000fe20005800000 */
[----:B------:R0:W-:Y:S04]  /*12ee0*/  STL [R1+0x340], R41 ;  /* 0x0003402901007387 */ /* 0x0001e80000100800 */
[----:B------:R-:W-:Y:S01]  /*12ef0*/  IMAD R65, R65, UR12, RZ ;  /* 0x0000000c41417c24 */ /* 0x000fe2000f8e02ff */
[----:B------:R-:W-:Y:S01]  /*12f00*/  ISETP.GE.AND P2, PT, R139, RZ, PT ;  /* 0x000000ff8b00720c */ /* 0x000fe20003f46270 */
[----:B-1----:R-:W-:-:S02]  /*12f10*/  @P0 IMAD.MOV.U32 R42, RZ, RZ, R41 ;  /* 0x000000ffff2a0224 */ /* 0x002fc400078e0029 */
[----:B------:R-:W-:Y:S02]  /*12f20*/  @P0 IMAD.MOV.U32 R43, RZ, RZ, R44 ;  /* 0x000000ffff2b0224 */ /* 0x000fe400078e002c */
[----:B------:R-:W-:Y:S02]  /*12f30*/  IMAD R66, R66, UR5, RZ ;  /* 0x0000000542427c24 */ /* 0x000fe4000f8e02ff */
[--C-:B------:R-:W-:Y:S01]  /*12f40*/  @!P4 IMAD.IADD R68, R68, 0x1, -R39.reuse ;  /* 0x000000014444c824 */ /* 0x100fe200078e0a27 */
[----:B0-----:R-:W-:Y:S01]  /*12f50*/  IADD3 R41, P4, PT, R65, R38, RZ ;  /* 0x0000002641297210 */ /* 0x001fe20007f9e0ff */
[--C-:B------:R-:W-:Y:S01]  /*12f60*/  @!P5 IMAD.IADD R67, R67, 0x1, -R39.reuse ;  /* 0x000000014343d824 */ /* 0x100fe200078e0a27 */
[----:B------:R0:W-:Y:S01]  /*12f70*/  STL [R1+0x33c], R44 ;  /* 0x00033c2c01007387 */ /* 0x0001e20000100800 */
[----:B------:R-:W-:Y:S01]  /*12f80*/  @!P6 IMAD.IADD R69, R69, 0x1, -R39 ;  /* 0x000000014545e824 */ /* 0x000fe200078e0a27 */
[----:B------:R-:W-:Y:S01]  /*12f90*/  ISETP.GT.U32.AND P5, PT, R39, R68, PT ;  /* 0x000000442700720c */ /* 0x000fe20003fa4070 */
[----:B------:R-:W1:Y:S01]  /*12fa0*/  LDCU UR5, c[0x0][0x3b0] ;  /* 0x00007600ff0577ac */ /* 0x000e620008000800 */
[----:B------:R0:W2:Y:S01]  /*12fb0*/  @P0 LDG.E.U8 R91, desc[UR18][R42.64] ;  /* 0x000000122a5b0981 */ /* 0x0000a2000c1e1100 */
[----:B------:R-:W1:Y:S01]  /*12fc0*/  LDCU UR12, c[0x0][0x3b0] ;  /* 0x00007600ff0c77ac */ /* 0x000e620008000800 */
[----:B------:R-:W-:-:S02]  /*12fd0*/  PRMT R90, RZ, 0x7610, R90 ;  /* 0x00007610ff5a7816 */ /* 0x000fc4000000005a */
[----:B------:R-:W5:Y:S01]  /*12fe0*/  LDL.LU R139, [R1+0xa28] ;  /* 0x000a2800018b7983 */ /* 0x000f620000300800 */
[----:B0-----:R-:W-:Y:S02]  /*12ff0*/  LEA.HI.X.SX32 R44, R65, R35, 0x1, P4 ;  /* 0x00000023412c7211 */ /* 0x001fe400020f0eff */
[----:B------:R-:W-:Y:S02]  /*13000*/  ISETP.GT.U32.AND P4, PT, R39, R67, PT ;  /* 0x000000432700720c */ /* 0x000fe40003f84070 */
[----:B------:R-:W-:-:S04]  /*13010*/  IADD3 R42, P6, PT, R66, R38, RZ ;  /* 0x00000026422a7210 */ /* 0x000fc80007fde0ff */
[----:B------:R-:W-:Y:S02]  /*13020*/  LEA.HI.X.SX32 R43, R66, R35, 0x1, P6 ;  /* 0x00000023422b7211 */ /* 0x000fe400030f0eff */
[----:B------:R-:W-:Y:S01]  /*13030*/  ISETP.GT.U32.AND P6, PT, R39, R70, PT ;  /* 0x000000462700720c */ /* 0x000fe20003fc4070 */
[----:B------:R-:W-:Y:S01]  /*13040*/  @!P2 IMAD.MOV R69, RZ, RZ, -R69 ;  /* 0x000000ffff45a224 */ /* 0x000fe200078e0a45 */
[----:B------:R-:W-:Y:S01]  /*13050*/  ISETP.GE.AND P2, PT, R16, RZ, PT ;  /* 0x000000ff1000720c */ /* 0x000fe20003f46270 */
[--C-:B------:R-:W-:Y:S01]  /*13060*/  @!P5 IMAD.IADD R68, R68, 0x1, -R39.reuse ;  /* 0x000000014444d824 */ /* 0x100fe200078e0a27 */
[----:B------:R-:W-:Y:S01]  /*13070*/  ISETP.GE.AND P5, PT, R17, RZ, PT ;  /* 0x000000ff1100720c */ /* 0x000fe20003fa6270 */
[----:B------:R-:W-:Y:S01]  /*13080*/  @!P4 IMAD.IADD R67, R67, 0x1, -R39 ;  /* 0x000000014343c824 */ /* 0x000fe200078e0a27 */
[----:B------:R-:W-:Y:S01]  /*13090*/  ISETP.GT.U32.AND P4, PT, R39, R71, PT ;  /* 0x000000472700720c */ /* 0x000fe20003f84070 */
[----:B------:R0:W-:Y:S01]  /*130a0*/  STL [R1+0x368], R42 ;  /* 0x0003682a01007387 */ /* 0x0001e20000100800 */
[----:B------:R-:W-:-:S02]  /*130b0*/  SEL R69, R5, R69, !P3 ;  /* 0x0000004505457207 */ /* 0x000fc40005800000 */
[----:B------:R-:W-:Y:S01]  /*130c0*/  PRMT R89, RZ, 0x7610, R89 ;  /* 0x00007610ff597816 */ /* 0x000fe20000000059 */
[----:B------:R0:W2:Y:S02]  /*130d0*/  @P0 LDG.E.U8 R90, desc[UR18][R42.64] ;  /* 0x000000122a5a0981 */ /* 0x0000a4000c1e1100 */
[----:B------:R-:W-:Y:S02]  /*130e0*/  @!P6 IMAD.IADD R70, R70, 0x1, -R39 ;  /* 0x000000014646e824 */ /* 0x000fe400078e0a27 */
[----:B------:R-:W-:-:S03]  /*130f0*/  @!P2 IMAD.MOV R68, RZ, RZ, -R68 ;  /* 0x000000ffff44a224 */ /* 0x000fc600078e0a44 */
[----:B------:R-:W-:Y:S01]  /*13100*/  ISETP.GT.U32.AND P6, PT, R39, R70, PT ;  /* 0x000000462700720c */ /* 0x000fe20003fc4070 */
[----:B------:R-:W-:Y:S01]  /*13110*/  IMAD R69, R69, UR4, RZ ;  /* 0x0000000445457c24 */ /* 0x000fe2000f8e02ff */
[----:B------:R1:W-:Y:S01]  /*13120*/  STL [R1+0x370], R41 ;  /* 0x0003702901007387 */ /* 0x0003e20000100800 */
[----:B------:R-:W-:Y:S01]  /*13130*/  @!P5 IMAD.MOV R67, RZ, RZ, -R67 ;  /* 0x000000ffff43d224 */ /* 0x000fe200078e0a43 */
[----:B------:R-:W-:Y:S01]  /*13140*/  SEL R68, R5, R68, !P3 ;  /* 0x0000004405447207 */ /* 0x000fe20005800000 */
[----:B------:R-:W-:Y:S01]  /*13150*/  @!P4 IMAD.IADD R71, R71, 0x1, -R39 ;  /* 0x000000014747c824 */ /* 0x000fe200078e0a27 */
[----:B------:R1:W-:Y:S01]  /*13160*/  STL [R1+0x364], R43 ;  /* 0x0003642b01007387 */ /* 0x0003e20000100800 */
[----:B0-----:R-:W-:Y:S01]  /*13170*/  @P0 IMAD.MOV.U32 R42, RZ, RZ, R41 ;  /* 0x000000ffff2a0224 */ /* 0x001fe200078e0029 */
[----:B------:R-:W-:Y:S01]  /*13180*/  ISETP.GE.AND P2, PT, R14, RZ, PT ;  /* 0x000000ff0e00720c */ /* 0x000fe20003f46270 */
[----:B------:R-:W0:Y:S01]  /*13190*/  LDCU UR4, c[0x0][0x3b0] ;  /* 0x00007600ff0477ac */ /* 0x000e220008000800 */
[----:B------:R-:W-:Y:S01]  /*131a0*/  ISETP.GT.U32.AND P4, PT, R39, R72, PT ;  /* 0x000000482700720c */ /* 0x000fe20003f84070 */
[----:B-1----:R-:W-:Y:S01]  /*131b0*/  IMAD R68, R68, UR5, RZ ;  /* 0x0000000544447c24 */ /* 0x002fe2000f8e02ff */
[-C--:B------:R-:W-:Y:S01]  /*131c0*/  IADD3 R41, P5, PT, R69, R38.reuse, RZ ;  /* 0x0000002645297210 */ /* 0x080fe20007fbe0ff */
[----:B------:R-:W-:Y:S01]  /*131d0*/  @P0 IMAD.MOV.U32 R43, RZ, RZ, R44 ;  /* 0x000000ffff2b0224 */ /* 0x000fe200078e002c */
[----:B------:R-:W-:Y:S01]  /*131e0*/  SEL R67, R5, R67, !P3 ;  /* 0x0000004305437207 */ /* 0x000fe20005800000 */
[----:B------:R-:W-:Y:S01]  /*131f0*/  STL [R1+0x36c], R44 ;  /* 0x00036c2c01007387 */ /* 0x000fe20000100800 */
[----:B------:R-:W-:Y:S01]  /*13200*/  @!P6 IMAD.IADD R70, R70, 0x1, -R39 ;  /* 0x000000014646e824 */ /* 0x000fe200078e0a27 */
[----:B------:R-:W-:Y:S01]  /*13210*/  PRMT R88, RZ, 0x7610, R88 ;  /* 0x00007610ff587816 */ /* 0x000fe20000000058 */
[----:B------:R-:W1:Y:S01]  /*13220*/  LDCU UR5, c[0x0][0x3b0] ;  /* 0x00007600ff0577ac */ /* 0x000e620008000800 */
[----:B------:R0:W2:Y:S01]  /*13230*/  @P0 LDG.E.U8 R89, desc[UR18][R42.64] ;  /* 0x000000122a590981 */ /* 0x0000a2000c1e1100 */
[----:B------:R-:W-:Y:S01]  /*13240*/  IMAD R67, R67, UR12, RZ ;  /* 0x0000000c43437c24 */ /* 0x000fe2000f8e02ff */
[----:B------:R-:W-:-:S02]  /*13250*/  IADD3 R45, P6, PT, R68, R38, RZ ;  /* 0x00000026442d7210 */ /* 0x000fc40007fde0ff */
[----:B------:R-:W5:Y:S01]  /*13260*/  LDL.LU R16, [R1+0xa24] ;  /* 0x000a240001107983 */ /* 0x000f620000300800 */
[----:B------:R-:W-:Y:S01]  /*13270*/  @!P2 IMAD.MOV R70, RZ, RZ, -R70 ;  /* 0x000000ffff46a224 */ /* 0x000fe200078e0a46 */
[----:B------:R-:W-:Y:S01]  /*13280*/  PRMT R87, RZ, 0x7610, R87 ;  /* 0x00007610ff577816 */ /* 0x000fe20000000057 */
[----:B------:R-:W-:Y:S01]  /*13290*/  @!P4 IMAD.IADD R72, R72, 0x1, -R39 ;  /* 0x000000014848c824 */ /* 0x000fe200078e0a27 */
[----:B------:R-:W5:Y:S01]  /*132a0*/  LDL.LU R17, [R1+0xa20] ;  /* 0x000a200001117983 */ /* 0x000f620000300800 */
[-C--:B0-----:R-:W-:Y:S01]  /*132b0*/  LEA.HI.X.SX32 R42, R69, R35.reuse, 0x1, P5 ;  /* 0x00000023452a7211 */ /* 0x081fe200028f0eff */
[----:B------:R-:W0:Y:S02]  /*132c0*/  LDCU UR12, c[0x0][0x3b0] ;  /* 0x00007600ff0c77ac */ /* 0x000e240008000800 */
[----:B------:R-:W5:Y:S01]  /*132d0*/  LDL.LU R14, [R1+0xa1c] ;  /* 0x000a1c00010e7983 */ /* 0x000f620000300800 */
[----:B------:R-:W-:Y:S01]  /*132e0*/  LEA.HI.X.SX32 R120, R68, R35, 0x1, P6 ;  /* 0x0000002344787211 */ /* 0x000fe200030f0eff */
[----:B------:R-:W-:-:S02]  /*132f0*/  @P0 IMAD.MOV.U32 R43, RZ, RZ, R42 ;  /* 0x000000ffff2b0224 */ /* 0x000fc400078e002a */
[----:B------:R-:W-:Y:S01]  /*13300*/  STL [R1+0x378], R41 ;  /* 0x0003782901007387 */ /* 0x000fe20000100800 */
[----:B------:R-:W-:-:S03]  /*13310*/  ISETP.GT.U32.AND P5, PT, R39, R71, PT ;  /* 0x000000472700720c */ /* 0x000fc60003fa4070 */
[----:B------:R0:W-:Y:S01]  /*13320*/  STL [R1+0x374], R42 ;  /* 0x0003742a01007387 */ /* 0x0001e20000100800 */
[----:B------:R-:W-:Y:S02]  /*13330*/  ISETP.GT.U32.AND P2, PT, R39, R73, PT ;  /* 0x000000492700720c */ /* 0x000fe40003f44070 */
[----:B------:R-:W-:Y:S01]  /*13340*/  ISETP.GE.AND P4, PT, R15, RZ, PT ;  /* 0x000000ff0f00720c */ /* 0x000fe20003f86270 */
[----:B0-----:R-:W-:Y:S01]  /*13350*/  @P0 IMAD.MOV.U32 R42, RZ, RZ, R41 ;  /* 0x000000ffff2a0224 */ /* 0x001fe200078e0029 */
[----:B------:R-:W-:-:S04]  /*13360*/  IADD3 R41, P6, PT, R67, R38, RZ ;  /* 0x0000002643297210 */ /* 0x000fc80007fde0ff */
[----:B------:R-:W-:Y:S01]  /*13370*/  LEA.HI.X.SX32 R44, R67, R35, 0x1, P6 ;  /* 0x00000023432c7211 */ /* 0x000fe200030f0eff */
[----:B------:R0:W2:Y:S01]  /*13380*/  @P0 LDG.E.U8 R88, desc[UR18][R42.64] ;  /* 0x000000122a580981 */ /* 0x0000a2000c1e1100 */
[----:B------:R-:W-:Y:S02]  /*13390*/  ISETP.GT.U32.AND P6, PT, R39, R72, PT ;  /* 0x000000482700720c */ /* 0x000fe40003fc4070 */
[----:B------:R-:W-:Y:S01]  /*133a0*/  SEL R70, R5, R70, !P3 ;  /* 0x0000004605467207 */ /* 0x000fe20005800000 */
[----:B------:R-:W-:Y:S01]  /*133b0*/  @!P5 IMAD.IADD R71, R71, 0x1, -R39 ;  /* 0x000000014747d824 */ /* 0x000fe200078e0a27 */
[----:B------:R-:W-:Y:S01]  /*133c0*/  PRMT R69, RZ, 0x7610, R69 ;  /* 0x00007610ff457816 */ /* 0x000fe20000000045 */
[----:B0-----:R-:W-:Y:S02]  /*133d0*/  @P0 IMAD.MOV.U32 R42, RZ, RZ, R45 ;  /* 0x000000ffff2a0224 */ /* 0x001fe400078e002d */
[----:B------:R-:W-:Y:S02]  /*133e0*/  @P0 IMAD.MOV.U32 R43, RZ, RZ, R120 ;  /* 0x000000ffff2b0224 */ /* 0x000fe400078e0078 */
[----:B------:R-:W-:-:S03]  /*133f0*/  @!P2 IMAD.IADD R73, R73, 0x1, -R39 ;  /* 0x000000014949a824 */ /* 0x000fc600078e0a27 */
[----:B------:R0:W2:Y:S01]  /*13400*/  @P0 LDG.E.U8 R87, desc[UR18][R42.64] ;  /* 0x000000122a570981 */ /* 0x0000a2000c1e1100 */
[----:B------:R-:W-:Y:S01]  /*13410*/  IMAD R70, R70, UR13, RZ ;  /* 0x0000000d46467c24 */ /* 0x000fe2000f8e02ff */
[----:B------:R-:W-:Y:S01]  /*13420*/  ISETP.GE.AND P5, PT, R138, RZ, PT ;  /* 0x000000ff8a00720c */ /* 0x000fe20003fa6270 */
[----:B------:R-:W-:Y:S02]  /*13430*/  @!P4 IMAD.MOV R71, RZ, RZ, -R71 ;  /* 0x000000ffff47c224 */ /* 0x000fe400078e0a47 */
[----:B------:R-:W-:Y:S01]  /*13440*/  @!P6 IMAD.IADD R72, R72, 0x1, -R39 ;  /* 0x000000014848e824 */ /* 0x000fe200078e0a27 */
[C---:B------:R-:W-:Y:S01]  /*13450*/  ISETP.GT.U32.AND P6, PT, R39.reuse, R73, PT ;  /* 0x000000492700720c */ /* 0x040fe20003fc4070 */
[----:B------:R-:W-:Y:S01]  /*13460*/  STL [R1+0x380], R45 ;  /* 0x0003802d01007387 */ /* 0x000fe20000100800 */
[----:B0-----:R-:W-:Y:S02]  /*13470*/  @P0 IMAD.MOV.U32 R42, RZ, RZ, R41 ;  /* 0x000000ffff2a0224 */ /* 0x001fe400078e0029 */
[----:B------:R-:W-:Y:S01]  /*13480*/  @P0 IMAD.MOV.U32 R43, RZ, RZ, R44 ;  /* 0x000000ffff2b0224 */ /* 0x000fe200078e002c */
[----:B------:R-:W-:Y:S01]  /*13490*/  ISETP.GT.U32.AND P4, PT, R39, R74, PT ;  /* 0x0000004a2700720c */ /* 0x000fe20003f84070 */
[----:B------:R-:W0:Y:S03]  /*134a0*/  LDCU UR13, c[0x0][0x3b0] ;  /* 0x00007600ff0d77ac */ /* 0x000e260008000800 */
[----:B------:R1:W2:Y:S01]  /*134b0*/  @P0 LDG.E.U8 R69, desc[UR18][R42.64] ;  /* 0x000000122a450981 */ /* 0x0002a2000c1e1100 */
[----:B------:R-:W-:-:S02]  /*134c0*/  SEL R71, R5, R71, !P3 ;  /* 0x0000004705477207 */ /* 0x000fc40005800000 */
[----:B-1----:R-:W-:-:S03]  /*134d0*/  IADD3 R42, P2, PT, R70, R38, RZ ;  /* 0x00000026462a7210 */ /* 0x002fc60007f5e0ff */
[----:B------:R-:W-:Y:S01]  /*134e0*/  IMAD R71, R71, UR4, RZ ;  /* 0x0000000447477c24 */ /* 0x000fe2000f8e02ff */
[----:B------:R-:W-:Y:S01]  /*134f0*/  STL [R1+0x37c], R120 ;  /* 0x00037c7801007387 */ /* 0x000fe20000100800 */
[----:B------:R-:W1:Y:S01]  /*13500*/  LDCU UR4, c[0x0][0x3b0] ;  /* 0x00007600ff0477ac */ /* 0x000e620008000800 */
[----:B------:R-:W-:Y:S02]  /*13510*/  LEA.HI.X.SX32 R43, R70, R35, 0x1, P2 ;  /* 0x00000023462b7211 */ /* 0x000fe400010f0eff */
[----:B------:R-:W-:Y:S01]  /*13520*/  ISETP.GE.AND P2, PT, R135, RZ, PT ;  /* 0x000000ff8700720c */ /* 0x000fe20003f46270 */
[----:B------:R0:W-:Y:S01]  /*13530*/  STL [R1+0x3a8], R41 ;  /* 0x0003a82901007387 */ /* 0x0001e20000100800 */
[----:B------:R-:W-:Y:S02]  /*13540*/  @!P5 IMAD.MOV R72, RZ, RZ, -R72 ;  /* 0x000000ffff48d224 */ /* 0x000fe400078e0a48 */
[--C-:B------:R-:W-:Y:S01]  /*13550*/  @!P6 IMAD.IADD R73, R73, 0x1, -R39.reuse ;  /* 0x000000014949e824 */ /* 0x100fe200078e0a27 */
[----:B------:R-:W-:Y:S01]  /*13560*/  ISETP.GT.U32.AND P6, PT, R39, R76, PT ;  /* 0x0000004c2700720c */ /* 0x000fe20003fc4070 */
[----:B------:R-:W5:Y:S01]  /*13570*/  LDL.LU R15, [R1+0xa18] ;  /* 0x000a1800010f7983 */ /* 0x000f620000300800 */
[----:B------:R-:W-:Y:S01]  /*13580*/  @!P4 IMAD.IADD R74, R74, 0x1, -R39 ;  /* 0x000000014a4ac824 */ /* 0x000fe200078e0a27 */
[----:B0-----:R-:W-:-:S02]  /*13590*/  IADD3 R41, P5, PT, R71, R38, RZ ;  /* 0x0000002647297210 */ /* 0x001fc40007fbe0ff */
[----:B------:R0:W-:Y:S01]  /*135a0*/  STL [R1+0x3a4], R44 ;  /* 0x0003a42c01007387 */ /* 0x0001e20000100800 */
[----:B------:R-:W-:Y:S02]  /*135b0*/  SEL R72, R5, R72, !P3 ;  /* 0x0000004805487207 */ /* 0x000fe40005800000 */
[----:B------:R-:W-:Y:S01]  /*135c0*/  @!P2 IMAD.MOV R73, RZ, RZ, -R73 ;  /* 0x000000ffff49a224 */ /* 0x000fe200078e0a49 */
[----:B------:R-:W-:Y:S01]  /*135d0*/  PRMT R68, RZ, 0x7610, R68 ;  /* 0x00007610ff447816 */ /* 0x000fe20000000044 */
[----:B------:R-:W5:Y:S01]  /*135e0*/  LDL.LU R138, [R1+0xa14] ;  /* 0x000a1400018a7983 */ /* 0x000f620000300800 */
[----:B------:R-:W-:Y:S02]  /*135f0*/  ISETP.GT.U32.AND P4, PT, R39, R74, PT ;  /* 0x0000004a2700720c */ /* 0x000fe40003f84070 */
[----:B0-----:R-:W-:Y:S01]  /*13600*/  LEA.HI.X.SX32 R44, R71, R35, 0x1, P5 ;  /* 0x00000023472c7211 */ /* 0x001fe200028f0eff */
[----:B------:R-:W-:Y:S01]  /*13610*/  IMAD R72, R72, UR5, RZ ;  /* 0x0000000548487c24 */ /* 0x000fe2000f8e02ff */
[----:B------:R-:W-:Y:S01]  /*13620*/  ISETP.GT.U32.AND P5, PT, R39, R75, PT ;  /* 0x0000004b2700720c */ /* 0x000fe20003fa4070 */
[----:B------:R0:W-:Y:S01]  /*13630*/  STL [R1+0x3b0], R42 ;  /* 0x0003b02a01007387 */ /* 0x0001e20000100800 */
[----:B------:R-:W-:Y:S01]  /*13640*/  PRMT R67, RZ, 0x7610, R67 ;  /* 0x00007610ff437816 */ /* 0x000fe20000000043 */
[--C-:B------:R-:W-:Y:S01]  /*13650*/  @!P6 IMAD.IADD R76, R76, 0x1, -R39.reuse ;  /* 0x000000014c4ce824 */ /* 0x100fe200078e0a27 */
[----:B------:R-:W-:Y:S01]  /*13660*/  SEL R73, R5, R73, !P3 ;  /* 0x0000004905497207 */ /* 0x000fe20005800000 */
[----:B------:R-:W5:Y:S04]  /*13670*/  LDL.LU R135, [R1+0xa10] ;  /* 0x000a100001877983 */ /* 0x000f680000300800 */
[----:B------:R0:W2:Y:S01]  /*13680*/  @P0 LDG.E.U8 R68, desc[UR18][R42.64] ;  /* 0x000000122a440981 */ /* 0x0000a2000c1e1100 */
[----:B------:R-:W-:Y:S01]  /*13690*/  ISETP.GE.AND P2, PT, R12, RZ, PT ;  /* 0x000000ff0c00720c */ /* 0x000fe20003f46270 */
[----:B------:R-:W-:Y:S01]  /*136a0*/  @!P4 IMAD.IADD R74, R74, 0x1, -R39 ;  /* 0x000000014a4ac824 */ /* 0x000fe200078e0a27 */
[----:B------:R-:W3:Y:S01]  /*136b0*/  LDCU UR5, c[0x0][0x3b0] ;  /* 0x00007600ff0577ac */ /* 0x000ee20008000800 */
[----:B------:R1:W-:Y:S04]  /*136c0*/  STL [R1+0x3ac], R43 ;  /* 0x0003ac2b01007387 */ /* 0x0003e80000100800 */
[----:B------:R-:W-:Y:S01]  /*136d0*/  STL [R1+0x3b8], R41 ;  /* 0x0003b82901007387 */ /* 0x000fe20000100800 */
[----:B0-----:R-:W-:-:S03]  /*136e0*/  @P0 IMAD.MOV.U32 R42, RZ, RZ, R41 ;  /* 0x000000ffff2a0224 */ /* 0x001fc600078e0029 */
[----:B------:R0:W-:Y:S01]  /*136f0*/  STL [R1+0x3b4], R44 ;  /* 0x0003b42c01007387 */ /* 0x0001e20000100800 */
[----:B-1----:R-:W-:Y:S02]  /*13700*/  @P0 IMAD.MOV.U32 R43, RZ, RZ, R44 ;  /* 0x000000ffff2b0224 */ /* 0x002fe400078e002c */
[----:B------:R-:W-:Y:S01]  /*13710*/  IMAD R73, R73, UR4, RZ ;  /* 0x0000000449497c24 */ /* 0x000fe2000f8e02ff */
[----:B------:R-:W5:Y:S01]  /*13720*/  LDL.LU R12, [R1+0xa0c] ;  /* 0x000a0c00010c7983 */ /* 0x000f620000300800 */
[----:B------:R-:W-:-:S03]  /*13730*/  @!P5 IMAD.IADD R75, R75, 0x1, -R39 ;  /* 0x000000014b4bd824 */ /* 0x000fc600078e0a27 */
[----:B------:R1:W2:Y:S01]  /*13740*/  @P0 LDG.E.U8 R67, desc[UR18][R42.64] ;  /* 0x000000122a430981 */ /* 0x0002a2000c1e1100 */
[CC--:B0-----:R-:W-:Y:S01]  /*13750*/  IADD3 R44, P6, PT, R72.reuse, R38.reuse, RZ ;  /* 0x00000026482c7210 */ /* 0x0c1fe20007fde0ff */
[----:B------:R-:W-:Y:S01]  /*13760*/  @!P2 IMAD.MOV R74, RZ, RZ, -R74 ;  /* 0x000000ffff4aa224 */ /* 0x000fe200078e0a4a */
[----:B------:R-:W-:Y:S01]  /*13770*/  IADD3 R41, P4, PT, R73, R38, RZ ;  /* 0x0000002649297210 */ /* 0x000fe20007f9e0ff */
[----:B------:R-:W0:Y:S01]  /*13780*/  LDCU UR4, c[0x0][0x3b0] ;  /* 0x00007600ff0477ac */ /* 0x000e220008000800 */
[C---:B------:R-:W-:Y:S01]  /*13790*/  ISETP.GT.U32.AND P5, PT, R39.reuse, R76, PT ;  /* 0x0000004c2700720c */ /* 0x040fe20003fa4070 */
[----:B------:R-:W-:Y:S01]  /*137a0*/  STL [R1+0x3c0], R44 ;  /* 0x0003c02c01007387 */ /* 0x000fe20000100800 */
[----:B-1----:R-:W-:Y:S02]  /*137b0*/  LEA.HI.X.SX32 R42, R72, R35, 0x1, P6 ;  /* 0x00000023482a7211 */ /* 0x002fe400030f0eff */
[----:B------:R-:W-:-:S03]  /*137c0*/  ISETP.GT.U32.AND P6, PT, R39, R75, PT ;  /* 0x0000004b2700720c */ /* 0x000fc60003fc4070 */
[----:B------:R1:W-:Y:S01]  /*137d0*/  STL [R1+0x3bc], R42 ;  /* 0x0003bc2a01007387 */ /* 0x0003e20000100800 */
[----:B------:R-:W-:Y:S02]  /*137e0*/  @P0 IMAD.MOV.U32 R43, RZ, RZ, R42 ;  /* 0x000000ffff2b0224 */ /* 0x000fe400078e002a */
[----:B-1----:R-:W-:Y:S01]  /*137f0*/  @P0 IMAD.MOV.U32 R42, RZ, RZ, R44 ;  /* 0x000000ffff2a0224 */ /* 0x002fe200078e002c */
[----:B------:R-:W-:Y:S02]  /*13800*/  LEA.HI.X.SX32 R44, R73, R35, 0x1, P4 ;  /* 0x00000023492c7211 */ /* 0x000fe400020f0eff */
[----:B------:R-:W-:Y:S02]  /*13810*/  ISETP.GE.AND P4, PT, R13, RZ, PT ;  /* 0x000000ff0d00720c */ /* 0x000fe40003f86270 */
[----:B------:R-:W-:Y:S01]  /*13820*/  ISETP.GT.U32.AND P2, PT, R39, R79, PT ;  /* 0x0000004f2700720c */ /* 0x000fe20003f44070 */
[--C-:B------:R-:W-:Y:S02]  /*13830*/  @!P5 IMAD.IADD R76, R76, 0x1, -R39.reuse ;  /* 0x000000014c4cd824 */ /* 0x100fe400078e0a27 */
[----:B------:R-:W-:Y:S01]  /*13840*/  @!P6 IMAD.IADD R75, R75, 0x1, -R39 ;  /* 0x000000014b4be824 */ /* 0x000fe200078e0a27 */
[----:B------:R-:W-:-:S02]  /*13850*/  ISETP.GE.AND P6, PT, R10, RZ, PT ;  /* 0x000000ff0a00720c */ /* 0x000fc40003fc6270 */
[----:B------:R-:W-:Y:S02]  /*13860*/  ISETP.GT.U32.AND P5, PT, R39, R78, PT ;  /* 0x0000004e2700720c */ /* 0x000fe40003fa4070 */
[----:B------:R-:W-:-:S03]  /*13870*/  SEL R74, R5, R74, !P3 ;  /* 0x0000004a054a7207 */ /* 0x000fc60005800000 */
[----:B------:R-:W-:Y:S01]  /*13880*/  @!P4 IMAD.MOV R76, RZ, RZ, -R76 ;  /* 0x000000ffff4cc224 */ /* 0x000fe200078e0a4c */
[----:B------:R-:W-:Y:S01]  /*13890*/  PRMT R66, RZ, 0x7610, R66 ;  /* 0x00007610ff427816 */ /* 0x000fe20000000042 */
[----:B------:R-:W-:Y:S01]  /*138a0*/  IMAD R74, R74, UR12, RZ ;  /* 0x0000000c4a4a7c24 */ /* 0x000fe2000f8e02ff */
[----:B------:R1:W-:Y:S01]  /*138b0*/  STL [R1+0x3e8], R41 ;  /* 0x0003e82901007387 */ /* 0x0003e20000100800 */
[----:B------:R-:W-:Y:S01]  /*138c0*/  @!P2 IMAD.IADD R79, R79, 0x1, -R39 ;  /* 0x000000014f4fa824 */ /* 0x000fe200078e0a27 */
[----:B------:R-:W-:Y:S01]  /*138d0*/  SEL R76, R5, R76, !P3 ;  /* 0x0000004c054c7207 */ /* 0x000fe20005800000 */
[----:B------:R-:W-:Y:S01]  /*138e0*/  @!P6 IMAD.MOV R75, RZ, RZ, -R75 ;  /* 0x000000ffff4be224 */ /* 0x000fe200078e0a4b */
[----:B------:R0:W2:Y:S01]  /*138f0*/  @P0 LDG.E.U8 R66, desc[UR18][R42.64] ;  /* 0x000000122a420981 */ /* 0x0000a2000c1e1100 */
[----:B------:R-:W-:Y:S01]  /*13900*/  @!P5 IMAD.IADD R78, R78, 0x1, -R39 ;  /* 0x000000014e4ed824 */ /* 0x000fe200078e0a27 */
[----:B------:R-:W-:Y:S01]  /*13910*/  PRMT R65, RZ, 0x7610, R65 ;  /* 0x00007610ff417816 */ /* 0x000fe20000000041 */
[----:B---3--:R-:W-:Y:S01]  /*13920*/  IMAD R76, R76, UR5, RZ ;  /* 0x000000054c4c7c24 */ /* 0x008fe2000f8e02ff */
[----:B------:R-:W-:Y:S01]  /*13930*/  ISETP.GT.U32.AND P2, PT, R39, R79, PT ;  /* 0x0000004f2700720c */ /* 0x000fe20003f44070 */
[----:B------:R-:W5:Y:S01]  /*13940*/  LDL.LU R13, [R1+0xa08] ;  /* 0x000a0800010d7983 */ /* 0x000f620000300800 */
[----:B------:R-:W-:Y:S01]  /*13950*/  PRMT R64, RZ, 0x7610, R64 ;  /* 0x00007610ff407816 */ /* 0x000fe20000000040 */
[----:B------:R-:W3:Y:S01]  /*13960*/  LDCU UR5, c[0x0][0x3b0] ;  /* 0x00007600ff0577ac */ /* 0x000ee20008000800 */
[----:B0-----:R-:W-:Y:S01]  /*13970*/  @P0 IMAD.MOV.U32 R42, RZ, RZ, R41 ;  /* 0x000000ffff2a0224 */ /* 0x001fe200078e0029 */
[-C--:B-1----:R-:W-:Y:S01]  /*13980*/  IADD3 R41, P4, PT, R74, R38.reuse, RZ ;  /* 0x000000264a297210 */ /* 0x082fe20007f9e0ff */
[----:B------:R0:W-:Y:S01]  /*13990*/  STL [R1+0x3e4], R44 ;  /* 0x0003e42c01007387 */ /* 0x0001e20000100800 */
[----:B------:R-:W-:Y:S01]  /*139a0*/  @P0 IMAD.MOV.U32 R43, RZ, RZ, R44 ;  /* 0x000000ffff2b0224 */ /* 0x000fe200078e002c */
[----:B------:R-:W-:Y:S01]  /*139b0*/  IADD3 R45, P5, PT, R76, R38, RZ ;  /* 0x000000264c2d7210 */ /* 0x000fe20007fbe0ff */
[----:B------:R-:W1:Y:S01]  /*139c0*/  LDCU UR12, c[0x0][0x3b0] ;  /* 0x00007600ff0c77ac */ /* 0x000e620008000800 */
[----:B------:R-:W-:Y:S01]  /*139d0*/  SEL R75, R5, R75, !P3 ;  /* 0x0000004b054b7207 */ /* 0x000fe20005800000 */
[----:B------:R-:W5:Y:S01]  /*139e0*/  LDL.LU R10, [R1+0xa04] ;  /* 0x000a0400010a7983 */ /* 0x000f620000300800 */
[----:B------:R-:W-:-:S02]  /*139f0*/  ISETP.GT.U32.AND P6, PT, R39, R78, PT ;  /* 0x0000004e2700720c */ /* 0x000fc40003fc4070 */
[----:B0-----:R-:W-:Y:S01]  /*13a00*/  LEA.HI.X.SX32 R44, R74, R35, 0x1, P4 ;  /* 0x000000234a2c7211 */ /* 0x001fe200020f0eff */
[----:B------:R0:W2:Y:S01]  /*13a10*/  @P0 LDG.E.U8 R65, desc[UR18][R42.64] ;  /* 0x000000122a410981 */ /* 0x0000a2000c1e1100 */
[----:B------:R-:W-:Y:S02]  /*13a20*/  ISETP.GT.U32.AND P4, PT, R39, R77, PT ;  /* 0x0000004d2700720c */ /* 0x000fe40003f84070 */
[----:B------:R-:W-:Y:S01]  /*13a30*/  LEA.HI.X.SX32 R70, R76, R35, 0x1, P5 ;  /* 0x000000234c467211 */ /* 0x000fe200028f0eff */
[----:B------:R-:W-:Y:S01]  /*13a40*/  IMAD R75, R75, UR4, RZ ;  /* 0x000000044b4b7c24 */ /* 0x000fe2000f8e02ff */
[----:B------:R-:W-:Y:S01]  /*13a50*/  ISETP.GE.AND P5, PT, R11, RZ, PT ;  /* 0x000000ff0b00720c */ /* 0x000fe20003fa6270 */
[----:B------:R1:W-:Y:S01]  /*13a60*/  STL [R1+0x3f0], R41 ;  /* 0x0003f02901007387 */ /* 0x0003e20000100800 */
[----:B------:R-:W-:Y:S01]  /*13a70*/  @!P2 IMAD.IADD R79, R79, 0x1, -R39 ;  /* 0x000000014f4fa824 */ /* 0x000fe200078e0a27 */
[----:B------:R-:W-:Y:S02]  /*13a80*/  PRMT R63, RZ, 0x7610, R63 ;  /* 0x00007610ff3f7816 */ /* 0x000fe4000000003f */
[----:B------:R-:W-:-:S02]  /*13a90*/  @!P6 IMAD.IADD R78, R78, 0x1, -R39 ;  /* 0x000000014e4ee824 */ /* 0x000fc400078e0a27 */
[----:B0-----:R-:W-:Y:S01]  /*13aa0*/  @P0 IMAD.MOV.U32 R42, RZ, RZ, R41 ;  /* 0x000000ffff2a0224 */ /* 0x001fe200078e0029 */
[----:B------:R0:W-:Y:S01]  /*13ab0*/  STL [R1+0x3ec], R44 ;  /* 0x0003ec2c01007387 */ /* 0x0001e20000100800 */
[----:B------:R-:W-:Y:S01]  /*13ac0*/  @P0 IMAD.MOV.U32 R43, RZ, RZ, R44 ;  /* 0x000000ffff2b0224 */ /* 0x000fe200078e002c */
[----:B------:R-:W-:Y:S01]  /*13ad0*/  PRMT R62, RZ, 0x7610, R62 ;  /* 0x00007610ff3e7816 */ /* 0x000fe2000000003e */
[----:B------:R-:W-:Y:S01]  /*13ae0*/  @!P4 IMAD.IADD R77, R77, 0x1, -R39 ;  /* 0x000000014d4dc824 */ /* 0x000fe200078e0a27 */
[C---:B-1----:R-:W-:Y:S01]  /*13af0*/  IADD3 R41, P2, PT, R75.reuse, R38, RZ ;  /* 0x000000264b297210 */ /* 0x042fe20007f5e0ff */
[----:B------:R-:W1:Y:S01]  /*13b00*/  LDCU UR4, c[0x0][0x3b0] ;  /* 0x00007600ff0477ac */ /* 0x000e620008000800 */
[----:B------:R-:W-:Y:S01]  /*13b10*/  ISETP.GE.AND P6, PT, R8, RZ, PT ;  /* 0x000000ff0800720c */ /* 0x000fe20003fc6270 */
[----:B------:R-:W-:Y:S01]  /*13b20*/  @!P5 IMAD.MOV R79, RZ, RZ, -R79 ;  /* 0x000000ffff4fd224 */ /* 0x000fe200078e0a4f */
[----:B------:R3:W2:Y:S01]  /*13b30*/  @P0 LDG.E.U8 R64, desc[UR18][R42.64] ;  /* 0x000000122a400981 */ /* 0x0006a2000c1e1100 */
[----:B0-----:R-:W-:-:S02]  /*13b40*/  LEA.HI.X.SX32 R44, R75, R35, 0x1, P2 ;  /* 0x000000234b2c7211 */ /* 0x001fc400010f0eff */
[C---:B------:R-:W-:Y:S02]  /*13b50*/  ISETP.GT.U32.AND P2, PT, R39.reuse, R80, PT ;  /* 0x000000502700720c */ /* 0x040fe40003f44070 */
[----:B------:R-:W-:Y:S02]  /*13b60*/  ISETP.GT.U32.AND P4, PT, R39, R77, PT ;  /* 0x0000004d2700720c */ /* 0x000fe40003f84070 */
[----:B------:R-:W-:Y:S01]  /*13b70*/  SEL R79, R5, R79, !P3 ;  /* 0x0000004f054f7207 */ /* 0x000fe20005800000 */
[----:B---3--:R-:W-:Y:S02]  /*13b80*/  @P0 IMAD.MOV.U32 R42, RZ, RZ, R45 ;  /* 0x000000ffff2a0224 */ /* 0x008fe400078e002d */
[----:B------:R-:W-:Y:S02]  /*13b90*/  @P0 IMAD.MOV.U32 R43, RZ, RZ, R70 ;  /* 0x000000ffff2b0224 */ /* 0x000fe400078e0046 */
[----:B------:R-:W-:-:S03]  /*13ba0*/  IMAD R79, R79, UR13, RZ ;  /* 0x0000000d4f4f7c24 */ /* 0x000fc6000f8e02ff */
[----:B------:R0:W3:Y:S01]  /*13bb0*/  @P0 LDG.E.U8 R63, desc[UR18][R42.64] ;  /* 0x000000122a3f0981 */ /* 0x0000e2000c1e1100 */
[----:B------:R-:W-:Y:S01]  /*13bc0*/  @!P6 IMAD.MOV R78, RZ, RZ, -R78 ;  /* 0x000000ffff4ee224 */ /* 0x000fe200078e0a4e */
[----:B------:R-:W-:Y:S01]  /*13bd0*/  ISETP.GE.AND P5, PT, R9, RZ, PT ;  /* 0x000000ff0900720c */ /* 0x000fe20003fa6270 */
[--C-:B------:R-:W-:Y:S01]  /*13be0*/  @!P2 IMAD.IADD R80, R80, 0x1, -R39.reuse ;  /* 0x000000015050a824 */ /* 0x100fe200078e0a27 */
[----:B------:R-:W-:Y:S01]  /*13bf0*/  ISETP.GT.U32.AND P6, PT, R39, R81, PT ;  /* 0x000000512700720c */ /* 0x000fe20003fc4070 */
[----:B------:R-:W-:Y:S02]  /*13c00*/  @!P4 IMAD.IADD R77, R77, 0x1, -R39 ;  /* 0x000000014d4dc824 */ /* 0x000fe400078e0a27 */
[----:B0-----:R-:W-:Y:S02]  /*13c10*/  @P0 IMAD.MOV.U32 R42, RZ, RZ, R41 ;  /* 0x000000ffff2a0224 */ /* 0x001fe400078e0029 */
[----:B------:R-:W-:Y:S01]  /*13c20*/  @P0 IMAD.MOV.U32 R43, RZ, RZ, R44 ;  /* 0x000000ffff2b0224 */ /* 0x000fe200078e002c */
[----:B------:R-:W-:-:S02]  /*13c30*/  SEL R78, R5, R78, !P3 ;  /* 0x0000004e054e7207 */ /* 0x000fc40005800000 */
[----:B------:R-:W-:Y:S02]  /*13c40*/  ISETP.GT.U32.AND P2, PT, R39, R80, PT ;  /* 0x000000502700720c */ /* 0x000fe40003f44070 */
[----:B------:R0:W2:Y:S01]  /*13c50*/  @P0 LDG.E.U8 R62, desc[UR18][R42.64] ;  /* 0x000000122a3e0981 */ /* 0x0000a2000c1e1100 */
[----:B------:R-:W-:Y:S01]  /*13c60*/  IMAD R78, R78, UR5, RZ ;  /* 0x000000054e4e7c24 */ /* 0x000fe2000f8e02ff */
[----:B------:R-:W1:Y:S02]  /*13c70*/  LDCU UR5, c[0x0][0x3b0] ;  /* 0x00007600ff0577ac */ /* 0x000e640008000800 */
[----:B------:R-:W-:Y:S01]  /*13c80*/  STL [R1+0x3f8], R45 ;  /* 0x0003f82d01007387 */ /* 0x000fe20000100800 */
[----:B------:R-:W-:-:S03]  /*13c90*/  @!P5 IMAD.MOV R77, RZ, RZ, -R77 ;  /* 0x000000ffff4dd224 */ /* 0x000fc600078e0a4d */
[----:B------:R-:W5:Y:S01]  /*13ca0*/  LDL.LU R11, [R1+0xa00] ;  /* 0x000a0000010b7983 */ /* 0x000f620000300800 */
[----:B0-----:R-:W-:-:S04]  /*13cb0*/  IADD3 R42, P4, PT, R79, R38, RZ ;  /* 0x000000264f2a7210 */ /* 0x001fc80007f9e0ff */
[----:B------:R-:W-:Y:S02]  /*13cc0*/  LEA.HI.X.SX32 R43, R79, R35, 0x1, P4 ;  /* 0x000000234f2b7211 */ /* 0x000fe400020f0eff */
[----:B------:R-:W-:Y:S01]  /*13cd0*/  ISETP.GE.AND P4, PT, R132, RZ, PT ;  /* 0x000000ff8400720c */ /* 0x000fe20003f86270 */
[----:B------:R-:W-:Y:S01]  /*13ce0*/  STL [R1+0x3f4], R70 ;  /* 0x0003f44601007387 */ /* 0x000fe20000100800 */
[----:B------:R-:W-:-:S03]  /*13cf0*/  @!P6 IMAD.IADD R81, R81, 0x1, -R39 ;  /* 0x000000015151e824 */ /* 0x000fc600078e0a27 */
[----:B------:R-:W5:Y:S04]  /*13d00*/  LDL.LU R8, [R1+0x9fc] ;  /* 0x0009fc0001087983 */ /* 0x000f680000300800 */
[----:B------:R0:W-:Y:S01]  /*13d10*/  STL [R1+0x400], R41 ;  /* 0x0004002901007387 */ /* 0x0001e20000100800 */
[----:B------:R-:W-:Y:S01]  /*13d20*/  @!P2 IMAD.IADD R80, R80, 0x1, -R39 ;  /* 0x000000015050a824 */ /* 0x000fe200078e0a27 */
[----:B------:R-:W-:Y:S02]  /*13d30*/  ISETP.GT.U32.AND P6, PT, R39, R81, PT ;  /* 0x000000512700720c */ /* 0x000fe40003fc4070 */
[----:B------:R1:W-:Y:S01]  /*13d40*/  STL [R1+0x3fc], R44 ;  /* 0x0003fc2c01007387 */ /* 0x0003e20000100800 */
[C---:B0-----:R-:W-:Y:S01]  /*13d50*/  IADD3 R41, P5, PT, R78.reuse, R38, RZ ;  /* 0x000000264e297210 */ /* 0x041fe20007fbe0ff */
[----:B------:R-:W-:Y:S01]  /*13d60*/  @!P4 IMAD.MOV R80, RZ, RZ, -R80 ;  /* 0x000000ffff50c224 */ /* 0x000fe200078e0a50 */
[----:B------:R-:W-:Y:S01]  /*13d70*/  PRMT R61, RZ, 0x7610, R61 ;  /* 0x00007610ff3d7816 */ /* 0x000fe2000000003d */
[----:B------:R-:W5:Y:S01]  /*13d80*/  LDL.LU R9, [R1+0x9f8] ;  /* 0x0009f80001097983 */ /* 0x000f620000300800 */
[----:B-1----:R-:W-:-:S02]  /*13d90*/  LEA.HI.X.SX32 R44, R78, R35, 0x1, P5 ;  /* 0x000000234e2c7211 */ /* 0x002fc400028f0eff */
[----:B------:R-:W-:Y:S01]  /*13da0*/  ISETP.GT.U32.AND P5, PT, R39, R82, PT ;  /* 0x000000522700720c */ /* 0x000fe20003fa4070 */
[----:B------:R0:W-:Y:S01]  /*13db0*/  STL [R1+0x428], R42 ;  /* 0x0004282a01007387 */ /* 0x0001e20000100800 */
[----:B------:R-:W-:Y:S02]  /*13dc0*/  ISETP.GE.AND P2, PT, R130, RZ, PT ;  /* 0x000000ff8200720c */ /* 0x000fe40003f46270 */
[----:B------:R-:W-:Y:S01]  /*13dd0*/  SEL R77, R5, R77, !P3 ;  /* 0x0000004d054d7207 */ /* 0x000fe20005800000 */
[----:B------:R-:W5:Y:S01]  /*13de0*/  LDL.LU R132, [R1+0x9f4] ;  /* 0x0009f40001847983 */ /* 0x000f620000300800 */
[----:B------:R-:W-:Y:S02]  /*13df0*/  ISETP.GT.U32.AND P4, PT, R39, R84, PT ;  /* 0x000000542700720c */ /* 0x000fe40003f84070 */
[----:B------:R-:W-:Y:S01]  /*13e00*/  PRMT R60, RZ, 0x7610, R60 ;  /* 0x00007610ff3c7816 */ /* 0x000fe2000000003c */
[----:B------:R-:W-:Y:S01]  /*13e10*/  STL [R1+0x430], R41 ;  /* 0x0004302901007387 */ /* 0x000fe20000100800 */
[----:B------:R-:W-:Y:S01]  /*13e20*/  SEL R80, R5, R80, !P3 ;  /* 0x0000005005507207 */ /* 0x000fe20005800000 */
[----:B------:R-:W-:Y:S01]  /*13e30*/  IMAD R77, R77, UR4, RZ ;  /* 0x000000044d4d7c24 */ /* 0x000fe2000f8e02ff */
[----:B------:R-:W1:Y:S01]  /*13e40*/  LDCU UR4, c[0x0][0x3b0] ;  /* 0x00007600ff0477ac */ /* 0x000e620008000800 */
[----:B------:R0:W-:Y:S04]  /*13e50*/  STL [R1+0x424], R43 ;  /* 0x0004242b01007387 */ /* 0x0001e80000100800 */
[----:B------:R0:W2:Y:S01]  /*13e60*/  @P0 LDG.E.U8 R61, desc[UR18][R42.64] ;  /* 0x000000122a3d0981 */ /* 0x0000a2000c1e1100 */
[----:B------:R-:W-:-:S02]  /*13e70*/  @!P6 IMAD.IADD R81, R81, 0x1, -R39 ;  /* 0x000000015151e824 */ /* 0x000fc400078e0a27 */
[----:B------:R-:W-:Y:S02]  /*13e80*/  IMAD R80, R80, UR5, RZ ;  /* 0x0000000550507c24 */ /* 0x000fe4000f8e02ff */
[--C-:B------:R-:W-:Y:S02]  /*13e90*/  @!P5 IMAD.IADD R82, R82, 0x1, -R39.reuse ;  /* 0x000000015252d824 */ /* 0x100fe400078e0a27 */
[----:B------:R-:W-:Y:S01]  /*13ea0*/  @!P4 IMAD.IADD R84, R84, 0x1, -R39 ;  /* 0x000000015454c824 */ /* 0x000fe200078e0a27 */
[----:B------:R1:W-:Y:S01]  /*13eb0*/  STL [R1+0x42c], R44 ;  /* 0x00042c2c01007387 */ /* 0x0003e20000100800 */
[----:B0-----:R-:W-:Y:S02]  /*13ec0*/  @P0 IMAD.MOV.U32 R42, RZ, RZ, R41 ;  /* 0x000000ffff2a0224 */ /* 0x001fe400078e0029 */
[----:B------:R-:W-:Y:S02]  /*13ed0*/  @P0 IMAD.MOV.U32 R43, RZ, RZ, R44 ;  /* 0x000000ffff2b0224 */ /* 0x000fe400078e002c */
[----:B------:R-:W-:Y:S01]  /*13ee0*/  @!P2 IMAD.MOV R81, RZ, RZ, -R81 ;  /* 0x000000ffff51a224 */ /* 0x000fe200078e0a51 */
[----:B------:R-:W-:Y:S01]  /*13ef0*/  ISETP.GT.U32.AND P6, PT, R39, R82, PT ;  /* 0x000000522700720c */ /* 0x000fe20003fc4070 */
[----:B------:R-:W5:Y:S01]  /*13f00*/  LDL.LU R130, [R1+0x9f0] ;  /* 0x0009f00001827983 */ /* 0x000f620000300800 */
[----:B------:R-:W-:Y:S01]  /*13f10*/  PRMT R59, RZ, 0x7610, R59 ;  /* 0x00007610ff3b7816 */ /* 0x000fe2000000003b */
[----:B------:R-:W0:Y:S02]  /*13f20*/  LDCU UR5, c[0x0][0x3b0] ;  /* 0x00007600ff0577ac */ /* 0x000e240008000800 */
[----:B------:R1:W2:Y:S01]  /*13f30*/  @P0 LDG.E.U8 R60, desc[UR18][R42.64] ;  /* 0x000000122a3c0981 */ /* 0x0002a2000c1e1100 */
[----:B------:R-:W-:-:S02]  /*13f40*/  IADD3 R41, P2, PT, R80, R38, RZ ;  /* 0x0000002650297210 */ /* 0x000fc40007f5e0ff */
[----:B-1----:R-:W-:-:S04]  /*13f50*/  IADD3 R42, P5, PT, R77, R38, RZ ;  /* 0x000000264d2a7210 */ /* 0x002fc80007fbe0ff */
[----:B------:R-:W-:Y:S02]  /*13f60*/  LEA.HI.X.SX32 R43, R77, R35, 0x1, P5 ;  /* 0x000000234d2b7211 */ /* 0x000fe400028f0eff */
[----:B------:R-:W-:Y:S02]  /*13f70*/  ISETP.GT.U32.AND P5, PT, R39, R83, PT ;  /* 0x000000532700720c */ /* 0x000fe40003fa4070 */
[----:B------:R-:W-:Y:S02]  /*13f80*/  LEA.HI.X.SX32 R44, R80, R35, 0x1, P2 ;  /* 0x00000023502c7211 */ /* 0x000fe400010f0eff */
[----:B------:R-:W-:Y:S02]  /*13f90*/  ISETP.GE.AND P4, PT, R6, RZ, PT ;  /* 0x000000ff0600720c */ /* 0x000fe40003f86270 */
[----:B------:R-:W-:Y:S01]  /*13fa0*/  SEL R81, R5, R81, !P3 ;  /* 0x0000005105517207 */ /* 0x000fe20005800000 */
[----:B------:R1:W-:Y:S01]  /*13fb0*/  STL [R1+0x438], R42 ;  /* 0x0004382a01007387 */ /* 0x0003e20000100800 */
[----:B------:R-:W-:Y:S01]  /*13fc0*/  ISETP.GT.U32.AND P2, PT, R39, R84, PT ;  /* 0x000000542700720c */ /* 0x000fe20003f44070 */
[----:B------:R-:W-:-:S02]  /*13fd0*/  @!P6 IMAD.IADD R82, R82, 0x1, -R39 ;  /* 0x000000015252e824 */ /* 0x000fc400078e0a27 */
[----:B------:R-:W-:Y:S01]  /*13fe0*/  IMAD R81, R81, UR4, RZ ;  /* 0x0000000451517c24 */ /* 0x000fe2000f8e02ff */
[----:B------:R0:W-:Y:S01]  /*13ff0*/  STL [R1+0x434], R43 ;  /* 0x0004342b01007387 */ /* 0x0001e20000100800 */
[--C-:B------:R-:W-:Y:S01]  /*14000*/  @!P5 IMAD.IADD R83, R83, 0x1, -R39.reuse ;  /* 0x000000015353d824 */ /* 0x100fe200078e0a27 */
[----:B------:R-:W-:Y:S01]  /*14010*/  PRMT R58, RZ, 0x7610, R58 ;  /* 0x00007610ff3a7816 */ /* 0x000fe2000000003a */
[----:B------:R-:W4:Y:S01]  /*14020*/  LDCU UR4, c[0x0][0x3b0] ;  /* 0x00007600ff0477ac */ /* 0x000f220008000800 */
[----:B------:R1:W2:Y:S01]  /*14030*/  @P0 LDG.E.U8 R59, desc[UR18][R42.64] ;  /* 0x000000122a3b0981 */ /* 0x0002a2000c1e1100 */
[C---:B------:R-:W-:Y:S01]  /*14040*/  ISETP.GT.U32.AND P6, PT, R39.reuse, R85, PT ;  /* 0x000000552700720c */ /* 0x040fe20003fc4070 */
[----:B------:R-:W-:Y:S02]  /*14050*/  @!P4 IMAD.MOV R82, RZ, RZ, -R82 ;  /* 0x000000ffff52c224 */ /* 0x000fe400078e0a52 */
[----:B------:R0:W-:Y:S01]  /*14060*/  STL [R1+0x440], R41 ;  /* 0x0004402901007387 */ /* 0x0001e20000100800 */
[----:B------:R-:W-:Y:S01]  /*14070*/  @!P2 IMAD.IADD R84, R84, 0x1, -R39 ;  /* 0x000000015454a824 */ /* 0x000fe200078e0a27 */
[----:B------:R-:W-:Y:S01]  /*14080*/  ISETP.GT.U32.AND P5, PT, R39, R83, PT ;  /* 0x000000532700720c */ /* 0x000fe20003fa4070 */
[----:B-1----:R-:W-:-:S02]  /*14090*/  @P0 IMAD.MOV.U32 R42, RZ, RZ, R41 ;  /* 0x000000ffff2a0224 */ /* 0x002fc400078e0029 */
[----:B0-----:R-:W-:Y:S01]  /*140a0*/  @P0 IMAD.MOV.U32 R43, RZ, RZ, R44 ;  /* 0x000000ffff2b0224 */ /* 0x001fe200078e002c */
[----:B------:R-:W-:-:S04]  /*140b0*/  ISETP.GE.AND P4, PT, R7, RZ, PT ;  /* 0x000000ff0700720c */ /* 0x000fc80003f86270 */
[--C-:B------:R-:W-:Y:S01]  /*140c0*/  @!P6 IMAD.IADD R85, R85, 0x1, -R39.reuse ;  /* 0x000000015555e824 */ /* 0x100fe200078e0a27 */
[----:B------:R-:W-:Y:S01]  /*140d0*/  IADD3 R41, P2, PT, R81, R38, RZ ;  /* 0x0000002651297210 */ /* 0x000fe20007f5e0ff */
[----:B------:R-:W5:Y:S04]  /*140e0*/  LDL.LU R6, [R1+0x9ec] ;  /* 0x0009ec0001067983 */ /* 0x000f680000300800 */
[----:B------:R0:W2:Y:S01]  /*140f0*/  @P0 LDG.E.U8 R58, desc[UR18][R42.64] ;  /* 0x000000122a3a0981 */ /* 0x0000a2000c1e1100 */
[----:B------:R-:W-:Y:S02]  /*14100*/  SEL R82, R5, R82, !P3 ;  /* 0x0000005205527207 */ /* 0x000fe40005800000 */
[----:B0-----:R-:W-:Y:S02]  /*14110*/  LEA.HI.X.SX32 R42, R81, R35, 0x1, P2 ;  /* 0x00000023512a7211 */ /* 0x001fe400010f0eff */
[----:B------:R-:W-:Y:S01]  /*14120*/  ISETP.GE.AND P2, PT, R126, RZ, PT ;  /* 0x000000ff7e00720c */ /* 0x000fe20003f46270 */
[----:B------:R-:W-:Y:S01]  /*14130*/  STL [R1+0x43c], R44 ;  /* 0x00043c2c01007387 */ /* 0x000fe20000100800 */
[----:B------:R-:W-:Y:S01]  /*14140*/  @!P5 IMAD.IADD R83, R83, 0x1, -R39 ;  /* 0x000000015353d824 */ /* 0x000fe200078e0a27 */
[----:B------:R-:W-:Y:S01]  /*14150*/  ISETP.GT.U32.AND P6, PT, R39, R85, PT ;  /* 0x000000552700720c */ /* 0x000fe20003fc4070 */
[----:B------:R-:W-:Y:S01]  /*14160*/  IMAD R82, R82, UR5, RZ ;  /* 0x0000000552527c24 */ /* 0x000fe2000f8e02ff */
[----:B------:R-:W5:Y:S01]  /*14170*/  LDL.LU R7, [R1+0x9e8] ;  /* 0x0009e80001077983 */ /* 0x000f620000300800 */
[----:B------:R-:W-:Y:S01]  /*14180*/  @!P4 IMAD.MOV R84, RZ, RZ, -R84 ;  /* 0x000000ffff54c224 */ /* 0x000fe200078e0a54 */
[----:B------:R-:W-:Y:S01]  /*14190*/  PRMT R57, RZ, 0x7610, R57 ;  /* 0x00007610ff397816 */ /* 0x000fe20000000039 */
[----:B------:R-:W-:Y:S01]  /*141a0*/  @P0 IMAD.MOV.U32 R43, RZ, RZ, R42 ;  /* 0x000000ffff2b0224 */ /* 0x000fe200078e002a */
[----:B------:R-:W-:Y:S01]  /*141b0*/  STL [R1+0x468], R41 ;  /* 0x0004682901007387 */ /* 0x000fe20000100800 */
[----:B------:R-:W-:Y:S01]  /*141c0*/  ISETP.GE.AND P5, PT, R125, RZ, PT ;  /* 0x000000ff7d00720c */ /* 0x000fe20003fa6270 */
[----:B------:R-:W0:Y:S02]  /*141d0*/  LDCU UR5, c[0x0][0x3b0] ;  /* 0x00007600ff0577ac */ /* 0x000e240008000800 */
[----:B------:R-:W5:Y:S01]  /*141e0*/  LDL.LU R126, [R1+0x9e4] ;  /* 0x0009e400017e7983 */ /* 0x000f620000300800 */
[----:B------:R-:W-:-:S03]  /*141f0*/  @!P2 IMAD.MOV R83, RZ, RZ, -R83 ;  /* 0x000000ffff53a224 */ /* 0x000fc600078e0a53 */
[----:B------:R1:W-:Y:S01]  /*14200*/  STL [R1+0x464], R42 ;  /* 0x0004642a01007387 */ /* 0x0003e20000100800 */
[----:B------:R-:W-:Y:S02]  /*14210*/  SEL R84, R5, R84, !P3 ;  /* 0x0000005405547207 */ /* 0x000fe40005800000 */
[----:B------:R-:W-:Y:S01]  /*14220*/  ISETP.GT.U32.AND P4, PT, R39, R86, PT ;  /* 0x000000562700720c */ /* 0x000fe20003f84070 */
[----:B------:R-:W5:Y:S01]  /*14230*/  LDL.LU R125, [R1+0x9e0] ;  /* 0x0009e000017d7983 */ /* 0x000f620000300800 */
[----:B-1----:R-:W-:Y:S01]  /*14240*/  @P0 IMAD.MOV.U32 R42, RZ, RZ, R41 ;  /* 0x000000ffff2a0224 */ /* 0x002fe200078e0029 */
[----:B------:R-:W-:Y:S01]  /*14250*/  IADD3 R41, P2, PT, R82, R38, RZ ;  /* 0x0000002652297210 */ /* 0x000fe20007f5e0ff */
[----:B----4-:R-:W-:Y:S01]  /*14260*/  IMAD R84, R84, UR4, RZ ;  /* 0x0000000454547c24 */ /* 0x010fe2000f8e02ff */
[----:B------:R-:W-:Y:S01]  /*14270*/  SEL R83, R5, R83, !P3 ;  /* 0x0000005305537207 */ /* 0x000fe20005800000 */
[----:B------:R-:W-:Y:S01]  /*14280*/  @!P6 IMAD.IADD R85, R85, 0x1, -R39 ;  /* 0x000000015555e824 */ /* 0x000fe200078e0a27 */
[----:B------:R1:W4:Y:S01]  /*14290*/  @P0 LDG.E.U8 R57, desc[UR18][R42.64] ;  /* 0x000000122a390981 */ /* 0x000322000c1e1100 */
[----:B------:R-:W-:-:S05]  /*142a0*/  PRMT R56, RZ, 0x7610, R56 ;  /* 0x00007610ff387816 */ /* 0x000fca0000000038 */
[----:B------:R-:W-:Y:S01]  /*142b0*/  @!P4 IMAD.IADD R86, R86, 0x1, -R39 ;  /* 0x000000015656c824 */ /* 0x000fe200078e0a27 */
[----:B------:R-:W-:Y:S01]  /*142c0*/  PRMT R55, RZ, 0x7610, R55 ;  /* 0x00007610ff377816 */ /* 0x000fe20000000037 */
[----:B------:R-:W-:Y:S01]  /*142d0*/  STL [R1+0x470], R41 ;  /* 0x0004702901007387 */ /* 0x000fe20000100800 */
[----:B------:R-:W-:Y:S01]  /*142e0*/  PRMT R54, RZ, 0x7610, R54 ;  /* 0x00007610ff367816 */ /* 0x000fe20000000036 */
[----:B------:R-:W0:Y:S01]  /*142f0*/  LDCU UR4, c[0x0][0x3b0] ;  /* 0x00007600ff0477ac */ /* 0x000e220008000800 */
[----:B-1----:R-:W-:Y:S01]  /*14300*/  LEA.HI.X.SX32 R42, R82, R35, 0x1, P2 ;  /* 0x00000023522a7211 */ /* 0x002fe200010f0eff */
[----:B------:R-:W-:-:S04]  /*14310*/  IMAD R83, R83, UR12, RZ ;  /* 0x0000000c53537c24 */ /* 0x000fc8000f8e02ff */
[----:B------:R1:W-:Y:S01]  /*14320*/  STL [R1+0x46c], R42 ;  /* 0x00046c2a01007387 */ /* 0x0003e20000100800 */
[----:B------:R-:W-:Y:S02]  /*14330*/  @P0 IMAD.MOV.U32 R43, RZ, RZ, R42 ;  /* 0x000000ffff2b0224 */ /* 0x000fe400078e002a */
[----:B------:R-:W-:Y:S02]  /*14340*/  @!P5 IMAD.MOV R85, RZ, RZ, -R85 ;  /* 0x000000ffff55d224 */ /* 0x000fe400078e0a55 */
[----:B-1----:R-:W-:Y:S01]  /*14350*/  @P0 IMAD.MOV.U32 R42, RZ, RZ, R41 ;  /* 0x000000ffff2a0224 */ /* 0x002fe200078e0029 */
[CC--:B------:R-:W-:Y:S02]  /*14360*/  IADD3 R41, P2, PT, R84.reuse, R38.reuse, RZ ;  /* 0x0000002654297210 */ /* 0x0c0fe40007f5e0ff */
[----:B------:R-:W-:Y:S02]  /*14370*/  IADD3 R44, P4, PT, R83, R38, RZ ;  /* 0x00000026532c7210 */ /* 0x000fe40007f9e0ff */
[----:B------:R-:W-:Y:S01]  /*14380*/  LEA.HI.X.SX32 R70, R84, R35, 0x1, P2 ;  /* 0x0000002354467211 */ /* 0x000fe200010f0eff */
[----:B------:R1:W2:Y:S01]  /*14390*/  @P0 LDG.E.U8 R56, desc[UR18][R42.64] ;  /* 0x000000122a380981 */ /* 0x0002a2000c1e1100 */
[----:B------:R-:W-:-:S02]  /*143a0*/  SEL R85, R5, R85, !P3 ;  /* 0x0000005505557207 */ /* 0x000fc40005800000 */
[----:B------:R-:W-:Y:S02]  /*143b0*/  ISETP.GT.U32.AND P2, PT, R39, R86, PT ;  /* 0x000000562700720c */ /* 0x000fe40003f44070 */
[----:B------:R-:W-:Y:S01]  /*143c0*/  LEA.HI.X.SX32 R45, R83, R35, 0x1, P4 ;  /* 0x00000023532d7211 */ /* 0x000fe200020f0eff */
[----:B0-----:R-:W-:Y:S02]  /*143d0*/  IMAD R85, R85, UR5, RZ ;  /* 0x0000000555557c24 */ /* 0x001fe4000f8e02ff */
[----:B-1----:R-:W-:Y:S02]  /*143e0*/  @P0 IMAD.MOV.U32 R42, RZ, RZ, R41 ;  /* 0x000000ffff2a0224 */ /* 0x002fe400078e0029 */
[----:B------:R-:W-:Y:S01]  /*143f0*/  @P0 IMAD.MOV.U32 R43, RZ, RZ, R70 ;  /* 0x000000ffff2b0224 */ /* 0x000fe200078e0046 */
[----:B------:R-:W-:Y:S01]  /*14400*/  ISETP.GE.AND P4, PT, R4, RZ, PT ;  /* 0x000000ff0400720c */ /* 0x000fe20003f86270 */
[----:B------:R0:W-:Y:S01]  /*14410*/  STL [R1+0x478], R41 ;  /* 0x0004782901007387 */ /* 0x0001e20000100800 */
[----:B------:R-:W-:-:S03]  /*14420*/  PRMT R53, RZ, 0x7610, R53 ;  /* 0x00007610ff357816 */ /* 0x000fc60000000035 */
[----:B------:R-:W-:Y:S01]  /*14430*/  @!P2 IMAD.IADD R86, R86, 0x1, -R39 ;  /* 0x000000015656a824 */ /* 0x000fe200078e0a27 */
[----:B------:R-:W-:Y:S01]  /*14440*/  PRMT R52, RZ, 0x7610, R52 ;  /* 0x00007610ff347816 */ /* 0x000fe20000000034 */
[----:B------:R1:W2:Y:S01]  /*14450*/  @P0 LDG.E.U8 R55, desc[UR18][R42.64] ;  /* 0x000000122a370981 */ /* 0x0002a2000c1e1100 */
[----:B------:R-:W-:Y:S02]  /*14460*/  PRMT R51, RZ, 0x7610, R51 ;  /* 0x00007610ff337816 */ /* 0x000fe40000000033 */
[----:B------:R-:W-:Y:S02]  /*14470*/  PRMT R50, RZ, 0x7610, R50 ;  /* 0x00007610ff327816 */ /* 0x000fe40000000032 */
[----:B------:R-:W-:Y:S02]  /*14480*/  PRMT R49, RZ, 0x7610, R49 ;  /* 0x00007610ff317816 */ /* 0x000fe40000000031 */
[----:B------:R-:W-:Y:S01]  /*14490*/  PRMT R48, RZ, 0x7610, R48 ;  /* 0x00007610ff307816 */ /* 0x000fe20000000030 */
[C---:B------:R-:W-:Y:S01]  /*144a0*/  VIADD R75, R0.reuse, 0x7d ;  /* 0x0000007d004b7836 */ /* 0x040fe20000000000 */
[----:B------:R-:W-:Y:S01]  /*144b0*/  PRMT R47, RZ, 0x7610, R47 ;  /* 0x00007610ff2f7816 */ /* 0x000fe2000000002f */
[----:B-1----:R-:W-:Y:S01]  /*144c0*/  @P0 IMAD.MOV.U32 R42, RZ, RZ, R44 ;  /* 0x000000ffff2a0224 */ /* 0x002fe200078e002c */
[----:B------:R-:W-:Y:S01]  /*144d0*/  PRMT R46, RZ, 0x7610, R46 ;  /* 0x00007610ff2e7816 */ /* 0x000fe2000000002e */
[----:B------:R-:W-:Y:S01]  /*144e0*/  @P0 IMAD.MOV.U32 R43, RZ, RZ, R45 ;  /* 0x000000ffff2b0224 */ /* 0x000fe200078e002d */
[----:B0-----:R-:W-:Y:S01]  /*144f0*/  IADD3 R41, P5, PT, R85, R38, RZ ;  /* 0x0000002655297210 */ /* 0x001fe20007fbe0ff */
[----:B------:R0:W-:Y:S01]  /*14500*/  STL [R1+0x480], R44 ;  /* 0x0004802c01007387 */ /* 0x0001e20000100800 */
[C---:B------:R-:W-:Y:S01]  /*14510*/  VIADD R73, R0.reuse, 0x7f ;  /* 0x0000007f00497836 */ /* 0x040fe20000000000 */
[----:B------:R-:W1:Y:S02]  /*14520*/  LDCU UR5, c[0x0][0x3b0] ;  /* 0x00007600ff0577ac */ /* 0x000e640008000800 */
[----:B------:R0:W2:Y:S04]  /*14530*/  @P0 LDG.E.U8 R54, desc[UR18][R42.64] ;  /* 0x000000122a360981 */ /* 0x0000a8000c1e1100 */
[----:B------:R-:W-:Y:S01]  /*14540*/  STL [R1+0x474], R70 ;  /* 0x0004744601007387 */ /* 0x000fe20000100800 */
[----:B0-----:R-:W-:-:S03]  /*14550*/  VIADD R44, R0, 0x6e ;  /* 0x0000006e002c7836 */ /* 0x001fc60000000000 */
[----:B------:R-:W-:Y:S01]  /*14560*/  STL [R1+0x47c], R45 ;  /* 0x00047c2d01007387 */ /* 0x000fe20000100800 */
[----:B------:R-:W-:-:S03]  /*14570*/  LEA.HI.X.SX32 R42, R85, R35, 0x1, P5 ;  /* 0x00000023552a7211 */ /* 0x000fc600028f0eff */
[----:B------:R-:W5:Y:S01]  /*14580*/  LDL.LU R4, [R1+0x9dc] ;  /* 0x0009dc0001047983 */ /* 0x000f620000300800 */
[----:B------:R-:W-:Y:S02]  /*14590*/  @!P4 IMAD.MOV R86, RZ, RZ, -R86 ;  /* 0x000000ffff56c224 */ /* 0x000fe400078e0a56 */
[----:B------:R-:W-:Y:S01]  /*145a0*/  @P0 IMAD.MOV.U32 R43, RZ, RZ, R42 ;  /* 0x000000ffff2b0224 */ /* 0x000fe200078e002a */
[----:B------:R-:W-:Y:S04]  /*145b0*/  STL [R1+0x4a8], R41 ;  /* 0x0004a82901007387 */ /* 0x000fe80000100800 */
[----:B------:R0:W-:Y:S01]  /*145c0*/  STL [R1+0x4a4], R42 ;  /* 0x0004a42a01007387 */ /* 0x0001e20000100800 */
[----:B------:R-:W-:Y:S01]  /*145d0*/  SEL R86, R5, R86, !P3 ;  /* 0x0000005605567207 */ /* 0x000fe20005800000 */
[----:B0-----:R-:W-:Y:S01]  /*145e0*/  @P0 IMAD.MOV.U32 R42, RZ, RZ, R41 ;  /* 0x000000ffff2a0224 */ /* 0x001fe200078e0029 */
[----:B------:R-:W-:-:S04]  /*145f0*/  IABS R41, R44 ;  /* 0x0000002c00297213 */ /* 0x000fc80000000000 */
[----:B------:R0:W2:Y:S01]  /*14600*/  @P0 LDG.E.U8 R53, desc[UR18][R42.64] ;  /* 0x000000122a350981 */ /* 0x0000a2000c1e1100 */
[----:B------:R-:W-:Y:S01]  /*14610*/  IMAD R86, R86, UR4, RZ ;  /* 0x0000000456567c24 */ /* 0x000fe2000f8e02ff */
[----:B------:R-:W-:Y:S01]  /*14620*/  ISETP.GE.AND P4, PT, R44, RZ, PT ;  /* 0x000000ff2c00720c */ /* 0x000fe20003f86270 */
[----:B------:R-:W1:Y:S01]  /*14630*/  LDCU UR4, c[0x0][0x3b0] ;  /* 0x00007600ff0477ac */ /* 0x000e620008000800 */
[----:B0-----:R-:W-:-:S04]  /*14640*/  IMAD.HI.U32 R42, R40, R41, RZ ;  /* 0x00000029282a7227 */ /* 0x001fc800078e00ff */
[----:B------:R-:W-:Y:S01]  /*14650*/  IMAD.MOV R42, RZ, RZ, -R42 ;  /* 0x000000ffff2a7224 */ /* 0x000fe200078e0a2a */
[----:B------:R-:W-:-:S03]  /*14660*/  IADD3 R45, P2, PT, R86, R38, RZ ;  /* 0x00000026562d7210 */ /* 0x000fc60007f5e0ff */
[----:B------:R-:W-:Y:S01]  /*14670*/  IMAD R41, R39, R42, R41 ;  /* 0x0000002a27297224 */ /* 0x000fe200078e0229 */
[----:B------:R-:W-:-:S04]  /*14680*/  LEA.HI.X.SX32 R70, R86, R35, 0x1, P2 ;  /* 0x0000002356467211 */ /* 0x000fc800010f0eff */
[----:B------:R-:W-:Y:S01]  /*14690*/  ISETP.GT.U32.AND P2, PT, R39, R41, PT ;  /* 0x000000292700720c */ /* 0x000fe20003f44070 */
[----:B------:R-:W-:Y:S01]  /*146a0*/  STL [R1+0x800], R44 ;  /* 0x0008002c01007387 */ /* 0x000fe20000100800 */
[----:B------:R-:W-:Y:S02]  /*146b0*/  @P0 IMAD.MOV.U32 R42, RZ, RZ, R45 ;  /* 0x000000ffff2a0224 */ /* 0x000fe400078e002d */
[----:B------:R-:W-:Y:S01]  /*146c0*/  @P0 IMAD.MOV.U32 R43, RZ, RZ, R70 ;  /* 0x000000ffff2b0224 */ /* 0x000fe200078e0046 */
[----:B------:R-:W-:Y:S04]  /*146d0*/  STL [R1+0x4b0], R45 ;  /* 0x0004b02d01007387 */ /* 0x000fe80000100800 */
[----:B------:R0:W-:Y:S04]  /*146e0*/  STL [R1+0x4ac], R70 ;  /* 0x0004ac4601007387 */ /* 0x0001e80000100800 */
[----:B------:R-:W-:Y:S01]  /*146f0*/  @!P2 IMAD.IADD R41, R41, 0x1, -R39 ;  /* 0x000000012929a824 */ /* 0x000fe200078e0a27 */
[----:B------:R1:W2:Y:S01]  /*14700*/  @P0 LDG.E.U8 R52, desc[UR18][R42.64] ;  /* 0x000000122a340981 */ /* 0x0002a2000c1e1100 */
[----:B0-----:R-:W-:-:S03]  /*14710*/  VIADD R70, R0, 0x6f ;  /* 0x0000006f00467836 */ /* 0x001fc60000000000 */
[----:B------:R-:W-:Y:S02]  /*14720*/  ISETP.GT.U32.AND P2, PT, R39, R41, PT ;  /* 0x000000292700720c */ /* 0x000fe40003f44070 */
[----:B-1----:R-:W-:-:S05]  /*14730*/  IABS R42, R70 ;  /* 0x00000046002a7213 */ /* 0x002fca0000000000 */
[----:B------:R-:W-:-:S04]  /*14740*/  IMAD.HI.U32 R43, R40, R42, RZ ;  /* 0x0000002a282b7227 */ /* 0x000fc800078e00ff */
[----:B------:R-:W-:-:S04]  /*14750*/  IMAD.MOV R43, RZ, RZ, -R43 ;  /* 0x000000ffff2b7224 */ /* 0x000fc800078e0a2b */
[----:B------:R-:W-:Y:S02]  /*14760*/  IMAD R42, R39, R43, R42 ;  /* 0x0000002b272a7224 */ /* 0x000fe400078e022a */
[----:B------:R-:W-:-:S03]  /*14770*/  @!P2 IMAD.IADD R41, R41, 0x1, -R39 ;  /* 0x000000012929a824 */ /* 0x000fc600078e0a27 */
[----:B------:R-:W-:Y:S01]  /*14780*/  ISETP.GT.U32.AND P2, PT, R39, R42, PT ;  /* 0x0000002a2700720c */ /* 0x000fe20003f44070 */
[----:B------:R-:W-:-:S05]  /*14790*/  @!P4 IMAD.MOV R41, RZ, RZ, -R41 ;  /* 0x000000ffff29c224 */ /* 0x000fca00078e0a29 */
[----:B------:R-:W-:-:S05]  /*147a0*/  SEL R41, R5, R41, !P3 ;  /* 0x0000002905297207 */ /* 0x000fca0005800000 */
[----:B------:R-:W-:Y:S01]  /*147b0*/  IMAD R41, R41, UR4, RZ ;  /* 0x0000000429297c24 */ /* 0x000fe2000f8e02ff */
[----:B------:R-:W0:Y:S01]  /*147c0*/  LDCU UR4, c[0x0][0x3b0] ;  /* 0x00007600ff0477ac */ /* 0x000e220008000800 */
[----:B------:R-:W-:-:S03]  /*147d0*/  @!P2 IMAD.IADD R42, R42, 0x1, -R39 ;  /* 0x000000012a2aa824 */ /* 0x000fc600078e0a27 */
[----:B------:R-:W-:Y:S02]  /*147e0*/  IADD3 R44, P4, PT, R41, R38, RZ ;  /* 0x00000026292c7210 */ /* 0x000fe40007f9e0ff */
[----:B------:R-:W-:Y:S02]  /*147f0*/  ISETP.GT.U32.AND P2, PT, R39, R42, PT ;  /* 0x0000002a2700720c */ /* 0x000fe40003f44070 */
[----:B------:R-:W-:Y:S02]  /*14800*/  LEA.HI.X.SX32 R45, R41, R35, 0x1, P4 ;  /* 0x00000023292d7211 */ /* 0x000fe400020f0eff */
[----:B------:R-:W-:Y:S01]  /*14810*/  ISETP.GE.AND P4, PT, R70, RZ, PT ;  /* 0x000000ff4600720c */ /* 0x000fe20003f86270 */
[----:B------:R-:W-:Y:S04]  /*14820*/  STL [R1+0x7fc], R70 ;  /* 0x0007fc4601007387 */ /* 0x000fe80000100800 */
[----:B------:R1:W-:Y:S04]  /*14830*/  STL [R1+0x4b8], R44 ;  /* 0x0004b82c01007387 */ /* 0x0003e80000100800 */
[----:B------:R1:W2:Y:S01]  /*14840*/  @P0 LDG.E.U8 R51, desc[UR18][R44.64] ;  /* 0x000000122c330981 */ /* 0x0002a2000c1e1100 */
[----:B------:R-:W-:-:S04]  /*14850*/  @!P2 IMAD.IADD R42, R42, 0x1, -R39 ;  /* 0x000000012a2aa824 */ /* 0x000fc800078e0a27 */
[----:B------:R-:W-:Y:S02]  /*14860*/  @!P4 IMAD.MOV R42, RZ, RZ, -R42 ;  /* 0x000000ffff2ac224 */ /* 0x000fe400078e0a2a */
[----:B-1----:R-:W-:-:S03]  /*14870*/  VIADD R44, R0, 0x74 ;  /* 0x00000074002c7836 */ /* 0x002fc60000000000 */
[----:B------:R-:W-:Y:S02]  /*14880*/  SEL R43, R5, R42, !P3 ;  /* 0x0000002a052b7207 */ /* 0x000fe40005800000 */
[----:B------:R-:W-:-:S03]  /*14890*/  IABS R41, R44 ;  /* 0x0000002c00297213 */ /* 0x000fc60000000000 */
[----:B0-----:R-:W-:Y:S01]  /*148a0*/  IMAD R43, R43, UR4, RZ ;  /* 0x000000042b2b7c24 */ /* 0x001fe2000f8e02ff */
[----:B------:R0:W-:Y:S01]  /*148b0*/  STL [R1+0x4b4], R45 ;  /* 0x0004b42d01007387 */ /* 0x0001e20000100800 */
[----:B------:R-:W-:Y:S01]  /*148c0*/  ISETP.GE.AND P4, PT, R44, RZ, PT ;  /* 0x000000ff2c00720c */ /* 0x000fe20003f86270 */
[----:B------:R-:W1:Y:S01]  /*148d0*/  LDCU UR4, c[0x0][0x3b0] ;  /* 0x00007600ff0477ac */ /* 0x000e620008000800 */
[----:B------:R-:W-:-:S04]  /*148e0*/  IMAD.HI.U32 R42, R40, R41, RZ ;  /* 0x00000029282a7227 */ /* 0x000fc800078e00ff */
[----:B------:R-:W-:Y:S01]  /*148f0*/  IMAD.MOV R42, RZ, RZ, -R42 ;  /* 0x000000ffff2a7224 */ /* 0x000fe200078e0a2a */
[----:B0-----:R-:W-:-:S03]  /*14900*/  IADD3 R45, P2, PT, R43, R38, RZ ;  /* 0x000000262b2d7210 */ /* 0x001fc60007f5e0ff */
        /* <DEDUP_REMOVED lines=48> */
[----:B------:R0:W-:Y:S04]  /*14c10*/  STL [R1+0x4f0], R45 ;  /* 0x0004f02d01007387 */ /* 0x0001e80000100800 */
[----:B------:R1:W2:Y:S01]  /*14c20*/  @P0 LDG.E.U8 R48, desc[UR18][R42.64] ;  /* 0x000000122a300981 */ /* 0x0002a2000c1e1100 */
[----:B0-----:R-:W-:-:S03]  /*14c30*/  VIADD R45, R0, 0x7c ;  /* 0x0000007c002d7836 */ /* 0x001fc60000000000 */
[----:B------:R-:W-:Y:S02]  /*14c40*/  @!P2 IMAD.IADD R41, R41, 0x1, -R39 ;  /* 0x000000012929a824 */ /* 0x000fe400078e0a27 */
[----:B-1----:R-:W-:-:S03]  /*14c50*/  IABS R42, R45 ;  /* 0x0000002d002a7213 */ /* 0x002fc60000000000 */
[----:B------:R-:W-:Y:S02]  /*14c60*/  ISETP.GT.U32.AND P2, PT, R39, R41, PT ;  /* 0x000000292700720c */ /* 0x000fe40003f44070 */
[----:B------:R-:W-:-:S04]  /*14c70*/  IMAD.HI.U32 R43, R40, R42, RZ ;  /* 0x0000002a282b7227 */ /* 0x000fc800078e00ff */
[----:B------:R-:W-:-:S04]  /*14c80*/  IMAD.MOV R43, RZ, RZ, -R43 ;  /* 0x000000ffff2b7224 */ /* 0x000fc800078e0a2b */
[----:B------:R-:W-:-:S03]  /*14c90*/  IMAD R42, R39, R43, R42 ;  /* 0x0000002b272a7224 */ /* 0x000fc600078e022a */
[----:B------:R-:W-:Y:S02]  /*14ca0*/  @!P2 IMAD.IADD R41, R41, 0x1, -R39 ;  /* 0x000000012929a824 */ /* 0x000fe400078e0a27 */
[----:B------:R-:W-:Y:S02]  /*14cb0*/  ISETP.GT.U32.AND P2, PT, R39, R42, PT ;  /* 0x0000002a2700720c */ /* 0x000fe40003f44070 */
[----:B------:R-:W-:Y:S01]  /*14cc0*/  @!P4 IMAD.MOV R41, RZ, RZ, -R41 ;  /* 0x000000ffff29c224 */ /* 0x000fe200078e0a29 */
[----:B------:R-:W-:-:S10]  /*14cd0*/  ISETP.GE.AND P4, PT, R45, RZ, PT ;  /* 0x000000ff2d00720c */ /* 0x000fd40003f86270 */
[----:B------:R-:W-:Y:S01]  /*14ce0*/  @!P2 IMAD.IADD R42, R42, 0x1, -R39 ;  /* 0x000000012a2aa824 */ /* 0x000fe200078e0a27 */
[----:B------:R-:W-:-:S04]  /*14cf0*/  SEL R41, R5, R41, !P3 ;  /* 0x0000002905297207 */ /* 0x000fc80005800000 */
[----:B------:R-:W-:Y:S01]  /*14d00*/  ISETP.GT.U32.AND P2, PT, R39, R42, PT ;  /* 0x0000002a2700720c */ /* 0x000fe20003f44070 */
[----:B------:R-:W-:Y:S01]  /*14d10*/  IMAD R41, R41, UR4, RZ ;  /* 0x0000000429297c24 */ /* 0x000fe2000f8e02ff */
[----:B------:R-:W0:Y:S04]  /*14d20*/  LDCU UR4, c[0x0][0x3b0] ;  /* 0x00007600ff0477ac */ /* 0x000e280008000800 */
[C---:B------:R-:W-:Y:S01]  /*14d30*/  IADD3 R44, P5, PT, R41.reuse, R38, RZ ;  /* 0x00000026292c7210 */ /* 0x040fe20007fbe0ff */
[----:B------:R-:W-:Y:S06]  /*14d40*/  STL [R1+0x4ec], R70 ;  /* 0x0004ec4601007387 */ /* 0x000fec0000100800 */
[----:B------:R-:W-:Y:S01]  /*14d50*/  @!P2 IMAD.IADD R42, R42, 0x1, -R39 ;  /* 0x000000012a2aa824 */ /* 0x000fe200078e0a27 */
[----:B------:R-:W-:-:S03]  /*14d60*/  LEA.HI.X.SX32 R41, R41, R35, 0x1, P5 ;  /* 0x0000002329297211 */ /* 0x000fc600028f0eff */
[----:B------:R-:W-:Y:S01]  /*14d70*/  @!P4 IMAD.MOV R42, RZ, RZ, -R42 ;  /* 0x000000ffff2ac224 */ /* 0x000fe200078e0a2a */
[----:B------:R1:W-:Y:S04]  /*14d80*/  STL [R1+0x7ec], R45 ;  /* 0x0007ec2d01007387 */ /* 0x0003e80000100800 */
[----:B------:R-:W-:Y:S01]  /*14d90*/  STL [R1+0x4f8], R44 ;  /* 0x0004f82c01007387 */ /* 0x000fe20000100800 */
[----:B------:R-:W-:-:S03]  /*14da0*/  SEL R42, R5, R42, !P3 ;  /* 0x0000002a052a7207 */ /* 0x000fc60005800000 */
[----:B------:R3:W-:Y:S01]  /*14db0*/  STL [R1+0x4f4], R41 ;  /* 0x0004f42901007387 */ /* 0x0007e20000100800 */
[----:B-1----:R-:W-:Y:S02]  /*14dc0*/  @P0 IMAD.MOV.U32 R45, RZ, RZ, R41 ;  /* 0x000000ffff2d0224 */ /* 0x002fe400078e0029 */
[----:B0-----:R-:W-:Y:S01]  /*14dd0*/  IMAD R43, R42, UR4, RZ ;  /* 0x000000042a2b7c24 */ /* 0x001fe2000f8e02ff */
[----:B------:R-:W-:Y:S01]  /*14de0*/  STL [R1+0x7e8], R75 ;  /* 0x0007e84b01007387 */ /* 0x000fe20000100800 */
[----:B------:R-:W-:Y:S01]  /*14df0*/  VIADD R72, R0, 0x77 ;  /* 0x0000007700487836 */ /* 0x000fe20000000000 */
[----:B------:R-:W-:Y:S01]  /*14e00*/  ISETP.GE.AND P4, PT, R75, RZ, PT ;  /* 0x000000ff4b00720c */ /* 0x000fe20003f86270 */
[----:B------:R-:W0:Y:S01]  /*14e10*/  LDCU UR4, c[0x0][0x3b0] ;  /* 0x00007600ff0477ac */ /* 0x000e220008000800 */
[----:B------:R1:W4:Y:S01]  /*14e20*/  @P0 LDG.E.U8 R47, desc[UR18][R44.64] ;  /* 0x000000122c2f0981 */ /* 0x000322000c1e1100 */
[----:B---3--:R-:W-:-:S05]  /*14e30*/  IABS R41, R75 ;  /* 0x0000004b00297213 */ /* 0x008fca0000000000 */
[----:B------:R-:W-:-:S04]  /*14e40*/  IMAD.HI.U32 R42, R40, R41, RZ ;  /* 0x00000029282a7227 */ /* 0x000fc800078e00ff */
[----:B-1----:R-:W-:Y:S01]  /*14e50*/  IMAD.MOV R44, RZ, RZ, -R42 ;  /* 0x000000ffff2c7224 */ /* 0x002fe200078e0a2a */
[----:B------:R-:W-:-:S03]  /*14e60*/  IADD3 R70, P2, PT, R43, R38, RZ ;  /* 0x000000262b467210 */ /* 0x000fc60007f5e0ff */
[----:B------:R-:W-:Y:S01]  /*14e70*/  IMAD R41, R39, R44, R41 ;  /* 0x0000002c27297224 */ /* 0x000fe200078e0229 */
[----:B------:R-:W-:-:S04]  /*14e80*/  LEA.HI.X.SX32 R71, R43, R35, 0x1, P2 ;  /* 0x000000232b477211 */ /* 0x000fc800010f0eff */
[----:B------:R-:W-:Y:S01]  /*14e90*/  ISETP.GT.U32.AND P2, PT, R39, R41, PT ;  /* 0x000000292700720c */ /* 0x000fe20003f44070 */
[----:B------:R-:W-:Y:S01]  /*14ea0*/  STL [R1+0x520], R70 ;  /* 0x0005204601007387 */ /* 0x000fe20000100800 */
[----:B------:R-:W-:Y:S02]  /*14eb0*/  @P0 IMAD.MOV.U32 R42, RZ, RZ, R70 ;  /* 0x000000ffff2a0224 */ /* 0x000fe400078e0046 */
[----:B------:R-:W-:Y:S01]  /*14ec0*/  @P0 IMAD.MOV.U32 R43, RZ, RZ, R71 ;  /* 0x000000ffff2b0224 */ /* 0x000fe200078e0047 */
[----:B------:R1:W-:Y:S04]  /*14ed0*/  STL [R1+0x51c], R71 ;  /* 0x00051c4701007387 */ /* 0x0003e80000100800 */
[----:B------:R3:W4:Y:S01]  /*14ee0*/  @P0 LDG.E.U8 R46, desc[UR18][R42.64] ;  /* 0x000000122a2e0981 */ /* 0x000722000c1e1100 */
[----:B-1----:R-:W-:-:S03]  /*14ef0*/  VIADD R71, R0, 0xd ;  /* 0x0000000d00477836 */ /* 0x002fc60000000000 */
[----:B------:R-:W-:Y:S02]  /*14f00*/  @!P2 IMAD.IADD R41, R41, 0x1, -R39 ;  /* 0x000000012929a824 */ /* 0x000fe400078e0a27 */
[----:B---3--:R-:W-:-:S03]  /*14f10*/  IABS R42, R71 ;  /* 0x00000047002a7213 */ /* 0x008fc60000000000 */
[----:B------:R-:W-:Y:S02]  /*14f20*/  ISETP.GT.U32.AND P2, PT, R39, R41, PT ;  /* 0x000000292700720c */ /* 0x000fe40003f44070 */
[----:B------:R-:W-:Y:S01]  /*14f30*/  IMAD.HI.U32 R70, R40, R42, RZ ;  /* 0x0000002a28467227 */ /* 0x000fe200078e00ff */
[----:B------:R-:W-:-:S03]  /*14f40*/  IABS R43, R73 ;  /* 0x00000049002b7213 */ /* 0x000fc60000000000 */
[----:B------:R-:W-:Y:S02]  /*14f50*/  IMAD.MOV R70, RZ, RZ, -R70 ;  /* 0x000000ffff467224 */ /* 0x000fe400078e0a46 */
[----:B------:R-:W-:-:S04]  /*14f60*/  IMAD.HI.U32 R45, R40, R43, RZ ;  /* 0x0000002b282d7227 */ /* 0x000fc800078e00ff */
[----:B------:R-:W-:Y:S02]  /*14f70*/  IMAD R42, R39, R70, R42 ;  /* 0x00000046272a7224 */ /* 0x000fe400078e022a */
[----:B------:R-:W-:Y:S01]  /*14f80*/  @!P2 IMAD.IADD R41, R41, 0x1, -R39 ;  /* 0x000000012929a824 */ /* 0x000fe200078e0a27 */
[----:B------:R-:W-:Y:S01]  /*14f90*/  IABS R44, R72 ;  /* 0x00000048002c7213 */ /* 0x000fe20000000000 */
[----:B------:R-:W-:Y:S01]  /*14fa0*/  IMAD.MOV R45, RZ, RZ, -R45 ;  /* 0x000000ffff2d7224 */ /* 0x000fe200078e0a2d */
[----:B------:R-:W-:-:S03]  /*14fb0*/  ISETP.GT.U32.AND P2, PT, R39, R42, PT ;  /* 0x0000002a2700720c */ /* 0x000fc60003f44070 */
[----:B------:R-:W-:Y:S02]  /*14fc0*/  IMAD R43, R39, R45, R43 ;  /* 0x0000002d272b7224 */ /* 0x000fe400078e022b */
[----:B------:R-:W-:-:S04]  /*14fd0*/  IMAD.HI.U32 R45, R40, R44, RZ ;  /* 0x0000002c282d7227 */ /* 0x000fc800078e00ff */
[----:B------:R-:W-:Y:S02]  /*14fe0*/  IMAD.MOV R45, RZ, RZ, -R45 ;  /* 0x000000ffff2d7224 */ /* 0x000fe400078e0a2d */
[----:B------:R-:W-:Y:S02]  /*14ff0*/  VIADD R74, R0, 0x7e ;  /* 0x0000007e004a7836 */ /* 0x000fe40000000000 */
[----:B------:R-:W-:Y:S02]  /*15000*/  @!P4 IMAD.MOV R41, RZ, RZ, -R41 ;  /* 0x000000ffff29c224 */ /* 0x000fe400078e0a29 */
[----:B------:R-:W-:Y:S02]  /*15010*/  @!P2 IMAD.IADD R42, R42, 0x1, -R39 ;  /* 0x000000012a2aa824 */ /* 0x000fe400078e0a27 */
[----:B------:R-:W-:Y:S01]  /*15020*/  IMAD R44, R39, R45, R44 ;  /* 0x0000002d272c7224 */ /* 0x000fe200078e022c */
[----:B------:R-:W-:Y:S02]  /*15030*/  IABS R45, R74 ;  /* 0x0000004a002d7213 */ /* 0x000fe40000000000 */
[----:B------:R-:W-:-:S02]  /*15040*/  SEL R41, R5, R41, !P3 ;  /* 0x0000002905297207 */ /* 0x000fc40005800000 */
[----:B------:R-:W-:Y:S01]  /*15050*/  ISETP.GT.U32.AND P4, PT, R39, R42, PT ;  /* 0x0000002a2700720c */ /* 0x000fe20003f84070 */
[----:B------:R-:W-:Y:S01]  /*15060*/  IMAD.HI.U32 R40, R40, R45, RZ ;  /* 0x0000002d28287227 */ /* 0x000fe200078e00ff */
[----:B------:R-:W-:-:S03]  /*15070*/  ISETP.GE.AND P2, PT, R71, RZ, PT ;  /* 0x000000ff4700720c */ /* 0x000fc60003f46270 */
[----:B0-----:R-:W-:Y:S01]  /*15080*/  IMAD R41, R41, UR4, RZ ;  /* 0x0000000429297c24 */ /* 0x001fe2000f8e02ff */
[----:B------:R-:W-:Y:S01]  /*15090*/  STL [R1+0x7e4], R73 ;  /* 0x0007e44901007387 */ /* 0x000fe20000100800 */
[----:B------:R-:W-:Y:S01]  /*150a0*/  IMAD.MOV R40, RZ, RZ, -R40 ;  /* 0x000000ffff287224 */ /* 0x000fe200078e0a28 */
[----:B------:R-:W-:Y:S01]  /*150b0*/  ISETP.GT.U32.AND P6, PT, R39, R43, PT ;  /* 0x0000002b2700720c */ /* 0x000fe20003fc4070 */
[----:B------:R-:W0:Y:S01]  /*150c0*/  LDCU UR4, c[0x0][0x3b0] ;  /* 0x00007600ff0477ac */ /* 0x000e220008000800 */
[----:B------:R-:W-:Y:S01]  /*150d0*/  IADD3 R70, P5, PT, R41, R38, RZ ;  /* 0x0000002629467210 */ /* 0x000fe20007fbe0ff */
[----:B------:R-:W-:Y:S01]  /*150e0*/  IMAD R40, R39, R40, R45 ;  /* 0x0000002827287224 */ /* 0x000fe200078e022d */
[----:B------:R1:W-:Y:S01]  /*150f0*/  STL [R1+0x7dc], R71 ;  /* 0x0007dc4701007387 */ /* 0x0003e20000100800 */
[----:B------:R-:W-:-:S04]  /*15100*/  @!P4 IMAD.IADD R42, R42, 0x1, -R39 ;  /* 0x000000012a2ac824 */ /* 0x000fc800078e0a27 */
[----:B------:R-:W-:Y:S01]  /*15110*/  @!P2 IMAD.MOV R42, RZ, RZ, -R42 ;  /* 0x000000ffff2aa224 */ /* 0x000fe200078e0a2a */
[----:B-1----:R-:W-:Y:S02]  /*15120*/  LEA.HI.X.SX32 R71, R41, R35, 0x1, P5 ;  /* 0x0000002329477211 */ /* 0x002fe400028f0eff */
[C---:B------:R-:W-:Y:S02]  /*15130*/  ISETP.GT.U32.AND P5, PT, R39.reuse, R40, PT ;  /* 0x000000282700720c */ /* 0x040fe40003fa4070 */
[----:B------:R-:W-:Y:S02]  /*15140*/  ISETP.GT.U32.AND P4, PT, R39, R44, PT ;  /* 0x0000002c2700720c */ /* 0x000fe40003f84070 */
[----:B------:R-:W-:Y:S01]  /*15150*/  SEL R42, R5, R42, !P3 ;  /* 0x0000002a052a7207 */ /* 0x000fe20005800000 */
[----:B------:R-:W-:-:S04]  /*15160*/  @!P6 IMAD.IADD R43, R43, 0x1, -R39 ;  /* 0x000000012b2be824 */ /* 0x000fc800078e0a27 */
[----:B------:R-:W-:-:S04]  /*15170*/  IMAD R42, R42, UR11, RZ ;  /* 0x0000000b2a2a7c24 */ /* 0x000fc8000f8e02ff */
[--C-:B------:R-:W-:Y:S01]  /*15180*/  @!P5 IMAD.IADD R40, R40, 0x1, -R39.reuse ;  /* 0x000000012828d824 */ /* 0x100fe200078e0a27 */
[----:B------:R-:W-:Y:S01]  /*15190*/  IADD3 R75, P2, PT, R42, R38, RZ ;  /* 0x000000262a4b7210 */ /* 0x000fe20007f5e0ff */
[----:B------:R-:W-:-:S03]  /*151a0*/  @!P4 IMAD.IADD R44, R44, 0x1, -R39 ;  /* 0x000000012c2cc824 */ /* 0x000fc600078e0a27 */
[C---:B------:R-:W-:Y:S02]  /*151b0*/  ISETP.GT.U32.AND P5, PT, R39.reuse, R40, PT ;  /* 0x000000282700720c */ /* 0x040fe40003fa4070 */
[C---:B------:R-:W-:Y:S02]  /*151c0*/  ISETP.GT.U32.AND P4, PT, R39.reuse, R43, PT ;  /* 0x0000002b2700720c */ /* 0x040fe40003f84070 */
[----:B------:R-:W-:Y:S02]  /*151d0*/  LEA.HI.X.SX32 R76, R42, R35, 0x1, P2 ;  /* 0x000000232a4c7211 */ /* 0x000fe400010f0eff */
[----:B------:R-:W-:Y:S02]  /*151e0*/  ISETP.GE.AND P2, PT, R74, RZ, PT ;  /* 0x000000ff4a00720c */ /* 0x000fe40003f46270 */
[----:B------:R-:W-:-:S05]  /*151f0*/  ISETP.GT.U32.AND P6, PT, R39, R44, PT ;  /* 0x0000002c2700720c */ /* 0x000fca0003fc4070 */
[--C-:B------:R-:W-:Y:S02]  /*15200*/  @!P5 IMAD.IADD R40, R40, 0x1, -R39.reuse ;  /* 0x000000012828d824 */ /* 0x100fe400078e0a27 */
[----:B------:R-:W-:Y:S01]  /*15210*/  @!P4 IMAD.IADD R43, R43, 0x1, -R39 ;  /* 0x000000012b2bc824 */ /* 0x000fe200078e0a27 */
[----:B------:R-:W-:-:S03]  /*15220*/  ISETP.GE.AND P4, PT, R72, RZ, PT ;  /* 0x000000ff4800720c */ /* 0x000fc60003f86270 */
[----:B------:R-:W-:Y:S01]  /*15230*/  @!P2 IMAD.MOV R40, RZ, RZ, -R40 ;  /* 0x000000ffff28a224 */ /* 0x000fe200078e0a28 */
[----:B------:R-:W-:-:S04]  /*15240*/  ISETP.GE.AND P5, PT, R73, RZ, PT ;  /* 0x000000ff4900720c */ /* 0x000fc80003fa6270 */
[----:B------:R-:W-:Y:S01]  /*15250*/  SEL R40, R5, R40, !P3 ;  /* 0x0000002805287207 */ /* 0x000fe20005800000 */
[----:B------:R-:W-:Y:S01]  /*15260*/  @!P6 IMAD.IADD R44, R44, 0x1, -R39 ;  /* 0x000000012c2ce824 */ /* 0x000fe200078e0a27 */
[----:B------:R-:W-:-:S03]  /*15270*/  PRMT R45, RZ, 0x7610, R45 ;  /* 0x00007610ff2d7816 */ /* 0x000fc6000000002d */
[----:B------:R-:W-:Y:S01]  /*15280*/  IMAD R39, R40, UR5, RZ ;  /* 0x0000000528277c24 */ /* 0x000fe2000f8e02ff */
[----:B------:R-:W1:Y:S01]  /*15290*/  LDCU UR5, c[0x0][0x3b0] ;  /* 0x00007600ff0577ac */ /* 0x000e620008000800 */
[----:B------:R-:W-:Y:S01]  /*152a0*/  STL [R1+0x7e0], R72 ;  /* 0x0007e04801007387 */ /* 0x000fe20000100800 */
[----:B------:R-:W-:Y:S01]  /*152b0*/  @!P4 IMAD.MOV R44, RZ, RZ, -R44 ;  /* 0x000000ffff2cc224 */ /* 0x000fe200078e0a2c */
[----:B------:R-:W-:Y:S02]  /*152c0*/  PRMT R41, RZ, 0x7610, R41 ;  /* 0x00007610ff297816 */ /* 0x000fe40000000029 */
[----:B------:R-:W-:Y:S04]  /*152d0*/  STL [R1+0x7d8], R74 ;  /* 0x0007d84a01007387 */ /* 0x000fe80000100800 */
[----:B------:R3:W-:Y:S01]  /*152e0*/  STL [R1+0x248], R70 ;  /* 0x0002484601007387 */ /* 0x0007e20000100800 */
[----:B------:R-:W-:-:S03]  /*152f0*/  SEL R44, R5, R44, !P3 ;  /* 0x0000002c052c7207 */ /* 0x000fc60005800000 */
[----:B------:R1:W-:Y:S01]  /*15300*/  STL [R1+0x244], R71 ;  /* 0x0002444701007387 */ /* 0x0003e20000100800 */
[----:B------:R-:W-:-:S03]  /*15310*/  @!P5 IMAD.MOV R43, RZ, RZ, -R43 ;  /* 0x000000ffff2bd224 */ /* 0x000fc600078e0a2b */
[----:B------:R3:W4:Y:S01]  /*15320*/  @P0 LDG.E.U8 R45, desc[UR18][R70.64] ;  /* 0x00000012462d0981 */ /* 0x000722000c1e1100 */
[----:B------:R-:W-:Y:S01]  /*15330*/  IADD3 R42, P2, PT, R39, R38, RZ ;  /* 0x00000026272a7210 */ /* 0x000fe20007f5e0ff */
[----:B0-----:R-:W-:Y:S01]  /*15340*/  IMAD R44, R44, UR4, RZ ;  /* 0x000000042c2c7c24 */ /* 0x001fe2000f8e02ff */
[----:B------:R-:W-:Y:S01]  /*15350*/  SEL R40, R5, R43, !P3 ;  /* 0x0000002b05287207 */ /* 0x000fe20005800000 */
[----:B---3--:R-:W-:Y:S02]  /*15360*/  @P0 IMAD.MOV.U32 R70, RZ, RZ, R75 ;  /* 0x000000ffff460224 */ /* 0x008fe400078e004b */
[----:B-1----:R-:W-:Y:S01]  /*15370*/  @P0 IMAD.MOV.U32 R71, RZ, RZ, R76 ;  /* 0x000000ffff470224 */ /* 0x002fe200078e004c */
[----:B------:R-:W-:Y:S04]  /*15380*/  STL [R1+0x190], R75 ;  /* 0x0001904b01007387 */ /* 0x000fe80000100800 */
[----:B------:R0:W3:Y:S04]  /*15390*/  @P0 LDG.E.U8 R41, desc[UR18][R70.64] ;  /* 0x0000001246290981 */ /* 0x0000e8000c1e1100 */
[----:B------:R-:W-:Y:S04]  /*153a0*/  STL [R1+0x18c], R76 ;  /* 0x00018c4c01007387 */ /* 0x000fe80000100800 */
[----:B------:R-:W5:Y:S01]  /*153b0*/  LDL.LU R5, [R1+0x9d8] ;  /* 0x0009d80001057983 */ /* 0x000f620000300800 */
[----:B0-----:R-:W-:-:S03]  /*153c0*/  LEA.HI.X.SX32 R70, R39, R35, 0x1, P2 ;  /* 0x0000002327467211 */ /* 0x001fc600010f0eff */
[----:B------:R-:W-:Y:S01]  /*153d0*/  STL [R1+0x23c], R42 ;  /* 0x00023c2a01007387 */ /* 0x000fe20000100800 */
[C---:B------:R-:W-:Y:S01]  /*153e0*/  IADD3 R71, P2, PT, R44.reuse, R38, RZ ;  /* 0x000000262c477210 */ /* 0x040fe20007f5e0ff */
[----:B------:R-:W-:Y:S02]  /*153f0*/  @P0 IMAD.MOV.U32 R43, RZ, RZ, R70 ;  /* 0x000000ffff2b0224 */ /* 0x000fe400078e0046 */
[----:B------:R0:W-:Y:S01]  /*15400*/  STL [R1+0x238], R70 ;  /* 0x0002384601007387 */ /* 0x0001e20000100800 */
[----:B------:R-:W-:Y:S02]  /*15410*/  PRMT R39, RZ, 0x7610, R39 ;  /* 0x00007610ff277816 */ /* 0x000fe40000000027 */
[----:B------:R-:W-:-:S04]  /*15420*/  LEA.HI.X.SX32 R72, R44, R35, 0x1, P2 ;  /* 0x000000232c487211 */ /* 0x000fc800010f0eff */
[----:B------:R1:W3:Y:S01]  /*15430*/  @P0 LDG.E.U8 R39, desc[UR18][R42.64] ;  /* 0x000000122a270981 */ /* 0x0002e2000c1e1100 */
[----:B0-----:R-:W-:Y:S01]  /*15440*/  IMAD R70, R40, UR5, RZ ;  /* 0x0000000528467c24 */ /* 0x001fe2000f8e02ff */
[----:B------:R-:W-:-:S04]  /*15450*/  PRMT R40, RZ, 0x7610, R40 ;  /* 0x00007610ff287816 */ /* 0x000fc80000000028 */
[C---:B------:R-:W-:Y:S01]  /*15460*/  IADD3 R38, P2, PT, R70.reuse, R38, RZ ;  /* 0x0000002646267210 */ /* 0x040fe20007f5e0ff */
[----:B-1----:R-:W-:Y:S02]  /*15470*/  @P0 IMAD.MOV.U32 R42, RZ, RZ, R71 ;  /* 0x000000ffff2a0224 */ /* 0x002fe400078e0047 */
[----:B------:R-:W-:Y:S01]  /*15480*/  @P0 IMAD.MOV.U32 R43, RZ, RZ, R72 ;  /* 0x000000ffff2b0224 */ /* 0x000fe200078e0048 */
[----:B------:R-:W-:Y:S02]  /*15490*/  LEA.HI.X.SX32 R44, R70, R35, 0x1, P2 ;  /* 0x00000023462c7211 */ /* 0x000fe400010f0eff */
[----:B------:R-:W-:Y:S02]  /*154a0*/  PRMT R35, RZ, 0x7610, R35 ;  /* 0x00007610ff237816 */ /* 0x000fe40000000023 */
[----:B------:R0:W3:Y:S02]  /*154b0*/  @P0 LDG.E.U8 R40, desc[UR18][R42.64] ;  /* 0x000000122a280981 */ /* 0x0000e4000c1e1100 */
[----:B0-----:R-:W-:-:S02]  /*154c0*/  @P0 IMAD.MOV.U32 R42, RZ, RZ, R38 ;  /* 0x000000ffff2a0224 */ /* 0x001fc400078e0026 */
[----:B------:R-:W-:-:S05]  /*154d0*/  @P0 IMAD.MOV.U32 R43, RZ, RZ, R44 ;  /* 0x000000ffff2b0224 */ /* 0x000fca00078e002c */
[----:B------:R-:W3:Y:S04]  /*154e0*/  @P0 LDG.E.U8 R35, desc[UR18][R42.64] ;  /* 0x000000122a230981 */ /* 0x000ee8000c1e1100 */
[----:B--2---:R0:W-:Y:S04]  /*154f0*/  STS.U8 [R31+UR9+0x5e00], R94 ;  /* 0x005e005e1f007988 */ /* 0x0041e80008000009 */
[----:B------:R0:W-:Y:S04]  /*15500*/  STS.U8 [R31+UR9+0x6200], R90 ;  /* 0x0062005a1f007988 */ /* 0x0001e80008000009 */
[----:B------:R0:W-:Y:S04]  /*15510*/  STS.U8 [R31+UR9+0x6600], R69 ;  /* 0x006600451f007988 */ /* 0x0001e80008000009 */
[----:B------:R0:W-:Y:S04]  /*15520*/  STS.U8 [R31+UR9+0x6a00], R65 ;  /* 0x006a00411f007988 */ /* 0x0001e80008000009 */
[----:B------:R0:W-:Y:S04]  /*15530*/  STS.U8 [R31+UR9+0x6e00], R61 ;  /* 0x006e003d1f007988 */ /* 0x0001e80008000009 */
[----:B----4-:R0:W-:Y:S04]  /*15540*/  STS.U8 [R31+UR9+0x7200], R57 ;  /* 0x007200391f007988 */ /* 0x0101e80008000009 */
[----:B------:R0:W-:Y:S04]  /*15550*/  STS.U8 [R31+UR9+0x7600], R53 ;  /* 0x007600351f007988 */ /* 0x0001e80008000009 */
[----:B------:R0:W-:Y:S01]  /*15560*/  STS.U8 [R31+UR9+0x7a00], R49 ;  /* 0x007a00311f007988 */ /* 0x0001e20008000009 */
[----:B------:R-:W-:-:S03]  /*15570*/  VIADD R162, R162, 0x7f ;  /* 0x0000007fa2a27836 */ /* 0x000fc60000000000 */
[----:B------:R0:W-:Y:S01]  /*15580*/  STL [R1+0x234], R71 ;  /* 0x0002344701007387 */ /* 0x0001e20000100800 */
[----:B------:R-:W-:-:S03]  /*15590*/  ISETP.NE.U32.AND P0, PT, RZ, UR7, PT ;  /* 0x00000007ff007c0c */ /* 0x000fc6000bf05070 */
[----:B------:R0:W-:Y:S04]  /*155a0*/  STL [R1+0x228], R72 ;  /* 0x0002284801007387 */ /* 0x0001e80000100800 */
[----:B------:R0:W-:Y:S04]  /*155b0*/  STL [R1+0x230], R38 ;  /* 0x0002302601007387 */ /* 0x0001e80000100800 */
[----:B------:R0:W-:Y:S01]  /*155c0*/  STL [R1+0x22c], R44 ;  /* 0x00022c2c01007387 */ /* 0x0001e20000100800 */
[C---:B------:R-:W-:Y:S02]  /*155d0*/  ISETP.LT.OR P2, PT, R162.reuse, 0x80, P0 ;  /* 0x00000080a200780c */ /* 0x040fe40000741670 */
[----:B------:R-:W-:Y:S01]  /*155e0*/  ISETP.GE.AND P3, PT, R162, 0x100, PT ;  /* 0x00000100a200780c */ /* 0x000fe20003f66270 */
[----:B------:R0:W-:Y:S04]  /*155f0*/  STS.U8 [R31+UR9+0x7e00], R46 ;  /* 0x007e002e1f007988 */ /* 0x0001e80008000009 */
        /* <DEDUP_REMOVED lines=15> */
[----:B---3--:R0:W-:Y:S04]  /*156f0*/  STS.U8 [R32+UR9+0x4680], R41 ;  /* 0x0046802920007988 */ /* 0x0081e80008000009 */
        /* <DEDUP_REMOVED lines=31> */
[----:B------:R0:W-:Y:S01]  /*158f0*/  STS.U8 [R34+UR9+0x7f80], R35 ;  /* 0x007f802322007988 */ /* 0x0001e20008000009 */
[----:B------:R1:W-:Y:S06]  /*15900*/  MEMBAR.ALL.CTA ;  /* 0x0000000000007992 */ /* 0x0003ec0000008000 */
[----:B-1----:R-:W1:Y:S02]  /*15910*/  FENCE.VIEW.ASYNC.S ;  /* 0x00000000000073c6 */ /* 0x002e640000000000 */
[----:B-1----:R-:W-:Y:S06]  /*15920*/  BAR.SYNC.DEFER_BLOCKING 0x0 ;  /* 0x0000000000007b1d */ /* 0x002fec0000010000 */
[----:B------:R-:W-:Y:S05]  /*15930*/  @P2 BRA `(.L_x_6) ;  /* 0x0000000000842947 */ /* 0x000fea0003800000 */
[----:B------:R-:W-:Y:S02]  /*15940*/  UIADD3 UR4, UPT, UPT, UR9, 0x4000, URZ ;  /* 0x0000400009047890 */ /* 0x000fe4000fffe0ff */
[----:B------:R-:W-:Y:S02]  /*15950*/  USHF.R.U32.HI UR12, URZ, 0x4, UR9 ;  /* 0x00000004ff0c7899 */ /* 0x000fe40008011609 */
[----:B------:R-:W-:Y:S02]  /*15960*/  USHF.R.U32.HI UR4, URZ, 0x4, UR4 ;  /* 0x00000004ff047899 */ /* 0x000fe40008011604 */
[----:B------:R-:W-:Y:S02]  /*15970*/  USGXT.U32 UR12, UR12, 0xe ;  /* 0x0000000e0c0c789a */ /* 0x000fe40008000000 */
[----:B------:R-:W-:Y:S02]  /*15980*/  USGXT.U32 UR14, UR4, 0xe ;  /* 0x0000000e040e789a */ /* 0x000fe40008000000 */
[----:B------:R-:W-:-:S02]  /*15990*/  UIADD3 UR26, UP1, UPT, UR12, 0x100, URZ ;  /* 0x000001000c1a7890 */ /* 0x000fc4000ff3e0ff */
[----:B------:R-:W-:Y:S01]  /*159a0*/  UIADD3 UR28, UP2, UPT, UR14, 0x2, URZ ;  /* 0x000000020e1c7890 */ /* 0x000fe2000ff5e0ff */
[----:B------:R-:W-:Y:S01]  /*159b0*/  UMOV UR4, URZ ;  /* 0x000000ff00047c82 */ /* 0x000fe20008000000 */
[----:B------:R-:W-:Y:S01]  /*159c0*/  UMOV UR30, 0x0 ;  /* 0x00000000001e7882 */ /* 0x000fe20000000000 */
[----:B------:R-:W-:Y:S02]  /*159d0*/  UIADD3.X UR27, UPT, UPT, UR4, 0x40004040, URZ, UP1, !UPT ;  /* 0x40004040041b7890 */ /* 0x000fe40008ffe4ff */
[----:B------:R-:W-:Y:S02]  /*159e0*/  UIADD3.X UR29, UPT, UPT, UR4, 0x40004040, URZ, UP2, !UPT ;  /* 0x40004040041d7890 */ /* 0x000fe400097fe4ff */
[----:B------:R-:W-:Y:S02]  /*159f0*/  UIADD3.64 UR16, UPT, UPT, UR26, 0x100, URZ ;  /* 0x000001001a107897 */ /* 0x000fe4000fffe0ff */
[----:B------:R-:W-:Y:S02]  /*15a00*/  UIADD3.64 UR20, UPT, UPT, UR28, 0x2, URZ ;  /* 0x000000021c147897 */ /* 0x000fe4000fffe0ff */
[----:B------:R-:W-:-:S02]  /*15a10*/  UIADD3.64 UR22, UPT, UPT, UR26, 0x200, URZ ;  /* 0x000002001a167897 */ /* 0x000fc4000fffe0ff */
[----:B------:R-:W-:Y:S01]  /*15a20*/  UIADD3.64 UR24, UPT, UPT, UR28, 0x4, URZ ;  /* 0x000000041c187897 */ /* 0x000fe2000fffe0ff */
[----:B------:R-:W-:Y:S01]  /*15a30*/  UMOV UR31, 0x8208490 ;  /* 0x08208490001f7882 */ /* 0x000fe20000000000 */
[----:B------:R-:W-:Y:S01]  /*15a40*/  UMOV UR13, 0x40004040 ;  /* 0x40004040000d7882 */ /* 0x000fe20000000000 */
[----:B------:R-:W-:Y:S01]  /*15a50*/  UMOV UR15, 0x40004040 ;  /* 0x40004040000f7882 */ /* 0x000fe20000000000 */
[----:B------:R-:W-:Y:S01]  /*15a60*/  UMOV UR32, 0x0 ;  /* 0x0000000000207882 */ /* 0x000fe20000000000 */
[----:B------:R-:W-:Y:S01]  /*15a70*/  UMOV UR33, 0x8208490 ;  /* 0x0820849000217882 */ /* 0x000fe20000000000 */
[----:B------:R-:W-:Y:S01]  /*15a80*/  UMOV UR34, 0x0 ;  /* 0x0000000000227882 */ /* 0x000fe20000000000 */
[----:B------:R-:W-:Y:S01]  /*15a90*/  UMOV UR35, 0x8208490 ;  /* 0x0820849000237882 */ /* 0x000fe20000000000 */
[----:B------:R-:W-:Y:S01]  /*15aa0*/  UMOV UR4, UR6 ;  /* 0x0000000600047c82 */ /* 0x000fe20008000000 */
[----:B------:R-:W-:Y:S01]  /*15ab0*/  UMOV UR5, URZ ;  /* 0x000000ff00057c82 */ /* 0x000fe20008000000 */
[----:B------:R1:W-:Y:S01]  /*15ac0*/  UTCQMMA gdesc[UR12], gdesc[UR14], tmem[UR8], tmem[UR30], idesc[UR31], !UPT ;  /* 0x00ff1e0e0c0075ea */ /* 0x0003e2000f800308 */
[----:B------:R-:W-:Y:S01]  /*15ad0*/  UMOV UR36, 0x0 ;  /* 0x0000000000247882 */ /* 0x000fe20000000000 */
[----:B------:R-:W-:Y:S01]  /*15ae0*/  UMOV UR37, 0x8208490 ;  /* 0x0820849000257882 */ /* 0x000fe20000000000 */
[----:B------:R1:W-:Y:S01]  /*15af0*/  UTCQMMA gdesc[UR26], gdesc[UR28], tmem[UR8], tmem[UR32], idesc[UR33], UPT ;  /* 0x00ff201c1a0075ea */ /* 0x0003e2000b800308 */
[----:B------:R-:W-:Y:S01]  /*15b00*/  UMOV UR4, UR4 ;  /* 0x0000000400047c82 */ /* 0x000fe20008000000 */
[----:B------:R1:W-:Y:S01]  /*15b10*/  UTCQMMA gdesc[UR16], gdesc[UR20], tmem[UR8], tmem[UR34], idesc[UR35], UPT ;  /* 0x00ff2214100075ea */ /* 0x0003e2000b800308 */
[----:B------:R1:W-:Y:S01]  /*15b20*/  UTCQMMA gdesc[UR22], gdesc[UR24], tmem[UR8], tmem[UR36], idesc[UR37], UPT ;  /* 0x00ff2418160075ea */ /* 0x0003e2000b800308 */
[----:B------:R1:W-:Y:S01]  /*15b30*/  UTCBAR [UR4], URZ ;  /* 0x000000ff040073e9 */ /* 0x0003e200080000ff */
[----:B------:R-:W-:Y:S01]  /*15b40*/  NOP ;  /* 0x0000000000007918 */ /* 0x000fe20000000000 */
.L_x_6:
[----:B-1----:R-:W-:Y:S01]  /*15b50*/  UMOV UR4, URZ ;  /* 0x000000ff00047c82 */ /* 0x002fe20008000000 */
[----:B------:R-:W-:Y:S05]  /*15b60*/  @!P3 BRA `(.L_x_7) ;  /* 0x000000b800b0b947 */ /* 0x000fea0003800000 */
[----:B0-----:R-:W-:Y:S01]  /*15b70*/  SHF.R.S32.HI R38, RZ, 0x1f, R162 ;  /* 0x0000001fff267819 */ /* 0x001fe200000114a2 */
[----:B------:R-:W-:Y:S01]  /*15b80*/  IMAD.SHL.U32 R35, R36, 0x80, RZ ;  /* 0x0000008024237824 */ /* 0x000fe200078e00ff */
[----:B------:R-:W-:Y:S01]  /*15b90*/  UIADD3 UR4, UPT, UPT, UR9, 0x8000, URZ ;  /* 0x0000800009047890 */ /* 0x000fe2000fffe0ff */
[----:B------:R-:W-:Y:S01]  /*15ba0*/  IMAD.MOV.U32 R39, RZ, RZ, RZ ;  /* 0x000000ffff277224 */ /* 0x000fe200078e00ff */
[----:B------:R-:W-:Y:S01]  /*15bb0*/  LEA.HI R36, R38, R162, RZ, 0x7 ;  /* 0x000000a226247211 */ /* 0x000fe200078f38ff */
[----:B------:R-:W-:Y:S02]  /*15bc0*/  UIADD3 UR5, UPT, UPT, UR9, 0xc000, URZ ;  /* 0x0000c00009057890 */ /* 0x000fe4000fffe0ff */
[----:B------:R-:W-:Y:S01]  /*15bd0*/  USHF.R.U32.HI UR4, URZ, 0x4, UR4 ;  /* 0x00000004ff047899 */ /* 0x000fe20008011604 */
[----:B------:R-:W-:Y:S01]  /*15be0*/  SHF.R.S32.HI R36, RZ, 0x7, R36 ;  /* 0x00000007ff247819 */ /* 0x000fe20000011424 */
[----:B------:R-:W-:Y:S02]  /*15bf0*/  USHF.R.U32.HI UR5, URZ, 0x4, UR5 ;  /* 0x00000004ff057899 */ /* 0x000fe40008011605 */
[----:B------:R-:W-:Y:S01]  /*15c00*/  USGXT.U32 UR12, UR4, 0xe ;  /* 0x0000000e040c789a */ /* 0x000fe20008000000 */
[----:B------:R-:W-:Y:S01]  /*15c10*/  VIMNMX R38, PT, PT, R36, 0x2, !PT ;  /* 0x0000000224267848 */ /* 0x000fe20007fe0100 */
[----:B-----5:R-:W-:Y:S01]  /*15c20*/  IMAD.SHL.U32 R36, R37, 0x80, RZ ;  /* 0x0000008025247824 */ /* 0x020fe200078e00ff */
[----:B------:R-:W-:-:S02]  /*15c30*/  USGXT.U32 UR14, UR5, 0xe ;  /* 0x0000000e050e789a */ /* 0x000fc40008000000 */
[----:B------:R-:W-:Y:S01]  /*15c40*/  UIADD3 UR30, UP1, UPT, UR12, 0x100, URZ ;  /* 0x000001000c1e7890 */ /* 0x000fe2000ff3e0ff */
[----:B------:R-:W-:Y:S01]  /*15c50*/  VIADD R37, R38, 0xfffffffe ;  /* 0xfffffffe26257836 */ /* 0x000fe20000000000 */
[----:B------:R-:W-:Y:S01]  /*15c60*/  UIADD3 UR28, UP2, UPT, UR14, 0x2, URZ ;  /* 0x000000020e1c7890 */ /* 0x000fe2000ff5e0ff */
[----:B------:R-:W-:Y:S01]  /*15c70*/  SHF.R.S32.HI R38, RZ, 0x1f, R36 ;  /* 0x0000001fff267819 */ /* 0x000fe20000011424 */
[----:B------:R-:W-:Y:S01]  /*15c80*/  UMOV UR4, URZ ;  /* 0x000000ff00047c82 */ /* 0x000fe20008000000 */
[----:B------:R-:W-:Y:S01]  /*15c90*/  UMOV UR5, URZ ;  /* 0x000000ff00057c82 */ /* 0x000fe20008000000 */
[----:B------:R0:W-:Y:S01]  /*15ca0*/  STL [R1+0x7d4], R37 ;  /* 0x0007d42501007387 */ /* 0x0001e20000100800 */
[----:B------:R-:W-:Y:S02]  /*15cb0*/  UIADD3.X UR31, UPT, UPT, UR4, 0x40004040, URZ, UP1, !UPT ;  /* 0x40004040041f7890 */ /* 0x000fe40008ffe4ff */
[----:B------:R-:W-:Y:S01]  /*15cc0*/  UIADD3.X UR29, UPT, UPT, UR5, 0x40004040, URZ, UP2, !UPT ;  /* 0x40004040051d7890 */ /* 0x000fe200097fe4ff */
[----:B------:R1:W-:Y:S01]  /*15cd0*/  STL [R1+0x7c8], RZ ;  /* 0x0007c8ff01007387 */ /* 0x0003e20000100800 */
[----:B------:R-:W-:Y:S01]  /*15ce0*/  UMOV UR11, 0x1 ;  /* 0x00000001000b7882 */ /* 0x000fe20000000000 */
[----:B------:R-:W-:-:S02]  /*15cf0*/  UIADD3.64 UR20, UPT, UPT, UR30, 0x100, URZ ;  /* 0x000001001e147897 */ /* 0x000fc4000fffe0ff */
[----:B------:R-:W-:Y:S01]  /*15d00*/  UIADD3.64 UR22, UPT, UPT, UR28, 0x2, URZ ;  /* 0x000000021c167897 */ /* 0x000fe2000fffe0ff */
[----:B0-----:R-:W-:Y:S01]  /*15d10*/  SHF.R.S32.HI R37, RZ, 0x1f, R35 ;  /* 0x0000001fff257819 */ /* 0x001fe20000011423 */
[----:B------:R-:W-:Y:S02]  /*15d20*/  UIADD3.64 UR24, UPT, UPT, UR30, 0x200, URZ ;  /* 0x000002001e187897 */ /* 0x000fe4000fffe0ff */
[----:B-1----:R-:W-:-:S12]  /*15d30*/  UIADD3.64 UR26, UPT, UPT, UR28, 0x4, URZ ;  /* 0x000000041c1a7897 */ /* 0x002fd8000fffe0ff */
.L_x_10:
[----:B-1----:R-:W2:Y:S01]  /*15d40*/  LDL R40, [R1+0x7c8] ;  /* 0x0007c80001287983 */ /* 0x002ea20000100800 */
[----:B------:R-:W-:Y:S01]  /*15d50*/  IMAD.U32 R39, R39, -0x80000000, RZ ;  /* 0x8000000027277824 */ /* 0x000fe200078e00ff */
[----:B------:R-:W0:Y:S01]  /*15d60*/  LDC R65, c[0x0][0x3a0] ;  /* 0x0000e800ff417b82 */ /* 0x000e220000000800 */
[C---:B-----5:R-:W-:Y:S02]  /*15d70*/  IADD3 R10, P5, PT, R35.reuse, R10, RZ ;  /* 0x0000000a230a7210 */ /* 0x060fe40007fbe0ff */
[----:B------:R-:W-:Y:S01]  /*15d80*/  IADD3 R8, P4, PT, R35, R8, RZ ;  /* 0x0000000823087210 */ /* 0x000fe20007f9e0ff */
[----:B------:R-:W1:Y:S01]  /*15d90*/  SYNCS.PHASECHK.TRANS64.TRYWAIT P6, [UR6], R39 ;  /* 0x00000027ff0075a7 */ /* 0x000e6200080c1106 */
[----:B--2---:R-:W-:-:S04]  /*15da0*/  VIADD R40, R40, 0x1 ;  /* 0x0000000128287836 */ /* 0x004fc80000000000 */
[----:B0-----:R-:W-:Y:S01]  /*15db0*/  IMAD R65, R40, -0x80, R65 ;  /* 0xffffff8028417824 */ /* 0x001fe200078e0241 */
[----:B------:R0:W-:Y:S04]  /*15dc0*/  STL [R1+0x7cc], R40 ;  /* 0x0007cc2801007387 */ /* 0x0001e80000100800 */
[C---:B------:R-:W-:Y:S02]  /*15dd0*/  ISETP.GT.AND P2, PT, R65.reuse, 0x1, PT ;  /* 0x000000014100780c */ /* 0x040fe40003f44270 */
[----:B------:R-:W-:Y:S01]  /*15de0*/  ISETP.GT.AND P3, PT, R65, 0x2, PT ;  /* 0x000000024100780c */ /* 0x000fe20003f64270 */
[----:B-1----:R-:W-:-:S12]  /*15df0*/  @!P6 BRA `(.L_x_8) ;  /* 0x000001000070e947 */ /* 0x002fd80003800000 */
.L_x_16:
[----:B------:R-:W-:Y:S01]  /*15e00*/  PRMT R91, RZ, 0x7610, R91 ;  /* 0x00007610ff5b7816 */ /* 0x000fe2000000005b */
[----:B------:R-:W-:Y:S01]  /*15e10*/  IMAD.X R11, R37, 0x1, R11, P5 ;  /* 0x00000001250b7824 */ /* 0x000fe200028e060b */
[----:B------:R-:W-:Y:S01]  /*15e20*/  ISETP.GT.AND P5, PT, R65, 0x4, PT ;  /* 0x000000044100780c */ /* 0x000fe20003fa4270 */
[----:B------:R-:W-:Y:S01]  /*15e30*/  IMAD.X R9, R37, 0x1, R9, P4 ;  /* 0x0000000125097824 */ /* 0x000fe200020e0609 */
[C---:B------:R-:W-:Y:S01]  /*15e40*/  IADD3 R18, P6, PT, R35.reuse, R18, RZ ;  /* 0x0000001223127210 */ /* 0x040fe20007fde0ff */
[----:B------:R-:W-:Y:S01]  /*15e50*/  STL [R1+0xa4c], R71 ;  /* 0x000a4c4701007387 */ /* 0x000fe20000100800 */
[----:B------:R-:W-:Y:S02]  /*15e60*/  PRMT R49, RZ, 0x7610, R49 ;  /* 0x00007610ff317816 */ /* 0x000fe40000000031 */
[----:B0-----:R-:W-:Y:S01]  /*15e70*/  PRMT R40, RZ, 0x7610, R40 ;  /* 0x00007610ff287816 */ /* 0x001fe20000000028 */
[----:B------:R-:W2:Y:S01]  /*15e80*/  @P3 LDG.E.U8 R91, desc[UR18][R10.64] ;  /* 0x000000120a5b3981 */ /* 0x000ea2000c1e1100 */
[----:B------:R-:W-:Y:S01]  /*15e90*/  IADD3 R22, P3, PT, R35, R22, RZ ;  /* 0x0000001623167210 */ /* 0x000fe20007f7e0ff */
[C---:B------:R-:W-:Y:S01]  /*15ea0*/  IMAD.X R19, R37.reuse, 0x1, R19, P6 ;  /* 0x0000000125137824 */ /* 0x040fe200030e0613 */
[----:B------:R-:W-:Y:S01]  /*15eb0*/  PRMT R29, RZ, 0x7610, R29 ;  /* 0x00007610ff1d7816 */ /* 0x000fe2000000001d */
[----:B------:R-:W3:Y:S01]  /*15ec0*/  @P2 LDG.E.U8 R49, desc[UR18][R8.64] ;  /* 0x0000001208312981 */ /* 0x000ee2000c1e1100 */
[----:B------:R-:W-:Y:S01]  /*15ed0*/  PRMT R30, RZ, 0x7610, R30 ;  /* 0x00007610ff1e7816 */ /* 0x000fe2000000001e */
[----:B------:R-:W-:Y:S01]  /*15ee0*/  IMAD.X R23, R37, 0x1, R23, P3 ;  /* 0x0000000125177824 */ /* 0x000fe200018e0617 */
[----:B------:R-:W-:Y:S01]  /*15ef0*/  ISETP.GT.AND P3, PT, R65, 0x6, PT ;  /* 0x000000064100780c */ /* 0x000fe20003f64270 */
[----:B------:R0:W4:Y:S01]  /*15f00*/  @P5 LDG.E.U8 R40, desc[UR18][R18.64] ;  /* 0x0000001212285981 */ /* 0x000122000c1e1100 */
[----:B------:R-:W-:-:S02]  /*15f10*/  IADD3 R14, P2, PT, R35, R14, RZ ;  /* 0x0000000e230e7210 */ /* 0x000fc40007f5e0ff */
[----:B------:R-:W-:Y:S01]  /*15f20*/  IADD3 R24, P5, PT, R35, R24, RZ ;  /* 0x0000001823187210 */ /* 0x000fe20007fbe0ff */
[----:B------:R-:W-:Y:S01]  /*15f30*/  STL [R1+0xa48], R70 ;  /* 0x000a484601007387 */ /* 0x000fe20000100800 */
[----:B------:R-:W-:Y:S01]  /*15f40*/  ISETP.GT.AND P4, PT, R65, 0x3, PT ;  /* 0x000000034100780c */ /* 0x000fe20003f84270 */
[----:B------:R-:W-:Y:S01]  /*15f50*/  IMAD.X R15, R37, 0x1, R15, P2 ;  /* 0x00000001250f7824 */ /* 0x000fe200010e060f */
[----:B------:R-:W-:Y:S01]  /*15f60*/  ISETP.GT.AND P2, PT, R65, 0x5, PT ;  /* 0x000000054100780c */ /* 0x000fe20003f44270 */
[----:B------:R-:W-:Y:S01]  /*15f70*/  IMAD.X R25, R37, 0x1, R25, P5 ;  /* 0x0000000125197824 */ /* 0x000fe200028e0619 */
[----:B------:R-:W-:Y:S01]  /*15f80*/  PRMT R94, RZ, 0x7610, R94 ;  /* 0x00007610ff5e7816 */ /* 0x000fe2000000005e */
[----:B------:R-:W-:Y:S04]  /*15f90*/  STL [R1+0xa44], R69 ;  /* 0x000a444501007387 */ /* 0x000fe80000100800 */
[----:B------:R-:W2:Y:S04]  /*15fa0*/  @P3 LDG.E.U8 R29, desc[UR18][R24.64] ;  /* 0x00000012181d3981 */ /* 0x000ea8000c1e1100 */
[----:B------:R-:W-:Y:S04]  /*15fb0*/  STL [R1+0xa40], R68 ;  /* 0x000a404401007387 */ /* 0x000fe80000100800 */
[----:B------:R-:W3:Y:S04]  /*15fc0*/  @P2 LDG.E.U8 R30, desc[UR18][R22.64] ;  /* 0x00000012161e2981 */ /* 0x000ee8000c1e1100 */
[----:B------:R-:W-:Y:S04]  /*15fd0*/  STL [R1+0xa3c], R67 ;  /* 0x000a3c4301007387 */ /* 0x000fe80000100800 */
[----:B------:R-:W-:Y:S04]  /*15fe0*/  STL [R1+0xa38], R66 ;  /* 0x000a384201007387 */ /* 0x000fe80000100800 */
[----:B------:R-:W-:Y:S04]  /*15ff0*/  STL [R1+0x9d8], R0 ;  /* 0x0009d80001007387 */ /* 0x000fe80000100800 */
[----:B------:R-:W-:Y:S04]  /*16000*/  STL [R1+0x9e0], R8 ;  /* 0x0009e00801007387 */ /* 0x000fe80000100800 */
[----:B------:R-:W4:Y:S01]  /*16010*/  @P4 LDG.E.U8 R94, desc[UR18][R14.64] ;  /* 0x000000120e5e4981 */ /* 0x000f22000c1e1100 */
[----:B------:R-:W-:-:S03]  /*16020*/  ISETP.GT.AND P4, PT, R65, 0x7, PT ;  /* 0x000000074100780c */ /* 0x000fc60003f84270 */
[----:B------:R-:W-:Y:S01]  /*16030*/  STL [R1+0x9dc], R9 ;  /* 0x0009dc0901007387 */ /* 0x000fe20000100800 */
[----:B------:R-:W-:-:S03]  /*16040*/  IADD3 R26, P6, PT, R35, R26, RZ ;  /* 0x0000001a231a7210 */ /* 0x000fc60007fde0ff */
[----:B------:R-:W-:Y:S04]  /*16050*/  STL [R1+0x9e8], R10 ;  /* 0x0009e80a01007387 */ /* 0x000fe80000100800 */
[----:B------:R-:W-:Y:S04]  /*16060*/  STL [R1+0x9e4], R11 ;  /* 0x0009e40b01007387 */ /* 0x000fe80000100800 */
[----:B------:R-:W-:Y:S04]  /*16070*/  STL [R1+0x9f0], R14 ;  /* 0x0009f00e01007387 */ /* 0x000fe80000100800 */
[----:B------:R-:W-:Y:S01]  /*16080*/  STL [R1+0x9ec], R15 ;  /* 0x0009ec0f01007387 */ /* 0x000fe20000100800 */
[----:B------:R-:W-:-:S03]  /*16090*/  IMAD.X R27, R37, 0x1, R27, P6 ;  /* 0x00000001251b7824 */ /* 0x000fc600030e061b */
[----:B------:R-:W-:Y:S04]  /*160a0*/  STL [R1+0x9f8], R18 ;  /* 0x0009f81201007387 */ /* 0x000fe80000100800 */
[----:B------:R0:W-:Y:S02]  /*160b0*/  STL [R1+0x9f4], R19 ;  /* 0x0009f41301007387 */ /* 0x0001e40000100800 */
[----:B0-----:R-:W-:-:S06]  /*160c0*/  PRMT R19, RZ, 0x7610, R19 ;  /* 0x00007610ff137816 */ /* 0x001fcc0000000013 */
[----:B------:R-:W4:Y:S04]  /*160d0*/  @P4 LDG.E.U8 R19, desc[UR18][R26.64] ;  /* 0x000000121a134981 */ /* 0x000f28000c1e1100 */
[----:B------:R-:W-:Y:S04]  /*160e0*/  STL [R1+0xa00], R22 ;  /* 0x000a001601007387 */ /* 0x000fe80000100800 */
[----:B------:R-:W-:Y:S04]  /*160f0*/  STL [R1+0x9fc], R23 ;  /* 0x0009fc1701007387 */ /* 0x000fe80000100800 */
[----:B------:R-:W4:Y:S04]  /*16100*/  LDL.LU R66, [R1+0x10] ;  /* 0x0000100001427983 */ /* 0x000f280000300800 */
[----:B------:R-:W4:Y:S01]  /*16110*/  LDL.LU R69, [R1+0x14] ;  /* 0x0000140001457983 */ /* 0x000f220000300800 */
[----:B------:R-:W-:-:S02]  /*16120*/  ISETP.GT.AND P2, PT, R65, 0x8, PT ;  /* 0x000000084100780c */ /* 0x000fc40003f44270 */
[----:B------:R-:W-:Y:S01]  /*16130*/  IADD3 R4, P5, PT, R35, R4, RZ ;  /* 0x0000000423047210 */ /* 0x000fe20007fbe0ff */
[----:B--2---:R0:W-:Y:S04]  /*16140*/  STL [R1+0x88], R29 ;  /* 0x0000881d01007387 */ /* 0x0041e80000100800 */
[----:B0-----:R-:W2:Y:S04]  /*16150*/  LDL.LU R29, [R1+0x18] ;  /* 0x00001800011d7983 */ /* 0x001ea80000300800 */
[----:B------:R-:W2:Y:S04]  /*16160*/  LDL.LU R70, [R1+0x94] ;  /* 0x0000940001467983 */ /* 0x000ea80000300800 */
[----:B---3--:R0:W-:Y:S04]  /*16170*/  STL [R1+0x8c], R30 ;  /* 0x00008c1e01007387 */ /* 0x0081e80000100800 */
[----:B0-----:R-:W3:Y:S01]  /*16180*/  LDL.LU R30, [R1+0x9c] ;  /* 0x00009c00011e7983 */ /* 0x001ee20000300800 */
[----:B------:R-:W-:Y:S01]  /*16190*/  ISETP.GT.AND P3, PT, R65, 0x9, PT ;  /* 0x000000094100780c */ /* 0x000fe20003f64270 */
[----:B------:R-:W-:Y:S01]  /*161a0*/  IMAD.X R5, R37, 0x1, R5, P5 ;  /* 0x0000000125057824 */ /* 0x000fe200028e0605 */
[----:B------:R-:W-:-:S02]  /*161b0*/  PRMT R64, RZ, 0x7610, R64 ;  /* 0x00007610ff407816 */ /* 0x000fc40000000040 */
[----:B------:R-:W-:Y:S02]  /*161c0*/  ISETP.GT.AND P4, PT, R65, 0xa, PT ;  /* 0x0000000a4100780c */ /* 0x000fe40003f84270 */
[C---:B------:R-:W-:Y:S02]  /*161d0*/  IADD3 R6, P5, PT, R35.reuse, R6, RZ ;  /* 0x0000000623067210 */ /* 0x040fe40007fbe0ff */
[----:B------:R-:W-:Y:S01]  /*161e0*/  IADD3 R12, P6, PT, R35, R12, RZ ;  /* 0x0000000c230c7210 */ /* 0x000fe20007fde0ff */
[----:B------:R-:W3:Y:S01]  /*161f0*/  @P2 LDG.E.U8 R64, desc[UR18][R4.64] ;  /* 0x0000001204402981 */ /* 0x000ee2000c1e1100 */
[----:B------:R-:W-:Y:S01]  /*16200*/  PRMT R48, RZ, 0x7610, R48 ;  /* 0x00007610ff307816 */ /* 0x000fe20000000030 */
[----:B------:R-:W-:Y:S01]  /*16210*/  IMAD.X R7, R37, 0x1, R7, P5 ;  /* 0x0000000125077824 */ /* 0x000fe200028e0607 */
[----:B------:R-:W-:Y:S01]  /*16220*/  ISETP.GT.AND P2, PT, R65, 0xb, PT ;  /* 0x0000000b4100780c */ /* 0x000fe20003f44270 */
[----:B------:R-:W-:Y:S01]  /*16230*/  STL [R1+0xa08], R24 ;  /* 0x000a081801007387 */ /* 0x000fe20000100800 */
[----:B------:R-:W-:Y:S01]  /*16240*/  PRMT R92, RZ, 0x7610, R92 ;  /* 0x00007610ff5c7816 */ /* 0x000fe2000000005c */
[----:B------:R-:W-:-:S02]  /*16250*/  IMAD.X R13, R37, 0x1, R13, P6 ;  /* 0x00000001250d7824 */ /* 0x000fc400030e060d */
[----:B------:R-:W-:Y:S01]  /*16260*/  STL [R1+0xa04], R25 ;  /* 0x000a041901007387 */ /* 0x000fe20000100800 */
[----:B------:R-:W-:-:S03]  /*16270*/  IADD3 R16, P5, PT, R35, R16, RZ ;  /* 0x0000001023107210 */ /* 0x000fc60007fbe0ff */
[----:B----4-:R-:W-:Y:S01]  /*16280*/  STL [R1+0x90], R40 ;  /* 0x0000902801007387 */ /* 0x010fe20000100800 */
[----:B------:R-:W-:Y:S01]  /*16290*/  PRMT R93, RZ, 0x7610, R93 ;  /* 0x00007610ff5d7816 */ /* 0x000fe2000000005d */
[----:B------:R-:W-:Y:S02]  /*162a0*/  IMAD.X R17, R37, 0x1, R17, P5 ;  /* 0x0000000125117824 */ /* 0x000fe400028e0611 */
[----:B------:R-:W4:Y:S01]  /*162b0*/  @P3 LDG.E.U8 R48, desc[UR18][R6.64] ;  /* 0x0000001206303981 */ /* 0x000f22000c1e1100 */
[----:B------:R-:W-:-:S03]  /*162c0*/  ISETP.GT.AND P3, PT, R65, 0xc, PT ;  /* 0x0000000c4100780c */ /* 0x000fc60003f64270 */
[----:B------:R-:W4:Y:S01]  /*162d0*/  @P4 LDG.E.U8 R92, desc[UR18][R12.64] ;  /* 0x000000120c5c4981 */ /* 0x000f22000c1e1100 */
[----:B------:R-:W-:Y:S02]  /*162e0*/  ISETP.GT.AND P4, PT, R65, 0xd, PT ;  /* 0x0000000d4100780c */ /* 0x000fe40003f84270 */
[C---:B------:R-:W-:Y:S01]  /*162f0*/  IADD3 R20, P5, PT, R35.reuse, R20, RZ ;  /* 0x0000001423147210 */ /* 0x040fe20007fbe0ff */
[----:B------:R0:W4:Y:S04]  /*16300*/  @P2 LDG.E.U8 R93, desc[UR18][R16.64] ;  /* 0x00000012105d2981 */ /* 0x000128000c1e1100 */
[----:B------:R-:W-:Y:S04]  /*16310*/  STL [R1+0xa14], R19 ;  /* 0x000a141301007387 */ /* 0x000fe80000100800 */
[----:B------:R-:W-:Y:S04]  /*16320*/  STL [R1+0xa10], R26 ;  /* 0x000a101a01007387 */ /* 0x000fe80000100800 */
[----:B------:R-:W-:Y:S04]  /*16330*/  STL [R1+0xa0c], R27 ;  /* 0x000a0c1b01007387 */ /* 0x000fe80000100800 */
[----:B------:R-:W-:Y:S04]  /*16340*/  STL [R1+0xa1c], R4 ;  /* 0x000a1c0401007387 */ /* 0x000fe80000100800 */
[----:B------:R-:W-:Y:S04]  /*16350*/  STL [R1+0xa18], R5 ;  /* 0x000a180501007387 */ /* 0x000fe80000100800 */
[----:B------:R-:W-:Y:S04]  /*16360*/  STL [R1+0xa24], R6 ;  /* 0x000a240601007387 */ /* 0x000fe80000100800 */
[----:B------:R-:W-:Y:S01]  /*16370*/  STL [R1+0xa20], R7 ;  /* 0x000a200701007387 */ /* 0x000fe20000100800 */
[----:B------:R-:W-:-:S03]  /*16380*/  IADD3 R111, P6, PT, R35, R111, RZ ;  /* 0x0000006f236f7210 */ /* 0x000fc60007fde0ff */
[----:B------:R-:W-:Y:S04]  /*16390*/  STL [R1+0xa2c], R12 ;  /* 0x000a2c0c01007387 */ /* 0x000fe80000100800 */
[----:B------:R-:W-:Y:S01]  /*163a0*/  STL [R1+0xa28], R13 ;  /* 0x000a280d01007387 */ /* 0x000fe20000100800 */
[----:B------:R-:W-:-:S03]  /*163b0*/  IMAD.X R21, R37, 0x1, R21, P5 ;  /* 0x0000000125157824 */ /* 0x000fc600028e0615 */
[----:B------:R-:W-:Y:S01]  /*163c0*/  STL [R1+0xa34], R16 ;  /* 0x000a341001007387 */ /* 0x000fe20000100800 */
[----:B------:R-:W-:-:S03]  /*163d0*/  ISETP.GT.AND P2, PT, R65, 0xe, PT ;  /* 0x0000000e4100780c */ /* 0x000fc60003f44270 */
[----:B------:R0:W-:Y:S01]  /*163e0*/  STL [R1+0xa30], R17 ;  /* 0x000a301101007387 */ /* 0x0001e20000100800 */
[----:B------:R-:W-:Y:S01]  /*163f0*/  IMAD.X R110, R37, 0x1, R110, P6 ;  /* 0x00000001256e7824 */ /* 0x000fe200030e066e */
[----:B------:R-:W-:Y:S02]  /*16400*/  IADD3 R118, P5, PT, R35, R118, RZ ;  /* 0x0000007623767210 */ /* 0x000fe40007fbe0ff */
[----:B0-----:R-:W-:Y:S01]  /*16410*/  PRMT R17, RZ, 0x7610, R17 ;  /* 0x00007610ff117816 */ /* 0x001fe20000000011 */
[----:B------:R-:W-:Y:S01]  /*16420*/  @P4 IMAD.MOV.U32 R40, RZ, RZ, R111 ;  /* 0x000000ffff284224 */ /* 0x000fe200078e006f */
[----:B------:R-:W-:Y:S01]  /*16430*/  PRMT R6, RZ, 0x7610, R6 ;  /* 0x00007610ff067816 */ /* 0x000fe20000000006 */
[----:B------:R-:W-:-:S03]  /*16440*/  @P4 IMAD.MOV.U32 R41, RZ, RZ, R110 ;  /* 0x000000ffff294224 */ /* 0x000fc600078e006e */
[----:B------:R-:W4:Y:S01]  /*16450*/  @P3 LDG.E.U8 R17, desc[UR18][R20.64] ;  /* 0x0000001214113981 */ /* 0x000f22000c1e1100 */
[----:B------:R-:W-:Y:S01]  /*16460*/  ISETP.GT.AND P3, PT, R65, 0xf, PT ;  /* 0x0000000f4100780c */ /* 0x000fe20003f64270 */
[----:B------:R-:W-:Y:S01]  /*16470*/  IMAD.X R112, R37, 0x1, R112, P5 ;  /* 0x0000000125707824 */ /* 0x000fe200028e0670 */
[----:B------:R-:W-:Y:S01]  /*16480*/  IADD3 R123, P5, PT, R35, R123, RZ ;  /* 0x0000007b237b7210 */ /* 0x000fe20007fbe0ff */
[----:B------:R0:W4:Y:S01]  /*16490*/  @P4 LDG.E.U8 R6, desc[UR18][R40.64] ;  /* 0x0000001228064981 */ /* 0x000122000c1e1100 */
[----:B------:R-:W-:Y:S02]  /*164a0*/  PRMT R27, RZ, 0x7610, R27 ;  /* 0x00007610ff1b7816 */ /* 0x000fe4000000001b */
[----:B------:R-:W-:Y:S01]  /*164b0*/  ISETP.GT.AND P4, PT, R65, 0x10, PT ;  /* 0x000000104100780c */ /* 0x000fe20003f84270 */
[----:B------:R-:W-:Y:S01]  /*164c0*/  IMAD.X R119, R37, 0x1, R119, P5 ;  /* 0x0000000125777824 */ /* 0x000fe200028e0677 */
[----:B------:R-:W-:Y:S01]  /*164d0*/  IADD3 R126, P6, PT, R35, R126, RZ ;  /* 0x0000007e237e7210 */ /* 0x000fe20007fde0ff */
[----:B0-----:R-:W-:-:S02]  /*164e0*/  @P2 IMAD.MOV.U32 R40, RZ, RZ, R118 ;  /* 0x000000ffff282224 */ /* 0x001fc400078e0076 */
[----:B------:R-:W-:Y:S01]  /*164f0*/  @P2 IMAD.MOV.U32 R41, RZ, RZ, R112 ;  /* 0x000000ffff292224 */ /* 0x000fe200078e0070 */
[----:B------:R-:W-:-:S04]  /*16500*/  PRMT R14, RZ, 0x7610, R14 ;  /* 0x00007610ff0e7816 */ /* 0x000fc8000000000e */
[----:B------:R0:W4:Y:S01]  /*16510*/  @P2 LDG.E.U8 R27, desc[UR18][R40.64] ;  /* 0x00000012281b2981 */ /* 0x000122000c1e1100 */
[----:B------:R-:W-:Y:S01]  /*16520*/  ISETP.GT.AND P2, PT, R65, 0x11, PT ;  /* 0x000000114100780c */ /* 0x000fe20003f44270 */
[----:B------:R-:W-:Y:S01]  /*16530*/  IMAD.X R125, R37, 0x1, R125, P6 ;  /* 0x00000001257d7824 */ /* 0x000fe200030e067d */
[----:B------:R-:W-:Y:S01]  /*16540*/  IADD3 R132, P5, PT, R35, R132, RZ ;  /* 0x0000008423847210 */ /* 0x000fe20007fbe0ff */
[----:B0-----:R-:W-:Y:S02]  /*16550*/  @P3 IMAD.MOV.U32 R40, RZ, RZ, R123 ;  /* 0x000000ffff283224 */ /* 0x001fe400078e007b */
[----:B------:R-:W-:Y:S01]  /*16560*/  @P3 IMAD.MOV.U32 R41, RZ, RZ, R119 ;  /* 0x000000ffff293224 */ /* 0x000fe200078e0077 */
[----:B------:R-:W-:-:S04]  /*16570*/  PRMT R63, RZ, 0x7610, R63 ;  /* 0x00007610ff3f7816 */ /* 0x000fc8000000003f */
[----:B------:R0:W4:Y:S01]  /*16580*/  @P3 LDG.E.U8 R14, desc[UR18][R40.64] ;  /* 0x00000012280e3981 */ /* 0x000122000c1e1100 */
[----:B------:R-:W-:Y:S01]  /*16590*/  ISETP.GT.AND P3, PT, R65, 0x12, PT ;  /* 0x000000124100780c */ /* 0x000fe20003f64270 */
[----:B------:R-:W-:Y:S01]  /*165a0*/  IMAD.X R130, R37, 0x1, R130, P5 ;  /* 0x0000000125827824 */ /* 0x000fe200028e0682 */
[----:B------:R-:W-:Y:S02]  /*165b0*/  IADD3 R138, P5, PT, R35, R138, RZ ;  /* 0x0000008a238a7210 */ /* 0x000fe40007fbe0ff */
[----:B------:R-:W-:Y:S01]  /*165c0*/  PRMT R47, RZ, 0x7610, R47 ;  /* 0x00007610ff2f7816 */ /* 0x000fe2000000002f */
[----:B0-----:R-:W-:Y:S02]  /*165d0*/  @P4 IMAD.MOV.U32 R40, RZ, RZ, R126 ;  /* 0x000000ffff284224 */ /* 0x001fe400078e007e */
[----:B------:R-:W-:Y:S02]  /*165e0*/  @P4 IMAD.MOV.U32 R41, RZ, RZ, R125 ;  /* 0x000000ffff294224 */ /* 0x000fe400078e007d */
[----:B------:R-:W-:-:S03]  /*165f0*/  IMAD.X R135, R37, 0x1, R135, P5 ;  /* 0x0000000125877824 */ /* 0x000fc600028e0687 */
[----:B------:R0:W4:Y:S01]  /*16600*/  @P4 LDG.E.U8 R63, desc[UR18][R40.64] ;  /* 0x00000012283f4981 */ /* 0x000122000c1e1100 */
[----:B------:R-:W-:Y:S02]  /*16610*/  ISETP.GT.AND P4, PT, R65, 0x13, PT ;  /* 0x000000134100780c */ /* 0x000fe40003f84270 */
[----:B------:R-:W-:Y:S02]  /*16620*/  IADD3 R146, P6, PT, R35, R146, RZ ;  /* 0x0000009223927210 */ /* 0x000fe40007fde0ff */
[----:B------:R-:W-:Y:S01]  /*16630*/  PRMT R108, RZ, 0x7610, R108 ;  /* 0x00007610ff6c7816 */ /* 0x000fe2000000006c */
[----:B0-----:R-:W-:Y:S02]  /*16640*/  @P2 IMAD.MOV.U32 R40, RZ, RZ, R132 ;  /* 0x000000ffff282224 */ /* 0x001fe400078e0084 */
[----:B------:R-:W-:-:S05]  /*16650*/  @P2 IMAD.MOV.U32 R41, RZ, RZ, R130 ;  /* 0x000000ffff292224 */ /* 0x000fca00078e0082 */
        /* <DEDUP_REMOVED lines=17> */
[C---:B------:R-:W-:Y:S02]  /*16770*/  IADD3 R164, P6, PT, R35.reuse, R164, RZ ;  /* 0x000000a423a47210 */ /* 0x040fe40007fde0ff */
[----:B------:R-:W-:Y:S01]  /*16780*/  PRMT R7, RZ, 0x7610, R7 ;  /* 0x00007610ff077816 */ /* 0x000fe20000000007 */
[----:B0-----:R-:W-:Y:S02]  /*16790*/  @P2 IMAD.MOV.U32 R40, RZ, RZ, R156 ;  /* 0x000000ffff282224 */ /* 0x001fe400078e009c */
[----:B------:R-:W-:Y:S01]  /*167a0*/  @P2 IMAD.MOV.U32 R41, RZ, RZ, R150 ;  /* 0x000000ffff292224 */ /* 0x000fe200078e0096 */
[----:B------:R-:W-:-:S04]  /*167b0*/  IADD3 R66, P5, PT, R35, R66, RZ ;  /* 0x0000004223427210 */ /* 0x000fc80007fbe0ff */
[----:B------:R0:W4:Y:S01]  /*167c0*/  @P2 LDG.E.U8 R12, desc[UR18][R40.64] ;  /* 0x00000012280c2981 */ /* 0x000122000c1e1100 */
[----:B------:R-:W-:Y:S01]  /*167d0*/  ISETP.GT.AND P2, PT, R65, 0x17, PT ;  /* 0x000000174100780c */ /* 0x000fe20003f44270 */
[C---:B------:R-:W-:Y:S01]  /*167e0*/  IMAD.X R163, R37.reuse, 0x1, R163, P6 ;  /* 0x0000000125a37824 */ /* 0x040fe200030e06a3 */
[----:B------:R-:W-:Y:S01]  /*167f0*/  PRMT R24, RZ, 0x7610, R24 ;  /* 0x00007610ff187816 */ /* 0x000fe20000000018 */
[----:B0-----:R-:W-:Y:S02]  /*16800*/  @P3 IMAD.MOV.U32 R40, RZ, RZ, R158 ;  /* 0x000000ffff283224 */ /* 0x001fe400078e009e */
[----:B------:R-:W-:Y:S02]  /*16810*/  @P3 IMAD.MOV.U32 R41, RZ, RZ, R157 ;  /* 0x000000ffff293224 */ /* 0x000fe400078e009d */
[----:B------:R-:W-:-:S03]  /*16820*/  IMAD.X R165, R37, 0x1, R165, P5 ;  /* 0x0000000125a57824 */ /* 0x000fc600028e06a5 */
[----:B------:R0:W4:Y:S01]  /*16830*/  @P3 LDG.E.U8 R7, desc[UR18][R40.64] ;  /* 0x0000001228073981 */ /* 0x000122000c1e1100 */
[----:B------:R-:W-:Y:S02]  /*16840*/  ISETP.GT.AND P3, PT, R65, 0x18, PT ;  /* 0x000000184100780c */ /* 0x000fe40003f64270 */
[----:B------:R-:W-:Y:S01]  /*16850*/  PRMT R15, RZ, 0x7610, R15 ;  /* 0x00007610ff0f7816 */ /* 0x000fe2000000000f */
[----:B0-----:R-:W-:Y:S02]  /*16860*/  @P4 IMAD.MOV.U32 R40, RZ, RZ, R164 ;  /* 0x000000ffff284224 */ /* 0x001fe400078e00a4 */
[----:B------:R-:W-:Y:S01]  /*16870*/  @P4 IMAD.MOV.U32 R41, RZ, RZ, R163 ;  /* 0x000000ffff294224 */ /* 0x000fe200078e00a3 */
[----:B------:R0:W-:Y:S04]  /*16880*/  STL [R1+0x10], R66 ;  /* 0x0000104201007387 */ /* 0x0001e80000100800 */
[----:B------:R1:W4:Y:S01]  /*16890*/  @P4 LDG.E.U8 R24, desc[UR18][R40.64] ;  /* 0x0000001228184981 */ /* 0x000322000c1e1100 */
[----:B------:R-:W-:-:S03]  /*168a0*/  PRMT R62, RZ, 0x7610, R62 ;  /* 0x00007610ff3e7816 */ /* 0x000fc6000000003e */
[----:B------:R-:W4:Y:S01]  /*168b0*/  LDL.LU R68, [R1+0x98] ;  /* 0x0000980001447983 */ /* 0x000f220000300800 */
[----:B-1----:R-:W-:Y:S02]  /*168c0*/  @P2 IMAD.MOV.U32 R40, RZ, RZ, R66 ;  /* 0x000000ffff282224 */ /* 0x002fe400078e0042 */
[----:B------:R-:W-:Y:S01]  /*168d0*/  @P2 IMAD.MOV.U32 R41, RZ, RZ, R165 ;  /* 0x000000ffff292224 */ /* 0x000fe200078e00a5 */
[----:B0-----:R-:W4:Y:S04]  /*168e0*/  LDL.LU R66, [R1+0xa4] ;  /* 0x0000a40001427983 */ /* 0x001f280000300800 */
[----:B------:R0:W4:Y:S01]  /*168f0*/  @P2 LDG.E.U8 R15, desc[UR18][R40.64] ;  /* 0x00000012280f2981 */ /* 0x000122000c1e1100 */
[----:B--2---:R-:W-:-:S05]  /*16900*/  IADD3 R29, P5, PT, R35, R29, RZ ;  /* 0x0000001d231d7210 */ /* 0x004fca0007fbe0ff */
[----:B------:R-:W-:Y:S01]  /*16910*/  IMAD.X R69, R37, 0x1, R69, P5 ;  /* 0x0000000125457824 */ /* 0x000fe200028e0645 */
[C---:B------:R-:W-:Y:S01]  /*16920*/  IADD3 R70, P6, PT, R35.reuse, R70, RZ ;  /* 0x0000004623467210 */ /* 0x040fe20007fde0ff */
[----:B------:R-:W-:Y:S01]  /*16930*/  STL [R1+0x18], R29 ;  /* 0x0000181d01007387 */ /* 0x000fe20000100800 */
[----:B0-----:R-:W-:Y:S02]  /*16940*/  @P3 IMAD.MOV.U32 R40, RZ, RZ, R29 ;  /* 0x000000ffff283224 */ /* 0x001fe400078e001d */
[----:B------:R-:W-:Y:S01]  /*16950*/  @P3 IMAD.MOV.U32 R41, RZ, RZ, R69 ;  /* 0x000000ffff293224 */ /* 0x000fe200078e0045 */
[----:B------:R0:W-:Y:S04]  /*16960*/  STL [R1+0x14], R69 ;  /* 0x0000144501007387 */ /* 0x0001e80000100800 */
[----:B------:R1:W2:Y:S01]  /*16970*/  @P3 LDG.E.U8 R62, desc[UR18][R40.64] ;  /* 0x00000012283e3981 */ /* 0x0002a2000c1e1100 */
[----:B---3--:R-:W-:-:S03]  /*16980*/  IADD3 R30, P5, PT, R35, R30, RZ ;  /* 0x0000001e231e7210 */ /* 0x008fc60007fbe0ff */
[----:B0-----:R-:W3:Y:S04]  /*16990*/  LDL.LU R69, [R1+0xa0] ;  /* 0x0000a00001457983 */ /* 0x001ee80000300800 */
[----:B------:R-:W-:Y:S04]  /*169a0*/  STL [R1+0x94], R70 ;  /* 0x0000944601007387 */ /* 0x000fe80000100800 */
[----:B------:R-:W2:Y:S04]  /*169b0*/  LDL.LU R71, [R1+0xac] ;  /* 0x0000ac0001477983 */ /* 0x000ea80000300800 */
[----:B------:R-:W-:Y:S04]  /*169c0*/  STL [R1+0x9c], R30 ;  /* 0x00009c1e01007387 */ /* 0x000fe80000100800 */
[----:B------:R-:W2:Y:S04]  /*169d0*/  LDL.LU R29, [R1+0xb4] ;  /* 0x0000b400011d7983 */ /* 0x000ea80000300800 */
[----:B------:R-:W2:Y:S01]  /*169e0*/  LDL.LU R41, [R1+0x2c] ;  /* 0x00002c0001297983 */ /* 0x000ea20000300800 */
[----:B------:R-:W-:-:S02]  /*169f0*/  ISETP.GT.AND P4, PT, R65, 0x19, PT ;  /* 0x000000194100780c */ /* 0x000fc40003f84270 */
[C---:B------:R-:W-:Y:S02]  /*16a00*/  ISETP.GT.AND P2, PT, R65.reuse, 0x1a, PT ;  /* 0x0000001a4100780c */ /* 0x040fe40003f44270 */
[----:B------:R-:W-:Y:S02]  /*16a10*/  PRMT R46, RZ, 0x7610, R46 ;  /* 0x00007610ff2e7816 */ /* 0x000fe4000000002e */
[----:B------:R-:W-:Y:S02]  /*16a20*/  ISETP.GT.AND P3, PT, R65, 0x1b, PT ;  /* 0x0000001b4100780c */ /* 0x000fe40003f64270 */
[----:B------:R-:W-:-:S05]  /*16a30*/  PRMT R107, RZ, 0x7610, R107 ;  /* 0x00007610ff6b7816 */ /* 0x000fca000000006b */
[----:B-1----:R-:W-:Y:S01]  /*16a40*/  @P4 IMAD.MOV.U32 R40, RZ, RZ, R70 ;  /* 0x000000ffff284224 */ /* 0x002fe200078e0046 */
[----:B------:R-:W-:Y:S01]  /*16a50*/  PRMT R145, RZ, 0x7610, R145 ;  /* 0x00007610ff917816 */ /* 0x000fe20000000091 */
[----:B----4-:R-:W-:Y:S01]  /*16a60*/  IMAD.X R68, R37, 0x1, R68, P5 ;  /* 0x0000000125447824 */ /* 0x010fe200028e0644 */
[----:B------:R-:W-:-:S05]  /*16a70*/  IADD3 R66, P5, PT, R35, R66, RZ ;  /* 0x0000004223427210 */ /* 0x000fca0007fbe0ff */
[C---:B---3--:R-:W-:Y:S02]  /*16a80*/  IMAD.X R69, R37.reuse, 0x1, R69, P5 ;  /* 0x0000000125457824 */ /* 0x048fe400028e0645 */
[----:B--2---:R-:W-:Y:S01]  /*16a90*/  IMAD.X R41, R37, 0x1, R41, P6 ;  /* 0x0000000125297824 */ /* 0x004fe200030e0629 */
[----:B------:R-:W-:-:S04]  /*16aa0*/  IADD3 R71, P6, PT, R35, R71, RZ ;  /* 0x0000004723477210 */ /* 0x000fc80007fde0ff */
[----:B------:R0:W-:Y:S04]  /*16ab0*/  STL [R1+0x2c], R41 ;  /* 0x00002c2901007387 */ /* 0x0001e80000100800 */
[----:B------:R1:W2:Y:S01]  /*16ac0*/  @P4 LDG.E.U8 R46, desc[UR18][R40.64] ;  /* 0x00000012282e4981 */ /* 0x0002a2000c1e1100 */
[----:B------:R-:W-:-:S03]  /*16ad0*/  IADD3 R29, P5, PT, R35, R29, RZ ;  /* 0x0000001d231d7210 */ /* 0x000fc60007fbe0ff */
[----:B------:R3:W-:Y:S01]  /*16ae0*/  STL [R1+0x98], R68 ;  /* 0x0000984401007387 */ /* 0x0007e20000100800 */
[----:B-1----:R-:W-:Y:S02]  /*16af0*/  @P2 IMAD.MOV.U32 R40, RZ, RZ, R30 ;  /* 0x000000ffff282224 */ /* 0x002fe400078e001e */
[----:B0-----:R-:W-:Y:S02]  /*16b00*/  @P2 IMAD.MOV.U32 R41, RZ, RZ, R68 ;  /* 0x000000ffff292224 */ /* 0x001fe400078e0044 */
[----:B---3--:R-:W3:Y:S04]  /*16b10*/  LDL.LU R68, [R1+0xb0] ;  /* 0x0000b00001447983 */ /* 0x008ee80000300800 */
[----:B------:R-:W4:Y:S04]  /*16b20*/  LDL.LU R30, [R1+0xbc] ;  /* 0x0000bc00011e7983 */ /* 0x000f280000300800 */
[----:B------:R-:W-:Y:S04]  /*16b30*/  STL [R1+0xa4], R66 ;  /* 0x0000a44201007387 */ /* 0x000fe80000100800 */
[----:B------:R0:W2:Y:S04]  /*16b40*/  @P2 LDG.E.U8 R107, desc[UR18][R40.64] ;  /* 0x00000012286b2981 */ /* 0x0000a8000c1e1100 */
[----:B------:R1:W-:Y:S01]  /*16b50*/  STL [R1+0xa0], R69 ;  /* 0x0000a04501007387 */ /* 0x0003e20000100800 */
[----:B0-----:R-:W-:-:S02]  /*16b60*/  @P3 IMAD.MOV.U32 R40, RZ, RZ, R66 ;  /* 0x000000ffff283224 */ /* 0x001fc400078e0042 */
[----:B------:R-:W-:Y:S02]  /*16b70*/  @P3 IMAD.MOV.U32 R41, RZ, RZ, R69 ;  /* 0x000000ffff293224 */ /* 0x000fe400078e0045 */
[----:B-1----:R-:W2:Y:S04]  /*16b80*/  LDL.LU R69, [R1+0xb8] ;  /* 0x0000b80001457983 */ /* 0x002ea80000300800 */
[----:B------:R-:W-:Y:S04]  /*16b90*/  STL [R1+0xac], R71 ;  /* 0x0000ac4701007387 */ /* 0x000fe80000100800 */
[----:B------:R-:W2:Y:S04]  /*16ba0*/  LDL.LU R70, [R1+0xc4] ;  /* 0x0000c40001467983 */ /* 0x000ea80000300800 */
[----:B------:R-:W-:Y:S04]  /*16bb0*/  STL [R1+0xb4], R29 ;  /* 0x0000b41d01007387 */ /* 0x000fe80000100800 */
[----:B------:R-:W2:Y:S04]  /*16bc0*/  LDL.LU R66, [R1+0xcc] ;  /* 0x0000cc0001427983 */ /* 0x000ea80000300800 */
[----:B------:R0:W2:Y:S04]  /*16bd0*/  @P3 LDG.E.U8 R145, desc[UR18][R40.64] ;  /* 0x0000001228913981 */ /* 0x0000a8000c1e1100 */
[----:B------:R-:W2:Y:S01]  /*16be0*/  LDL.LU R41, [R1+0xa8] ;  /* 0x0000a80001297983 */ /* 0x000ea20000300800 */
[----:B------:R-:W-:-:S02]  /*16bf0*/  ISETP.GT.AND P4, PT, R65, 0x1c, PT ;  /* 0x0000001c4100780c */ /* 0x000fc40003f84270 */
[C---:B------:R-:W-:Y:S02]  /*16c00*/  ISETP.GT.AND P2, PT, R65.reuse, 0x1d, PT ;  /* 0x0000001d4100780c */ /* 0x040fe40003f44270 */
[----:B------:R-:W-:Y:S02]  /*16c10*/  PRMT R13, RZ, 0x7610, R13 ;  /* 0x00007610ff0d7816 */ /* 0x000fe4000000000d */
[----:B------:R-:W-:Y:S02]  /*16c20*/  ISETP.GT.AND P3, PT, R65, 0x1e, PT ;  /* 0x0000001e4100780c */ /* 0x000fe40003f64270 */
[----:B------:R-:W-:-:S05]  /*16c30*/  PRMT R4, RZ, 0x7610, R4 ;  /* 0x00007610ff047816 */ /* 0x000fca0000000004 */
[----:B0-----:R-:W-:Y:S01]  /*16c40*/  @P4 IMAD.MOV.U32 R40, RZ, RZ, R71 ;  /* 0x000000ffff284224 */ /* 0x001fe200078e0047 */
[----:B------:R-:W-:Y:S01]  /*16c50*/  PRMT R25, RZ, 0x7610, R25 ;  /* 0x00007610ff197816 */ /* 0x000fe20000000019 */
[----:B---3--:R-:W-:Y:S01]  /*16c60*/  IMAD.X R68, R37, 0x1, R68, P5 ;  /* 0x0000000125447824 */ /* 0x008fe200028e0644 */
[----:B----4-:R-:W-:-:S05]  /*16c70*/  IADD3 R30, P5, PT, R35, R30, RZ ;  /* 0x0000001e231e7210 */ /* 0x010fca0007fbe0ff */
[----:B--2---:R-:W-:Y:S01]  /*16c80*/  IMAD.X R69, R37, 0x1, R69, P5 ;  /* 0x0000000125457824 */ /* 0x004fe200028e0645 */
[----:B------:R-:W-:Y:S01]  /*16c90*/  IADD3 R66, P5, PT, R35, R66, RZ ;  /* 0x0000004223427210 */ /* 0x000fe20007fbe0ff */
[----:B------:R-:W-:Y:S01]  /*16ca0*/  IMAD.X R41, R37, 0x1, R41, P6 ;  /* 0x0000000125297824 */ /* 0x000fe200030e0629 */
[----:B------:R-:W-:-:S04]  /*16cb0*/  IADD3 R70, P6, PT, R35, R70, RZ ;  /* 0x0000004623467210 */ /* 0x000fc80007fde0ff */
[----:B------:R0:W-:Y:S04]  /*16cc0*/  STL [R1+0xa8], R41 ;  /* 0x0000a82901007387 */ /* 0x0001e80000100800 */
[----:B------:R1:W2:Y:S04]  /*16cd0*/  @P4 LDG.E.U8 R13, desc[UR18][R40.64] ;  /* 0x00000012280d4981 */ /* 0x0002a8000c1e1100 */
[----:B------:R3:W-:Y:S01]  /*16ce0*/  STL [R1+0xb0], R68 ;  /* 0x0000b04401007387 */ /* 0x0007e20000100800 */
[----:B-1----:R-:W-:Y:S02]  /*16cf0*/  @P2 IMAD.MOV.U32 R40, RZ, RZ, R29 ;  /* 0x000000ffff282224 */ /* 0x002fe400078e001d */
[----:B0-----:R-:W-:-:S02]  /*16d00*/  @P2 IMAD.MOV.U32 R41, RZ, RZ, R68 ;  /* 0x000000ffff292224 */ /* 0x001fc400078e0044 */
        /* <DEDUP_REMOVED lines=25> */
[----:B------:R-:W-:-:S05]  /*16ea0*/  IMAD.X R41, R37, 0x1, R41, P6 ;  /* 0x0000000125297824 */ /* 0x000fca00030e0629 */
        /* <DEDUP_REMOVED lines=8> */
[----:B------:R0:W2:Y:S04]  /*16f30*/  @P2 LDG.E.U8 R61, desc[UR18][R40.64] ;  /* 0x00000012283d2981 */ /* 0x0000a8000c1e1100 */
[----:B------:R-:W-:Y:S04]  /*16f40*/  STL [R1+0xd4], R29 ;  /* 0x0000d41d01007387 */ /* 0x000fe80000100800 */
[----:B------:R1:W-:Y:S01]  /*16f50*/  STL [R1+0xd0], R69 ;  /* 0x0000d04501007387 */ /* 0x0003e20000100800 */
[----:B0-----:R-:W-:-:S02]  /*16f60*/  @P3 IMAD.MOV.U32 R40, RZ, RZ, R29 ;  /* 0x000000ffff283224 */ /* 0x001fc400078e001d */
[----:B------:R-:W-:-:S05]  /*16f70*/  @P3 IMAD.MOV.U32 R41, RZ, RZ, R69 ;  /* 0x000000ffff293224 */ /* 0x000fca00078e0045 */
[----:B------:R0:W2:Y:S04]  /*16f80*/  @P3 LDG.E.U8 R45, desc[UR18][R40.64] ;  /* 0x00000012282d3981 */ /* 0x0000a8000c1e1100 */
[----:B-1----:R-:W2:Y:S04]  /*16f90*/  LDL.LU R69, [R1+0xe8] ;  /* 0x0000e80001457983 */ /* 0x002ea80000300800 */
[----:B------:R1:W-:Y:S01]  /*16fa0*/  STL [R1+0xdc], R71 ;  /* 0x0000dc4701007387 */ /* 0x0003e20000100800 */
[----:B0-----:R-:W-:-:S03]  /*16fb0*/  IMAD.MOV.U32 R41, RZ, RZ, R71 ;  /* 0x000000ffff297224 */ /* 0x001fc600078e0047 */
[----:B------:R-:W2:Y:S04]  /*16fc0*/  LDL.LU R70, [R1+0x524] ;  /* 0x0005240001467983 */ /* 0x000ea80000300800 */
[----:B------:R-:W-:Y:S04]  /*16fd0*/  STL [R1+0xe4], R30 ;  /* 0x0000e41e01007387 */ /* 0x000fe80000100800 */
[----:B------:R-:W2:Y:S04]  /*16fe0*/  LDL.LU R29, [R1+0x52c] ;  /* 0x00052c00011d7983 */ /* 0x000ea80000300800 */
[----:B-1----:R-:W2:Y:S04]  /*16ff0*/  LDL.LU R71, [R1+0xa4c] ;  /* 0x000a4c0001477983 */ /* 0x002ea80000300800 */
[----:B------:R-:W2:Y:S01]  /*17000*/  LDL.LU R40, [R1+0xd8] ;  /* 0x0000d80001287983 */ /* 0x000ea20000300800 */
[----:B------:R-:W-:-:S02]  /*17010*/  ISETP.GT.AND P4, PT, R65, 0x22, PT ;  /* 0x000000224100780c */ /* 0x000fc40003f84270 */
[C---:B------:R-:W-:Y:S02]  /*17020*/  ISETP.GT.AND P2, PT, R65.reuse, 0x23, PT ;  /* 0x000000234100780c */ /* 0x040fe40003f44270 */
[----:B------:R-:W-:Y:S02]  /*17030*/  PRMT R106, RZ, 0x7610, R106 ;  /* 0x00007610ff6a7816 */ /* 0x000fe4000000006a */
[----:B------:R-:W-:Y:S02]  /*17040*/  ISETP.GT.AND P3, PT, R65, 0x24, PT ;  /* 0x000000244100780c */ /* 0x000fe40003f64270 */
[----:B------:R-:W-:Y:S02]  /*17050*/  PRMT R31, RZ, 0x7610, R31 ;  /* 0x00007610ff1f7816 */ /* 0x000fe4000000001f */
[----:B------:R-:W-:Y:S01]  /*17060*/  PRMT R16, RZ, 0x7610, R16 ;  /* 0x00007610ff107816 */ /* 0x000fe20000000010 */
[----:B---3--:R-:W-:Y:S01]  /*17070*/  IMAD.X R68, R37, 0x1, R68, P5 ;  /* 0x0000000125447824 */ /* 0x008fe200028e0644 */
[----:B----4-:R-:W-:-:S05]  /*17080*/  IADD3 R66, P5, PT, R35, R66, RZ ;  /* 0x0000004223427210 */ /* 0x010fca0007fbe0ff */
[C---:B--2---:R-:W-:Y:S02]  /*17090*/  IMAD.X R69, R37.reuse, 0x1, R69, P5 ;  /* 0x0000000125457824 */ /* 0x044fe400028e0645 */
[----:B------:R-:W-:-:S05]  /*170a0*/  IMAD.X R40, R37, 0x1, R40, P6 ;  /* 0x0000000125287824 */ /* 0x000fca00030e0628 */
[-C--:B------:R-:W-:Y:S01]  /*170b0*/  @P4 LOP3.LUT R41, R41, R40.reuse, RZ, 0x3c, !PT ;  /* 0x0000002829294212 */ /* 0x080fe200078e3cff */
[----:B------:R0:W-:Y:S03]  /*170c0*/  STL [R1+0xd8], R40 ;  /* 0x0000d82801007387 */ /* 0x0001e60000100800 */
[----:B0-----:R-:W-:-:S04]  /*170d0*/  @P4 LOP3.LUT R40, R41, R40, RZ, 0x3c, !PT ;  /* 0x0000002829284212 */ /* 0x001fc800078e3cff */
[----:B------:R-:W-:-:S05]  /*170e0*/  @P4 LOP3.LUT R41, R41, R40, RZ, 0x3c, !PT ;  /* 0x0000002829294212 */ /* 0x000fca00078e3cff */
[----:B------:R0:W2:Y:S02]  /*170f0*/  @P4 LDG.E.U8 R106, desc[UR18][R40.64] ;  /* 0x00000012286a4981 */ /* 0x0000a4000c1e1100 */
[----:B0-----:R-:W-:Y:S02]  /*17100*/  @P2 IMAD.MOV.U32 R40, RZ, RZ, R30 ;  /* 0x000000ffff282224 */ /* 0x001fe400078e001e */
[----:B------:R-:W-:-:S05]  /*17110*/  @P2 IMAD.MOV.U32 R41, RZ, RZ, R68 ;  /* 0x000000ffff292224 */ /* 0x000fca00078e0044 */
[----:B------:R0:W3:Y:S02]  /*17120*/  @P2 LDG.E.U8 R31, desc[UR18][R40.64] ;  /* 0x00000012281f2981 */ /* 0x0000e4000c1e1100 */
[----:B0-----:R-:W-:Y:S02]  /*17130*/  @P3 IMAD.MOV.U32 R40, RZ, RZ, R66 ;  /* 0x000000ffff283224 */ /* 0x001fe400078e0042 */
[----:B------:R-:W-:-:S05]  /*17140*/  @P3 IMAD.MOV.U32 R41, RZ, RZ, R69 ;  /* 0x000000ffff293224 */ /* 0x000fca00078e0045 */
[----:B------:R-:W4:Y:S04]  /*17150*/  @P3 LDG.E.U8 R16, desc[UR18][R40.64] ;  /* 0x0000001228103981 */ /* 0x000f28000c1e1100 */
[----:B------:R0:W-:Y:S01]  /*17160*/  STL [R1+0xe0], R68 ;  /* 0x0000e04401007387 */ /* 0x0001e20000100800 */
[C---:B------:R-:W-:Y:S02]  /*17170*/  IADD3 R70, P6, PT, R35.reuse, R70, RZ ;  /* 0x0000004623467210 */ /* 0x040fe40007fde0ff */
[----:B------:R-:W-:Y:S01]  /*17180*/  IADD3 R29, P5, PT, R35, R29, RZ ;  /* 0x0000001d231d7210 */ /* 0x000fe20007fbe0ff */
[----:B0-----:R-:W2:Y:S04]  /*17190*/  LDL.LU R68, [R1+0x528] ;  /* 0x0005280001447983 */ /* 0x001ea80000300800 */
[----:B------:R-:W2:Y:S04]  /*171a0*/  LDL.LU R30, [R1+0x534] ;  /* 0x00053400011e7983 */ /* 0x000ea80000300800 */
[----:B------:R0:W-:Y:S04]  /*171b0*/  STL [R1+0xec], R66 ;  /* 0x0000ec4201007387 */ /* 0x0001e80000100800 */
[----:B------:R1:W-:Y:S04]  /*171c0*/  STL [R1+0xe8], R69 ;  /* 0x0000e84501007387 */ /* 0x0003e80000100800 */
[----:B------:R-:W3:Y:S04]  /*171d0*/  LDL.LU R41, [R1+0xf0] ;  /* 0x0000f00001297983 */ /* 0x000ee80000300800 */
[----:B------:R-:W-:Y:S04]  /*171e0*/  STL [R1+0x524], R70 ;  /* 0x0005244601007387 */ /* 0x000fe80000100800 */
[----:B0-----:R-:W3:Y:S04]  /*171f0*/  LDL.LU R66, [R1+0x530] ;  /* 0x0005300001427983 */ /* 0x001ee80000300800 */
[----:B------:R-:W-:Y:S04]  /*17200*/  STL [R1+0x52c], R29 ;  /* 0x00052c1d01007387 */ /* 0x000fe80000100800 */
[----:B-1----:R-:W3:Y:S04]  /*17210*/  LDL.LU R69, [R1+0x53c] ;  /* 0x00053c0001457983 */ /* 0x002ee80000300800 */
[----:B----4-:R0:W-:Y:S04]  /*17220*/  STL [R1+0x50], R16 ;  /* 0x0000501001007387 */ /* 0x0101e80000100800 */
[----:B0-----:R-:W4:Y:S01]  /*17230*/  LDL.LU R16, [R1+0x544] ;  /* 0x0005440001107983 */ /* 0x001f220000300800 */
[----:B------:R-:W-:-:S02]  /*17240*/  ISETP.GT.AND P4, PT, R65, 0x25, PT ;  /* 0x000000254100780c */ /* 0x000fc40003f84270 */
[C---:B------:R-:W-:Y:S02]  /*17250*/  ISETP.GT.AND P2, PT, R65.reuse, 0x26, PT ;  /* 0x000000264100780c */ /* 0x040fe40003f44270 */
[----:B------:R-:W-:Y:S02]  /*17260*/  PRMT R5, RZ, 0x7610, R5 ;  /* 0x00007610ff057816 */ /* 0x000fe40000000005 */
[----:B------:R-:W-:Y:S01]  /*17270*/  ISETP.GT.AND P3, PT, R65, 0x27, PT ;  /* 0x000000274100780c */ /* 0x000fe20003f64270 */
[----:B--2---:R-:W-:Y:S01]  /*17280*/  IMAD.X R68, R37, 0x1, R68, P5 ;  /* 0x0000000125447824 */ /* 0x004fe200028e0644 */
[----:B------:R-:W-:-:S05]  /*17290*/  IADD3 R30, P5, PT, R35, R30, RZ ;  /* 0x0000001e231e7210 */ /* 0x000fca0007fbe0ff */
[----:B------:R-:W-:Y:S01]  /*172a0*/  @P4 IMAD.MOV.U32 R40, RZ, RZ, R70 ;  /* 0x000000ffff284224 */ /* 0x000fe200078e0046 */
[----:B------:R-:W-:Y:S01]  /*172b0*/  PRMT R22, RZ, 0x7610, R22 ;  /* 0x00007610ff167816 */ /* 0x000fe20000000016 */
[----:B---3--:R-:W-:-:S05]  /*172c0*/  IMAD.X R41, R37, 0x1, R41, P6 ;  /* 0x0000000125297824 */ /* 0x008fca00030e0629 */
[----:B------:R0:W-:Y:S04]  /*172d0*/  STL [R1+0xf0], R41 ;  /* 0x0000f02901007387 */ /* 0x0001e80000100800 */
[----:B------:R1:W2:Y:S01]  /*172e0*/  @P4 LDG.E.U8 R5, desc[UR18][R40.64] ;  /* 0x0000001228054981 */ /* 0x0002a2000c1e1100 */
[----:B------:R-:W-:-:S03]  /*172f0*/  IMAD.X R66, R37, 0x1, R66, P5 ;  /* 0x0000000125427824 */ /* 0x000fc600028e0642 */
[----:B------:R3:W-:Y:S01]  /*17300*/  STL [R1+0x528], R68 ;  /* 0x0005284401007387 */ /* 0x0007e20000100800 */
[----:B------:R-:W-:Y:S02]  /*17310*/  PRMT R11, RZ, 0x7610, R11 ;  /* 0x00007610ff0b7816 */ /* 0x000fe4000000000b */
[----:B------:R-:W-:Y:S01]  /*17320*/  IADD3 R69, P6, PT, R35, R69, RZ ;  /* 0x0000004523457210 */ /* 0x000fe20007fde0ff */
[----:B-1----:R-:W-:Y:S02]  /*17330*/  @P2 IMAD.MOV.U32 R40, RZ, RZ, R29 ;  /* 0x000000ffff282224 */ /* 0x002fe400078e001d */
[----:B0-----:R-:W-:Y:S02]  /*17340*/  @P2 IMAD.MOV.U32 R41, RZ, RZ, R68 ;  /* 0x000000ffff292224 */ /* 0x001fe400078e0044 */
[----:B---3--:R-:W3:Y:S04]  /*17350*/  LDL.LU R68, [R1+0x540] ;  /* 0x0005400001447983 */ /* 0x008ee80000300800 */
[----:B------:R-:W2:Y:S04]  /*17360*/  LDL.LU R29, [R1+0x54c] ;  /* 0x00054c00011d7983 */ /* 0x000ea80000300800 */
[----:B------:R0:W-:Y:S04]  /*17370*/  STL [R1+0x534], R30 ;  /* 0x0005341e01007387 */ /* 0x0001e80000100800 */
[----:B------:R1:W2:Y:S04]  /*17380*/  @P2 LDG.E.U8 R22, desc[UR18][R40.64] ;  /* 0x0000001228162981 */ /* 0x0002a8000c1e1100 */
[----:B------:R4:W-:Y:S01]  /*17390*/  STL [R1+0x530], R66 ;  /* 0x0005304201007387 */ /* 0x0009e20000100800 */
[----:B-1----:R-:W-:-:S02]  /*173a0*/  @P3 IMAD.MOV.U32 R40, RZ, RZ, R30 ;  /* 0x000000ffff283224 */ /* 0x002fc400078e001e */
[----:B------:R-:W-:Y:S01]  /*173b0*/  @P3 IMAD.MOV.U32 R41, RZ, RZ, R66 ;  /* 0x000000ffff293224 */ /* 0x000fe200078e0042 */
[----:B0-----:R-:W2:Y:S04]  /*173c0*/  LDL.LU R30, [R1+0x548] ;  /* 0x00054800011e7983 */ /* 0x001ea80000300800 */
[----:B------:R-:W-:Y:S04]  /*173d0*/  STL [R1+0x53c], R69 ;  /* 0x00053c4501007387 */ /* 0x000fe80000100800 */
[----:B------:R-:W2:Y:S04]  /*173e0*/  LDL.LU R70, [R1+0x554] ;  /* 0x0005540001467983 */ /* 0x000ea80000300800 */
[----:B------:R0:W2:Y:S01]  /*173f0*/  @P3 LDG.E.U8 R11, desc[UR18][R40.64] ;  /* 0x00000012280b3981 */ /* 0x0000a2000c1e1100 */
[----:B----4-:R-:W-:-:S05]  /*17400*/  IADD3 R16, P5, PT, R35, R16, RZ ;  /* 0x0000001023107210 */ /* 0x010fca0007fbe0ff */
[----:B------:R-:W-:Y:S04]  /*17410*/  STL [R1+0x544], R16 ;  /* 0x0005441001007387 */ /* 0x000fe80000100800 */
[----:B------:R-:W4:Y:S04]  /*17420*/  LDL.LU R66, [R1+0x55c] ;  /* 0x00055c0001427983 */ /* 0x000f280000300800 */
[----:B------:R-:W4:Y:S01]  /*17430*/  LDL.LU R41, [R1+0x538] ;  /* 0x0005380001297983 */ /* 0x000f220000300800 */
[C---:B------:R-:W-:Y:S02]  /*17440*/  ISETP.GT.AND P4, PT, R65.reuse, 0x28, PT ;  /* 0x000000284100780c */ /* 0x040fe40003f84270 */
[----:B------:R-:W-:-:S02]  /*17450*/  ISETP.GT.AND P2, PT, R65, 0x29, PT ;  /* 0x000000294100780c */ /* 0x000fc40003f44270 */
[----:B------:R-:W-:Y:S02]  /*17460*/  PRMT R60, RZ, 0x7610, R60 ;  /* 0x00007610ff3c7816 */ /* 0x000fe4000000003c */
[----:B------:R-:W-:Y:S02]  /*17470*/  ISETP.GT.AND P3, PT, R65, 0x2a, PT ;  /* 0x0000002a4100780c */ /* 0x000fe40003f64270 */
[----:B------:R-:W-:-:S05]  /*17480*/  PRMT R44, RZ, 0x7610, R44 ;  /* 0x00007610ff2c7816 */ /* 0x000fca000000002c */
[----:B0-----:R-:W-:Y:S01]  /*17490*/  @P4 IMAD.MOV.U32 R40, RZ, RZ, R69 ;  /* 0x000000ffff284224 */ /* 0x001fe200078e0045 */
[----:B------:R-:W-:Y:S01]  /*174a0*/  PRMT R105, RZ, 0x7610, R105 ;  /* 0x00007610ff697816 */ /* 0x000fe20000000069 */
[----:B---3--:R-:W-:Y:S01]  /*174b0*/  IMAD.X R68, R37, 0x1, R68, P5 ;  /* 0x0000000125447824 */ /* 0x008fe200028e0644 */
[----:B--2---:R-:W-:-:S05]  /*174c0*/  IADD3 R29, P5, PT, R35, R29, RZ ;  /* 0x0000001d231d7210 */ /* 0x004fca0007fbe0ff */
[C---:B------:R-:W-:Y:S02]  /*174d0*/  IMAD.X R30, R37.reuse, 0x1, R30, P5 ;  /* 0x00000001251e7824 */ /* 0x040fe400028e061e */
[----:B----4-:R-:W-:-:S05]  /*174e0*/  IMAD.X R41, R37, 0x1, R41, P6 ;  /* 0x0000000125297824 */ /* 0x010fca00030e0629 */
[----:B------:R0:W-:Y:S04]  /*174f0*/  STL [R1+0x538], R41 ;  /* 0x0005382901007387 */ /* 0x0001e80000100800 */
[----:B------:R1:W2:Y:S01]  /*17500*/  @P4 LDG.E.U8 R60, desc[UR18][R40.64] ;  /* 0x00000012283c4981 */ /* 0x0002a2000c1e1100 */
[----:B------:R-:W-:-:S03]  /*17510*/  IADD3 R70, P6, PT, R35, R70, RZ ;  /* 0x0000004623467210 */ /* 0x000fc60007fde0ff */
[----:B------:R3:W-:Y:S01]  /*17520*/  STL [R1+0x540], R68 ;  /* 0x0005404401007387 */ /* 0x0007e20000100800 */
[----:B-1----:R-:W-:Y:S02]  /*17530*/  @P2 IMAD.MOV.U32 R40, RZ, RZ, R16 ;  /* 0x000000ffff282224 */ /* 0x002fe400078e0010 */
[----:B0-----:R-:W-:Y:S02]  /*17540*/  @P2 IMAD.MOV.U32 R41, RZ, RZ, R68 ;  /* 0x000000ffff292224 */ /* 0x001fe400078e0044 */
[----:B---3--:R-:W3:Y:S01]  /*17550*/  LDL.LU R68, [R1+0x558] ;  /* 0x0005580001447983 */ /* 0x008ee20000300800 */
[----:B------:R-:W-:-:S03]  /*17560*/  IADD3 R66, P5, PT, R35, R66, RZ ;  /* 0x0000004223427210 */ /* 0x000fc60007fbe0ff */
        /* <DEDUP_REMOVED lines=16> */
[----:B------:R-:W-:Y:S02]  /*17670*/  ISETP.GT.AND P2, PT, R65, 0x2c, PT ;  /* 0x0000002c4100780c */ /* 0x000fe40003f44270 */
[----:B------:R-:W-:Y:S02]  /*17680*/  PRMT R147, RZ, 0x7610, R147 ;  /* 0x00007610ff937816 */ /* 0x000fe40000000093 */
[----:B------:R-:W-:Y:S01]  /*17690*/  PRMT R28, RZ, 0x7610, R28 ;  /* 0x00007610ff1c7816 */ /* 0x000fe2000000001c */
[C---:B---3--:R-:W-:Y:S02]  /*176a0*/  IMAD.X R68, R37.reuse, 0x1, R68, P5 ;  /* 0x0000000125447824 */ /* 0x048fe400028e0644 */
[----:B--2---:R-:W-:-:S05]  /*176b0*/  IMAD.X R40, R37, 0x1, R40, P6 ;  /* 0x0000000125287824 */ /* 0x004fca00030e0628 */
[-C--:B------:R-:W-:Y:S01]  /*176c0*/  @P4 LOP3.LUT R41, R41, R40.reuse, RZ, 0x3c, !PT ;  /* 0x0000002829294212 */ /* 0x080fe200078e3cff */
[----:B------:R0:W-:Y:S03]  /*176d0*/  STL [R1+0x550], R40 ;  /* 0x0005502801007387 */ /* 0x0001e60000100800 */
[----:B0-----:R-:W-:-:S04]  /*176e0*/  @P4 LOP3.LUT R40, R41, R40, RZ, 0x3c, !PT ;  /* 0x0000002829284212 */ /* 0x001fc800078e3cff */
[----:B------:R-:W-:-:S05]  /*176f0*/  @P4 LOP3.LUT R41, R41, R40, RZ, 0x3c, !PT ;  /* 0x0000002829294212 */ /* 0x000fca00078e3cff */
[----:B------:R0:W2:Y:S02]  /*17700*/  @P4 LDG.E.U8 R147, desc[UR18][R40.64] ;  /* 0x0000001228934981 */ /* 0x0000a4000c1e1100 */
[----:B0-----:R-:W-:Y:S02]  /*17710*/  @P2 IMAD.MOV.U32 R40, RZ, RZ, R66 ;  /* 0x000000ffff282224 */ /* 0x001fe400078e0042 */
[----:B------:R-:W-:-:S05]  /*17720*/  @P2 IMAD.MOV.U32 R41, RZ, RZ, R68 ;  /* 0x000000ffff292224 */ /* 0x000fca00078e0044 */
[----:B------:R0:W3:Y:S01]  /*17730*/  @P2 LDG.E.U8 R28, desc[UR18][R40.64] ;  /* 0x00000012281c2981 */ /* 0x0000e2000c1e1100 */
[----:B------:R-:W-:Y:S02]  /*17740*/  ISETP.GT.AND P3, PT, R65, 0x2d, PT ;  /* 0x0000002d4100780c */ /* 0x000fe40003f64270 */
[C---:B----4-:R-:W-:Y:S01]  /*17750*/  IADD3 R16, P5, PT, R35.reuse, R16, RZ ;  /* 0x0000001023107210 */ /* 0x050fe20007fbe0ff */
[----:B------:R-:W-:Y:S01]  /*17760*/  STL [R1+0x558], R68 ;  /* 0x0005584401007387 */ /* 0x000fe20000100800 */
[----:B------:R-:W-:-:S03]  /*17770*/  IADD3 R69, P6, PT, R35, R69, RZ ;  /* 0x0000004523457210 */ /* 0x000fc60007fde0ff */
[----:B------:R-:W-:Y:S01]  /*17780*/  IMAD.X R30, R37, 0x1, R30, P5 ;  /* 0x00000001251e7824 */ /* 0x000fe200028e061e */
[----:B------:R-:W4:Y:S01]  /*17790*/  LDL.LU R66, [R1+0x570] ;  /* 0x0005700001427983 */ /* 0x000f220000300800 */
[----:B------:R-:W-:-:S03]  /*177a0*/  PRMT R19, RZ, 0x7610, R19 ;  /* 0x00007610ff137816 */ /* 0x000fc60000000013 */
[----:B------:R-:W-:Y:S01]  /*177b0*/  STL [R1+0x564], R16 ;  /* 0x0005641001007387 */ /* 0x000fe20000100800 */
[----:B------:R-:W-:Y:S01]  /*177c0*/  IADD3 R29, P5, PT, R35, R29, RZ ;  /* 0x0000001d231d7210 */ /* 0x000fe20007fbe0ff */
[----:B0-----:R-:W-:Y:S02]  /*177d0*/  @P3 IMAD.MOV.U32 R40, RZ, RZ, R16 ;  /* 0x000000ffff283224 */ /* 0x001fe400078e0010 */
[----:B------:R-:W-:-:S05]  /*177e0*/  @P3 IMAD.MOV.U32 R41, RZ, RZ, R30 ;  /* 0x000000ffff293224 */ /* 0x000fca00078e001e */
[----:B------:R0:W2:Y:S04]  /*177f0*/  @P3 LDG.E.U8 R19, desc[UR18][R40.64] ;  /* 0x0000001228133981 */ /* 0x0000a8000c1e1100 */
[----:B---3--:R1:W-:Y:S04]  /*17800*/  STL [R1+0x40], R28 ;  /* 0x0000401c01007387 */ /* 0x0083e80000100800 */
[----:B-1----:R-:W3:Y:S04]  /*17810*/  LDL.LU R28, [R1+0x57c] ;  /* 0x00057c00011c7983 */ /* 0x002ee80000300800 */
[----:B------:R1:W-:Y:S04]  /*17820*/  STL [R1+0x560], R30 ;  /* 0x0005601e01007387 */ /* 0x0003e80000100800 */
[----:B-1----:R-:W2:Y:S04]  /*17830*/  LDL.LU R30, [R1+0x578] ;  /* 0x00057800011e7983 */ /* 0x002ea80000300800 */
        /* <DEDUP_REMOVED lines=8> */
[----:B------:R-:W-:Y:S01]  /*178c0*/  ISETP.GT.AND P3, PT, R65, 0x30, PT ;  /* 0x000000304100780c */ /* 0x000fe20003f64270 */
[----:B----4-:R-:W-:Y:S01]  /*178d0*/  IMAD.X R66, R37, 0x1, R66, P5 ;  /* 0x0000000125427824 */ /* 0x010fe200028e0642 */
[----:B------:R-:W-:-:S05]  /*178e0*/  PRMT R8, RZ, 0x7610, R8 ;  /* 0x00007610ff087816 */ /* 0x000fca0000000008 */
[----:B0-----:R-:W-:Y:S01]  /*178f0*/  @P4 IMAD.MOV.U32 R40, RZ, RZ, R69 ;  /* 0x000000ffff284224 */ /* 0x001fe200078e0045 */
[----:B------:R-:W-:Y:S02]  /*17900*/  PRMT R59, RZ, 0x7610, R59 ;  /* 0x00007610ff3b7816 */ /* 0x000fe4000000003b */
[----:B---3--:R-:W-:-:S05]  /*17910*/  IADD3 R28, P5, PT, R35, R28, RZ ;  /* 0x0000001c231c7210 */ /* 0x008fca0007fbe0ff */
[C---:B--2---:R-:W-:Y:S02]  /*17920*/  IMAD.X R30, R37.reuse, 0x1, R30, P5 ;  /* 0x00000001251e7824 */ /* 0x044fe400028e061e */
[----:B------:R-:W-:Y:S01]  /*17930*/  IMAD.X R41, R37, 0x1, R41, P6 ;  /* 0x0000000125297824 */ /* 0x000fe200030e0629 */
        /* <DEDUP_REMOVED lines=56> */
[----:B------:R-:W-:Y:S01]  /*17cc0*/  PRMT R67, RZ, 0x7610, R67 ;  /* 0x00007610ff437816 */ /* 0x000fe20000000043 */
[----:B--2---:R-:W-:-:S10]  /*17cd0*/  IMAD.X R40, R37, 0x1, R40, P6 ;  /* 0x0000000125287824 */ /* 0x004fd400030e0628 */
[-C--:B------:R-:W-:Y:S01]  /*17ce0*/  @P4 LOP3.LUT R41, R41, R40.reuse, RZ, 0x3c, !PT ;  /* 0x0000002829294212 */ /* 0x080fe200078e3cff */
[----:B------:R0:W-:Y:S03]  /*17cf0*/  STL [R1+0x598], R40 ;  /* 0x0005982801007387 */ /* 0x0001e60000100800 */
[----:B0-----:R-:W-:-:S04]  /*17d00*/  @P4 LOP3.LUT R40, R41, R40, RZ, 0x3c, !PT ;  /* 0x0000002829284212 */ /* 0x001fc800078e3cff */
[----:B------:R-:W-:-:S05]  /*17d10*/  @P4 LOP3.LUT R41, R41, R40, RZ, 0x3c, !PT ;  /* 0x0000002829294212 */ /* 0x000fca00078e3cff */
[----:B------:R0:W2:Y:S01]  /*17d20*/  @P4 LDG.E.U8 R67, desc[UR18][R40.64] ;  /* 0x0000001228434981 */ /* 0x0000a2000c1e1100 */
[C---:B------:R-:W-:Y:S02]  /*17d30*/  ISETP.GT.AND P2, PT, R65.reuse, 0x35, PT ;  /* 0x000000354100780c */ /* 0x040fe40003f44270 */
[----:B------:R-:W-:Y:S01]  /*17d40*/  ISETP.GT.AND P3, PT, R65, 0x36, PT ;  /* 0x000000364100780c */ /* 0x000fe20003f64270 */
[----:B---3--:R-:W-:Y:S01]  /*17d50*/  IMAD.X R66, R37, 0x1, R66, P5 ;  /* 0x0000000125427824 */ /* 0x008fe200028e0642 */
[----:B----4-:R-:W-:Y:S02]  /*17d60*/  IADD3 R16, P5, PT, R35, R16, RZ ;  /* 0x0000001023107210 */ /* 0x010fe40007fbe0ff */
[----:B------:R-:W-:Y:S02]  /*17d70*/  PRMT R26, RZ, 0x7610, R26 ;  /* 0x00007610ff1a7816 */ /* 0x000fe4000000001a */
[----:B------:R1:W-:Y:S01]  /*17d80*/  STL [R1+0x5a0], R66 ;  /* 0x0005a04201007387 */ /* 0x0003e20000100800 */
[----:B------:R-:W-:Y:S01]  /*17d90*/  IMAD.X R30, R37, 0x1, R30, P5 ;  /* 0x00000001251e7824 */ /* 0x000fe200028e061e */
[----:B------:R-:W-:-:S03]  /*17da0*/  IADD3 R68, P6, PT, R35, R68, RZ ;  /* 0x0000004423447210 */ /* 0x000fc60007fde0ff */
[----:B0-----:R-:W-:Y:S02]  /*17db0*/  @P2 IMAD.MOV.U32 R40, RZ, RZ, R28 ;  /* 0x000000ffff282224 */ /* 0x001fe400078e001c */
[----:B------:R-:W-:Y:S02]  /*17dc0*/  @P2 IMAD.MOV.U32 R41, RZ, RZ, R66 ;  /* 0x000000ffff292224 */ /* 0x000fe400078e0042 */
[----:B-1----:R-:W3:Y:S01]  /*17dd0*/  LDL.LU R66, [R1+0x5b8] ;  /* 0x0005b80001427983 */ /* 0x002ee20000300800 */
[----:B------:R-:W-:-:S03]  /*17de0*/  PRMT R18, RZ, 0x7610, R18 ;  /* 0x00007610ff127816 */ /* 0x000fc60000000012 */
[----:B------:R-:W4:Y:S01]  /*17df0*/  LDL.LU R28, [R1+0x5c4] ;  /* 0x0005c400011c7983 */ /* 0x000f220000300800 */
[----:B------:R-:W-:-:S03]  /*17e00*/  IADD3 R29, P5, PT, R35, R29, RZ ;  /* 0x0000001d231d7210 */ /* 0x000fc60007fbe0ff */
[----:B------:R-:W-:Y:S04]  /*17e10*/  STL [R1+0x5ac], R16 ;  /* 0x0005ac1001007387 */ /* 0x000fe80000100800 */
[----:B------:R0:W3:Y:S04]  /*17e20*/  @P2 LDG.E.U8 R26, desc[UR18][R40.64] ;  /* 0x00000012281a2981 */ /* 0x0000e8000c1e1100 */
[----:B------:R1:W-:Y:S01]  /*17e30*/  STL [R1+0x5a8], R30 ;  /* 0x0005a81e01007387 */ /* 0x0003e20000100800 */
[----:B0-----:R-:W-:Y:S02]  /*17e40*/  @P3 IMAD.MOV.U32 R41, RZ, RZ, R30 ;  /* 0x000000ffff293224 */ /* 0x001fe400078e001e */
[----:B------:R-:W-:Y:S01]  /*17e50*/  @P3 IMAD.MOV.U32 R40, RZ, RZ, R16 ;  /* 0x000000ffff283224 */ /* 0x000fe200078e0010 */
[----:B-1----:R-:W4:Y:S04]  /*17e60*/  LDL.LU R30, [R1+0x5c0] ;  /* 0x0005c000011e7983 */ /* 0x002f280000300800 */
[----:B------:R-:W-:Y:S04]  /*17e70*/  STL [R1+0x5b4], R68 ;  /* 0x0005b44401007387 */ /* 0x000fe80000100800 */
[----:B------:R0:W4:Y:S04]  /*17e80*/  @P3 LDG.E.U8 R18, desc[UR18][R40.64] ;  /* 0x0000001228123981 */ /* 0x000128000c1e1100 */
[----:B--2---:R1:W-:Y:S04]  /*17e90*/  STL [R1+0x28], R67 ;  /* 0x0000284301007387 */ /* 0x0043e80000100800 */
[----:B-1----:R-:W2:Y:S04]  /*17ea0*/  LDL.LU R67, [R1+0x5cc] ;  /* 0x0005cc0001437983 */ /* 0x002ea80000300800 */
[----:B------:R-:W-:Y:S04]  /*17eb0*/  STL [R1+0x5bc], R29 ;  /* 0x0005bc1d01007387 */ /* 0x000fe80000100800 */
[----:B------:R-:W2:Y:S04]  /*17ec0*/  LDL.LU R16, [R1+0x5d4] ;  /* 0x0005d40001107983 */ /* 0x000ea80000300800 */
[----:B------:R-:W2:Y:S01]  /*17ed0*/  LDL.LU R41, [R1+0x5b0] ;  /* 0x0005b00001297983 */ /* 0x000ea20000300800 */
[----:B------:R-:W-:-:S02]  /*17ee0*/  ISETP.GT.AND P4, PT, R65, 0x37, PT ;  /* 0x000000374100780c */ /* 0x000fc40003f84270 */
[C---:B------:R-:W-:Y:S02]  /*17ef0*/  ISETP.GT.AND P2, PT, R65.reuse, 0x38, PT ;  /* 0x000000384100780c */ /* 0x040fe40003f44270 */
[----:B------:R-:W-:Y:S02]  /*17f00*/  PRMT R9, RZ, 0x7610, R9 ;  /* 0x00007610ff097816 */ /* 0x000fe40000000009 */
[----:B------:R-:W-:Y:S01]  /*17f10*/  ISETP.GT.AND P3, PT, R65, 0x39, PT ;  /* 0x000000394100780c */ /* 0x000fe20003f64270 */
[----:B---3--:R-:W-:Y:S01]  /*17f20*/  IMAD.X R66, R37, 0x1, R66, P5 ;  /* 0x0000000125427824 */ /* 0x008fe200028e0642 */
[----:B----4-:R-:W-:-:S05]  /*17f30*/  IADD3 R28, P5, PT, R35, R28, RZ ;  /* 0x0000001c231c7210 */ /* 0x010fca0007fbe0ff */
[----:B0-----:R-:W-:Y:S01]  /*17f40*/  @P4 IMAD.MOV.U32 R40, RZ, RZ, R68 ;  /* 0x000000ffff284224 */ /* 0x001fe200078e0044 */
[----:B------:R-:W-:Y:S02]  /*17f50*/  PRMT R58, RZ, 0x7610, R58 ;  /* 0x00007610ff3a7816 */ /* 0x000fe4000000003a */
[----:B------:R-:W-:Y:S01]  /*17f60*/  PRMT R42, RZ, 0x7610, R42 ;  /* 0x00007610ff2a7816 */ /* 0x000fe2000000002a */
[C---:B------:R-:W-:Y:S02]  /*17f70*/  IMAD.X R30, R37.reuse, 0x1, R30, P5 ;  /* 0x00000001251e7824 */ /* 0x040fe400028e061e */
        /* <DEDUP_REMOVED lines=208> */
[----:B------:R0:W-:Y:S04]  /*18c80*/  STL [R1+0x65c], R67 ;  /* 0x00065c4301007387 */ /* 0x0001e80000100800 */
        /* <DEDUP_REMOVED lines=12> */
[----:B---3--:R-:W-:Y:S01]  /*18d50*/  IMAD.X R66, R37, 0x1, R66, P5 ;  /* 0x0000000125427824 */ /* 0x008fe200028e0642 */
[----:B----4-:R-:W-:-:S05]  /*18d60*/  IADD3 R29, P5, PT, R35, R29, RZ ;  /* 0x0000001d231d7210 */ /* 0x010fca0007fbe0ff */
[----:B--2---:R-:W-:Y:S01]  /*18d70*/  IMAD.X R30, R37, 0x1, R30, P5 ;  /* 0x00000001251e7824 */ /* 0x004fe200028e061e */
[----:B------:R-:W-:Y:S01]  /*18d80*/  IADD3 R28, P5, PT, R35, R28, RZ ;  /* 0x0000001c231c7210 */ /* 0x000fe20007fbe0ff */
[----:B------:R-:W-:-:S05]  /*18d90*/  IMAD.X R41, R37, 0x1, R41, P6 ;  /* 0x0000000125297824 */ /* 0x000fca00030e0629 */
[----:B------:R1:W-:Y:S04]  /*18da0*/  STL [R1+0x658], R41 ;  /* 0x0006582901007387 */ /* 0x0003e80000100800 */
[----:B------:R2:W3:Y:S01]  /*18db0*/  @P4 LDG.E.U8 R155, desc[UR18][R40.64] ;  /* 0x00000012289b4981 */ /* 0x0004e2000c1e1100 */
[----:B------:R-:W-:-:S03]  /*18dc0*/  IADD3 R68, P6, PT, R35, R68, RZ ;  /* 0x0000004423447210 */ /* 0x000fc60007fde0ff */
[----:B------:R-:W-:Y:S04]  /*18dd0*/  STL [R1+0x660], R66 ;  /* 0x0006604201007387 */ /* 0x000fe80000100800 */
[----:B0-----:R-:W4:Y:S01]  /*18de0*/  LDL.LU R67, [R1+0x678] ;  /* 0x0006780001437983 */ /* 0x001f220000300800 */
[----:B--2---:R-:W-:Y:S02]  /*18df0*/  @P2 IMAD.MOV.U32 R40, RZ, RZ, R16 ;  /* 0x000000ffff282224 */ /* 0x004fe400078e0010 */
[----:B-1----:R-:W-:Y:S01]  /*18e00*/  @P2 IMAD.MOV.U32 R41, RZ, RZ, R66 ;  /* 0x000000ffff292224 */ /* 0x002fe200078e0042 */
[----:B------:R-:W2:Y:S04]  /*18e10*/  LDL.LU R16, [R1+0x684] ;  /* 0x0006840001107983 */ /* 0x000ea80000300800 */
[----:B------:R0:W3:Y:S04]  /*18e20*/  @P2 LDG.E.U8 R154, desc[UR18][R40.64] ;  /* 0x00000012289a2981 */ /* 0x0000e8000c1e1100 */
[----:B------:R-:W-:Y:S04]  /*18e30*/  STL [R1+0x66c], R29 ;  /* 0x00066c1d01007387 */ /* 0x000fe80000100800 */
[----:B------:R1:W-:Y:S01]  /*18e40*/  STL [R1+0x668], R30 ;  /* 0x0006681e01007387 */ /* 0x0003e20000100800 */
[----:B0-----:R-:W-:-:S02]  /*18e50*/  @P3 IMAD.MOV.U32 R40, RZ, RZ, R29 ;  /* 0x000000ffff283224 */ /* 0x001fc400078e001d */
[----:B------:R-:W-:-:S05]  /*18e60*/  @P3 IMAD.MOV.U32 R41, RZ, RZ, R30 ;  /* 0x000000ffff293224 */ /* 0x000fca00078e001e */
[----:B------:R0:W3:Y:S04]  /*18e70*/  @P3 LDG.E.U8 R152, desc[UR18][R40.64] ;  /* 0x0000001228983981 */ /* 0x0000e8000c1e1100 */
[----:B-1----:R-:W3:Y:S04]  /*18e80*/  LDL.LU R30, [R1+0x680] ;  /* 0x00068000011e7983 */ /* 0x002ee80000300800 */
[----:B------:R1:W-:Y:S01]  /*18e90*/  STL [R1+0x674], R68 ;  /* 0x0006744401007387 */ /* 0x0003e20000100800 */
[----:B0-----:R-:W-:-:S03]  /*18ea0*/  IMAD.MOV.U32 R41, RZ, RZ, R68 ;  /* 0x000000ffff297224 */ /* 0x001fc600078e0044 */
[----:B------:R-:W3:Y:S04]  /*18eb0*/  LDL.LU R66, [R1+0x68c] ;  /* 0x00068c0001427983 */ /* 0x000ee80000300800 */
[----:B------:R-:W-:Y:S04]  /*18ec0*/  STL [R1+0x67c], R28 ;  /* 0x00067c1c01007387 */ /* 0x000fe80000100800 */
[----:B------:R-:W3:Y:S04]  /*18ed0*/  LDL.LU R29, [R1+0x694] ;  /* 0x00069400011d7983 */ /* 0x000ee80000300800 */
[----:B-1----:R-:W3:Y:S04]  /*18ee0*/  LDL.LU R68, [R1+0xa40] ;  /* 0x000a400001447983 */ /* 0x002ee80000300800 */
[----:B------:R-:W3:Y:S01]  /*18ef0*/  LDL.LU R40, [R1+0x670] ;  /* 0x0006700001287983 */ /* 0x000ee20000300800 */
[----:B------:R-:W-:-:S02]  /*18f00*/  ISETP.GT.AND P4, PT, R65, 0x4f, PT ;  /* 0x0000004f4100780c */ /* 0x000fc40003f84270 */
[C---:B------:R-:W-:Y:S02]  /*18f10*/  ISETP.GT.AND P2, PT, R65.reuse, 0x50, PT ;  /* 0x000000504100780c */ /* 0x040fe40003f44270 */
[----:B------:R-:W-:Y:S02]  /*18f20*/  PRMT R148, RZ, 0x7610, R148 ;  /* 0x00007610ff947816 */ /* 0x000fe40000000094 */
[----:B------:R-:W-:Y:S02]  /*18f30*/  ISETP.GT.AND P3, PT, R65, 0x51, PT ;  /* 0x000000514100780c */ /* 0x000fe40003f64270 */
[----:B------:R-:W-:Y:S02]  /*18f40*/  PRMT R55, RZ, 0x7610, R55 ;  /* 0x00007610ff377816 */ /* 0x000fe40000000037 */
[----:B------:R-:W-:Y:S01]  /*18f50*/  PRMT R85, RZ, 0x7610, R85 ;  /* 0x00007610ff557816 */ /* 0x000fe20000000055 */
[----:B----4-:R-:W-:Y:S01]  /*18f60*/  IMAD.X R67, R37, 0x1, R67, P5 ;  /* 0x0000000125437824 */ /* 0x010fe200028e0643 */
[----:B--2---:R-:W-:-:S05]  /*18f70*/  IADD3 R16, P5, PT, R35, R16, RZ ;  /* 0x0000001023107210 */ /* 0x004fca0007fbe0ff */
[C---:B---3--:R-:W-:Y:S02]  /*18f80*/  IMAD.X R30, R37.reuse, 0x1, R30, P5 ;  /* 0x00000001251e7824 */ /* 0x048fe400028e061e */
[----:B------:R-:W-:-:S05]  /*18f90*/  IMAD.X R40, R37, 0x1, R40, P6 ;  /* 0x0000000125287824 */ /* 0x000fca00030e0628 */
[-C--:B------:R-:W-:Y:S01]  /*18fa0*/  @P4 LOP3.LUT R41, R41, R40.reuse, RZ, 0x3c, !PT ;  /* 0x0000002829294212 */ /* 0x080fe200078e3cff */
[----:B------:R0:W-:Y:S03]  /*18fb0*/  STL [R1+0x670], R40 ;  /* 0x0006702801007387 */ /* 0x0001e60000100800 */
[----:B0-----:R-:W-:-:S04]  /*18fc0*/  @P4 LOP3.LUT R40, R41, R40, RZ, 0x3c, !PT ;  /* 0x0000002829284212 */ /* 0x001fc800078e3cff */
[----:B------:R-:W-:Y:S01]  /*18fd0*/  @P4 LOP3.LUT R41, R41, R40, RZ, 0x3c, !PT ;  /* 0x0000002829294212 */ /* 0x000fe200078e3cff */
[----:B------:R0:W-:Y:S04]  /*18fe0*/  STL [R1+0x678], R67 ;  /* 0x0006784301007387 */ /* 0x0001e80000100800 */
[----:B------:R1:W2:Y:S01]  /*18ff0*/  @P4 LDG.E.U8 R148, desc[UR18][R40.64] ;  /* 0x0000001228944981 */ /* 0x0002a2000c1e1100 */
[C---:B------:R-:W-:Y:S02]  /*19000*/  IADD3 R66, P6, PT, R35.reuse, R66, RZ ;  /* 0x0000004223427210 */ /* 0x040fe40007fde0ff */
[----:B------:R-:W-:Y:S01]  /*19010*/  IADD3 R29, P5, PT, R35, R29, RZ ;  /* 0x0000001d231d7210 */ /* 0x000fe20007fbe0ff */
[----:B-1----:R-:W-:Y:S02]  /*19020*/  @P2 IMAD.MOV.U32 R40, RZ, RZ, R28 ;  /* 0x000000ffff282224 */ /* 0x002fe400078e001c */
[----:B------:R-:W-:-:S02]  /*19030*/  @P2 IMAD.MOV.U32 R41, RZ, RZ, R67 ;  /* 0x000000ffff292224 */ /* 0x000fc400078e0043 */
[----:B0-----:R-:W3:Y:S04]  /*19040*/  LDL.LU R67, [R1+0x690] ;  /* 0x0006900001437983 */ /* 0x001ee80000300800 */
[----:B------:R-:W4:Y:S04]  /*19050*/  LDL.LU R28, [R1+0x69c] ;  /* 0x00069c00011c7983 */ /* 0x000f280000300800 */
[----:B------:R0:W2:Y:S04]  /*19060*/  @P2 LDG.E.U8 R55, desc[UR18][R40.64] ;  /* 0x0000001228372981 */ /* 0x0000a8000c1e1100 */
[----:B------:R1:W-:Y:S04]  /*19070*/  STL [R1+0x684], R16 ;  /* 0x0006841001007387 */ /* 0x0003e80000100800 */
[----:B------:R1:W-:Y:S01]  /*19080*/  STL [R1+0x680], R30 ;  /* 0x0006801e01007387 */ /* 0x0003e20000100800 */
[----:B0-----:R-:W-:-:S02]  /*19090*/  @P3 IMAD.MOV.U32 R40, RZ, RZ, R16 ;  /* 0x000000ffff283224 */ /* 0x001fc400078e0010 */
[----:B------:R-:W-:Y:S01]  /*190a0*/  @P3 IMAD.MOV.U32 R41, RZ, RZ, R30 ;  /* 0x000000ffff293224 */ /* 0x000fe200078e001e */
[----:B-1----:R-:W2:Y:S04]  /*190b0*/  LDL.LU R16, [R1+0x6a4] ;  /* 0x0006a40001107983 */ /* 0x002ea80000300800 */
[----:B------:R0:W-:Y:S04]  /*190c0*/  STL [R1+0x68c], R66 ;  /* 0x00068c4201007387 */ /* 0x0001e80000100800 */
[----:B------:R-:W2:Y:S04]  /*190d0*/  LDL.LU R30, [R1+0x6ac] ;  /* 0x0006ac00011e7983 */ /* 0x000ea80000300800 */
[----:B------:R-:W-:Y:S04]  /*190e0*/  STL [R1+0x694], R29 ;  /* 0x0006941d01007387 */ /* 0x000fe80000100800 */
[----:B------:R1:W2:Y:S04]  /*190f0*/  @P3 LDG.E.U8 R85, desc[UR18][R40.64] ;  /* 0x0000001228553981 */ /* 0x0002a8000c1e1100 */
[----:B------:R-:W2:Y:S01]  /*19100*/  LDL.LU R41, [R1+0x688] ;  /* 0x0006880001297983 */ /* 0x000ea20000300800 */
[----:B------:R-:W-:-:S02]  /*19110*/  ISETP.GT.AND P4, PT, R65, 0x52, PT ;  /* 0x000000524100780c */ /* 0x000fc40003f84270 */
[----:B------:R-:W-:Y:S02]  /*19120*/  ISETP.GT.AND P2, PT, R65, 0x53, PT ;  /* 0x000000534100780c */ /* 0x000fe40003f44270 */
[----:B------:R-:W-:Y:S02]  /*19130*/  PRMT R100, RZ, 0x7610, R100 ;  /* 0x00007610ff647816 */ /* 0x000fe40000000064 */
[----:B------:R-:W-:-:S07]  /*19140*/  PRMT R137, RZ, 0x7610, R137 ;  /* 0x00007610ff897816 */ /* 0x000fce0000000089 */
[----:B-1----:R-:W-:Y:S02]  /*19150*/  @P4 IMAD.MOV.U32 R40, RZ, RZ, R66 ;  /* 0x000000ffff284224 */ /* 0x002fe400078e0042 */
[C---:B---3--:R-:W-:Y:S02]  /*19160*/  IMAD.X R67, R37.reuse, 0x1, R67, P5 ;  /* 0x0000000125437824 */ /* 0x048fe400028e0643 */
[----:B--2---:R-:W-:-:S05]  /*19170*/  IMAD.X R41, R37, 0x1, R41, P6 ;  /* 0x0000000125297824 */ /* 0x004fca00030e0629 */
[----:B------:R1:W-:Y:S04]  /*19180*/  STL [R1+0x688], R41 ;  /* 0x0006882901007387 */ /* 0x0003e80000100800 */
[----:B------:R1:W2:Y:S04]  /*19190*/  @P4 LDG.E.U8 R100, desc[UR18][R40.64] ;  /* 0x0000001228644981 */ /* 0x0002a8000c1e1100 */
[----:B------:R3:W-:Y:S04]  /*191a0*/  STL [R1+0x690], R67 ;  /* 0x0006904301007387 */ /* 0x0007e80000100800 */
[----:B0-----:R-:W2:Y:S01]  /*191b0*/  LDL.LU R66, [R1+0x6a8] ;  /* 0x0006a80001427983 */ /* 0x001ea20000300800 */
[----:B-1----:R-:W-:-:S02]  /*191c0*/  IMAD.MOV.U32 R41, RZ, RZ, R67 ;  /* 0x000000ffff297224 */ /* 0x002fc400078e0043 */
[----:B------:R-:W-:Y:S01]  /*191d0*/  @P2 IMAD.MOV.U32 R40, RZ, RZ, R29 ;  /* 0x000000ffff282224 */ /* 0x000fe200078e001d */
[----:B---3--:R-:W3:Y:S04]  /*191e0*/  LDL.LU R67, [R1+0xa3c] ;  /* 0x000a3c0001437983 */ /* 0x008ee80000300800 */
[----:B------:R-:W2:Y:S04]  /*191f0*/  LDL.LU R29, [R1+0xf8] ;  /* 0x0000f800011d7983 */ /* 0x000ea80000300800 */
[----:B------:R0:W2:Y:S04]  /*19200*/  @P2 LDG.E.U8 R137, desc[UR18][R40.64] ;  /* 0x0000001228892981 */ /* 0x0000a8000c1e1100 */
[----:B------:R-:W2:Y:S01]  /*19210*/  LDL.LU R41, [R1+0x698] ;  /* 0x0006980001297983 */ /* 0x000ea20000300800 */
[----:B------:R-:W-:-:S02]  /*19220*/  ISETP.GT.AND P3, PT, R65, 0x54, PT ;  /* 0x000000544100780c */ /* 0x000fc40003f64270 */
[C---:B----4-:R-:W-:Y:S02]  /*19230*/  IADD3 R28, P5, PT, R35.reuse, R28, RZ ;  /* 0x0000001c231c7210 */ /* 0x050fe40007fbe0ff */
[----:B------:R-:W-:Y:S02]  /*19240*/  PRMT R143, RZ, 0x7610, R143 ;  /* 0x00007610ff8f7816 */ /* 0x000fe4000000008f */
[----:B------:R-:W-:Y:S01]  /*19250*/  IADD3 R16, P6, PT, R35, R16, RZ ;  /* 0x0000001023107210 */ /* 0x000fe20007fde0ff */
[----:B------:R1:W-:Y:S06]  /*19260*/  STL [R1+0x69c], R28 ;  /* 0x00069c1c01007387 */ /* 0x0003ec0000100800 */
[----:B0-----:R-:W-:-:S02]  /*19270*/  @P3 IMAD.MOV.U32 R40, RZ, RZ, R28 ;  /* 0x000000ffff283224 */ /* 0x001fc400078e001c */
[----:B--2---:R-:W-:-:S05]  /*19280*/  IMAD.X R41, R37, 0x1, R41, P5 ;  /* 0x0000000125297824 */ /* 0x004fca00028e0629 */
[----:B------:R0:W-:Y:S04]  /*19290*/  STL [R1+0x698], R41 ;  /* 0x0006982901007387 */ /* 0x0001e80000100800 */
[----:B-1----:R-:W2:Y:S04]  /*192a0*/  LDL.LU R28, [R1+0x6b4] ;  /* 0x0006b400011c7983 */ /* 0x002ea80000300800 */
[----:B------:R-:W-:Y:S04]  /*192b0*/  STL [R1+0x6a4], R16 ;  /* 0x0006a41001007387 */ /* 0x000fe80000100800 */
[----:B------:R1:W4:Y:S04]  /*192c0*/  @P3 LDG.E.U8 R143, desc[UR18][R40.64] ;  /* 0x00000012288f3981 */ /* 0x000328000c1e1100 */
[----:B0-----:R-:W2:Y:S01]  /*192d0*/  LDL.LU R41, [R1+0x6a0] ;  /* 0x0006a00001297983 */ /* 0x001ea20000300800 */
[----:B------:R-:W-:-:S02]  /*192e0*/  ISETP.GT.AND P4, PT, R65, 0x55, PT ;  /* 0x000000554100780c */ /* 0x000fc40003f84270 */
[----:B------:R-:W-:Y:S02]  /*192f0*/  IADD3 R30, P5, PT, R35, R30, RZ ;  /* 0x0000001e231e7210 */ /* 0x000fe40007fbe0ff */
[----:B------:R-:W-:Y:S02]  /*19300*/  ISETP.GT.AND P2, PT, R65, 0x56, PT ;  /* 0x000000564100780c */ /* 0x000fe40003f44270 */
[----:B------:R-:W-:Y:S01]  /*19310*/  PRMT R141, RZ, 0x7610, R141 ;  /* 0x00007610ff8d7816 */ /* 0x000fe2000000008d */
[C---:B------:R-:W-:Y:S01]  /*19320*/  IMAD.X R66, R37.reuse, 0x1, R66, P5 ;  /* 0x0000000125427824 */ /* 0x040fe200028e0642 */
[----:B------:R-:W-:Y:S05]  /*19330*/  STL [R1+0x6ac], R30 ;  /* 0x0006ac1e01007387 */ /* 0x000fea0000100800 */
[----:B-1----:R-:W-:Y:S01]  /*19340*/  @P4 IMAD.MOV.U32 R40, RZ, RZ, R16 ;  /* 0x000000ffff284224 */ /* 0x002fe200078e0010 */
[----:B------:R-:W-:Y:S01]  /*19350*/  PRMT R140, RZ, 0x7610, R140 ;  /* 0x00007610ff8c7816 */ /* 0x000fe2000000008c */
[----:B--2---:R-:W-:-:S05]  /*19360*/  IMAD.X R41, R37, 0x1, R41, P6 ;  /* 0x0000000125297824 */ /* 0x004fca00030e0629 */
[----:B------:R0:W-:Y:S04]  /*19370*/  STL [R1+0x6a0], R41 ;  /* 0x0006a02901007387 */ /* 0x0001e80000100800 */
[----:B------:R1:W2:Y:S02]  /*19380*/  @P4 LDG.E.U8 R141, desc[UR18][R40.64] ;  /* 0x00000012288d4981 */ /* 0x0002a4000c1e1100 */
[----:B-1----:R-:W-:Y:S02]  /*19390*/  IMAD.MOV.U32 R40, RZ, RZ, R66 ;  /* 0x000000ffff287224 */ /* 0x002fe400078e0042 */
[----:B0-----:R-:W-:-:S05]  /*193a0*/  IMAD.MOV.U32 R41, RZ, RZ, R30 ;  /* 0x000000ffff297224 */ /* 0x001fca00078e001e */
[----:B------:R-:W-:-:S04]  /*193b0*/  @P2 LOP3.LUT R41, R41, R40, RZ, 0x3c, !PT ;  /* 0x0000002829292212 */ /* 0x000fc800078e3cff */
[----:B------:R-:W-:Y:S02]  /*193c0*/  @P2 LOP3.LUT R40, R41, R40, RZ, 0x3c, !PT ;  /* 0x0000002829282212 */ /* 0x000fe400078e3cff */
[----:B------:R-:W-:Y:S02]  /*193d0*/  IADD3 R29, P4, PT, R35, R29, RZ ;  /* 0x0000001d231d7210 */ /* 0x000fe40007f9e0ff */
[----:B------:R-:W-:Y:S01]  /*193e0*/  @P2 LOP3.LUT R41, R41, R40, RZ, 0x3c, !PT ;  /* 0x0000002829292212 */ /* 0x000fe200078e3cff */
[----:B------:R0:W-:Y:S04]  /*193f0*/  STL [R1+0x6a8], R66 ;  /* 0x0006a84201007387 */ /* 0x0001e80000100800 */
[----:B------:R-:W2:Y:S04]  /*19400*/  LDL.LU R16, [R1+0x6bc] ;  /* 0x0006bc0001107983 */ /* 0x000ea80000300800 */
[----:B------:R1:W2:Y:S04]  /*19410*/  @P2 LDG.E.U8 R140, desc[UR18][R40.64] ;  /* 0x00000012288c2981 */ /* 0x0002a8000c1e1100 */
[----:B0-----:R-:W2:Y:S04]  /*19420*/  LDL.LU R66, [R1+0xa38] ;  /* 0x000a380001427983 */ /* 0x001ea80000300800 */
[----:B------:R-:W-:Y:S04]  /*19430*/  STL [R1+0xf8], R29 ;  /* 0x0000f81d01007387 */ /* 0x000fe80000100800 */
[----:B------:R-:W2:Y:S01]  /*19440*/  LDL.LU R40, [R1+0xf4] ;  /* 0x0000f40001287983 */ /* 0x000ea20000300800 */
[----:B------:R-:W-:Y:S01]  /*19450*/  ISETP.GT.AND P3, PT, R65, 0x57, PT ;  /* 0x000000574100780c */ /* 0x000fe20003f64270 */
[----:B-1----:R-:W-:Y:S01]  /*19460*/  IMAD.MOV.U32 R41, RZ, RZ, R29 ;  /* 0x000000ffff297224 */ /* 0x002fe200078e001d */
[----:B------:R-:W-:Y:S01]  /*19470*/  PRMT R136, RZ, 0x7610, R136 ;  /* 0x00007610ff887816 */ /* 0x000fe20000000088 */
[----:B--2---:R-:W-:-:S10]  /*19480*/  IMAD.X R40, R37, 0x1, R40, P4 ;  /* 0x0000000125287824 */ /* 0x004fd400020e0628 */
[-C--:B------:R-:W-:Y:S01]  /*19490*/  @P3 LOP3.LUT R41, R41, R40.reuse, RZ, 0x3c, !PT ;  /* 0x0000002829293212 */ /* 0x080fe200078e3cff */
[----:B------:R0:W-:Y:S03]  /*194a0*/  STL [R1+0xf4], R40 ;  /* 0x0000f42801007387 */ /* 0x0001e60000100800 */
[----:B0-----:R-:W-:-:S04]  /*194b0*/  @P3 LOP3.LUT R40, R41, R40, RZ, 0x3c, !PT ;  /* 0x0000002829283212 */ /* 0x001fc800078e3cff */
[----:B------:R-:W-:-:S05]  /*194c0*/  @P3 LOP3.LUT R41, R41, R40, RZ, 0x3c, !PT ;  /* 0x0000002829293212 */ /* 0x000fca00078e3cff */
[----:B------:R0:W2:Y:S04]  /*194d0*/  @P3 LDG.E.U8 R136, desc[UR18][R40.64] ;  /* 0x0000001228883981 */ /* 0x0000a8000c1e1100 */
[----:B------:R-:W2:Y:S01]  /*194e0*/  LDL.LU R41, [R1+0x6b0] ;  /* 0x0006b00001297983 */ /* 0x000ea20000300800 */
[----:B------:R-:W-:Y:S02]  /*194f0*/  ISETP.GT.AND P5, PT, R65, 0x58, PT ;  /* 0x000000584100780c */ /* 0x000fe40003fa4270 */
[----:B------:R-:W-:Y:S02]  /*19500*/  IADD3 R28, P2, PT, R35, R28, RZ ;  /* 0x0000001c231c7210 */ /* 0x000fe40007f5e0ff */
[----:B------:R-:W-:-:S03]  /*19510*/  PRMT R54, RZ, 0x7610, R54 ;  /* 0x00007610ff367816 */ /* 0x000fc60000000036 */
[----:B------:R1:W-:Y:S06]  /*19520*/  STL [R1+0x6b4], R28 ;  /* 0x0006b41c01007387 */ /* 0x0003ec0000100800 */
[----:B0-----:R-:W-:Y:S02]  /*19530*/  @P5 IMAD.MOV.U32 R40, RZ, RZ, R28 ;  /* 0x000000ffff285224 */ /* 0x001fe400078e001c */
[----:B--2---:R-:W-:-:S05]  /*19540*/  IMAD.X R41, R37, 0x1, R41, P2 ;  /* 0x0000000125297824 */ /* 0x004fca00010e0629 */
[----:B------:R0:W-:Y:S04]  /*19550*/  STL [R1+0x6b0], R41 ;  /* 0x0006b02901007387 */ /* 0x0001e80000100800 */
[----:B-1----:R-:W2:Y:S04]  /*19560*/  LDL.LU R28, [R1+0x6cc] ;  /* 0x0006cc00011c7983 */ /* 0x002ea80000300800 */
[----:B------:R1:W2:Y:S04]  /*19570*/  @P5 LDG.E.U8 R54, desc[UR18][R40.64] ;  /* 0x0000001228365981 */ /* 0x0002a8000c1e1100 */
[----:B0-----:R-:W2:Y:S01]  /*19580*/  LDL.LU R41, [R1+0x6b8] ;  /* 0x0006b80001297983 */ /* 0x001ea20000300800 */
[----:B------:R-:W-:-:S02]  /*19590*/  ISETP.GT.AND P3, PT, R65, 0x59, PT ;  /* 0x000000594100780c */ /* 0x000fc40003f64270 */
[----:B------:R-:W-:Y:S02]  /*195a0*/  IADD3 R16, P2, PT, R35, R16, RZ ;  /* 0x0000001023107210 */ /* 0x000fe40007f5e0ff */
[----:B------:R-:W-:-:S03]  /*195b0*/  PRMT R86, RZ, 0x7610, R86 ;  /* 0x00007610ff567816 */ /* 0x000fc60000000056 */
[----:B------:R0:W-:Y:S06]  /*195c0*/  STL [R1+0x6bc], R16 ;  /* 0x0006bc1001007387 */ /* 0x0001ec0000100800 */
[----:B-1----:R-:W-:Y:S02]  /*195d0*/  @P3 IMAD.MOV.U32 R40, RZ, RZ, R16 ;  /* 0x000000ffff283224 */ /* 0x002fe400078e0010 */
[----:B--2---:R-:W-:-:S05]  /*195e0*/  IMAD.X R41, R37, 0x1, R41, P2 ;  /* 0x0000000125297824 */ /* 0x004fca00010e0629 */
[----:B------:R1:W-:Y:S04]  /*195f0*/  STL [R1+0x6b8], R41 ;  /* 0x0006b82901007387 */ /* 0x0003e80000100800 */
[----:B0-----:R-:W2:Y:S04]  /*19600*/  LDL.LU R16, [R1+0x6d4] ;  /* 0x0006d40001107983 */ /* 0x001ea80000300800 */
[----:B------:R0:W2:Y:S04]  /*19610*/  @P3 LDG.E.U8 R86, desc[UR18][R40.64] ;  /* 0x0000001228563981 */ /* 0x0000a8000c1e1100 */
[----:B------:R-:W2:Y:S04]  /*19620*/  LDL.LU R40, [R1+0x6c0] ;  /* 0x0006c00001287983 */ /* 0x000ea80000300800 */
[----:B-1----:R-:W0:Y:S01]  /*19630*/  LDL.LU R41, [R1+0x6c4] ;  /* 0x0006c40001297983 */ /* 0x002e220000300800 */
[----:B------:R-:W-:-:S02]  /*19640*/  ISETP.GT.AND P3, PT, R65, 0x5a, PT ;  /* 0x0000005a4100780c */ /* 0x000fc40003f64270 */
[----:B------:R-:W-:Y:S02]  /*19650*/  PRMT R99, RZ, 0x7610, R99 ;  /* 0x00007610ff637816 */ /* 0x000fe40000000063 */
[----:B0-----:R-:W-:-:S05]  /*19660*/  IADD3 R41, P2, PT, R35, R41, RZ ;  /* 0x0000002923297210 */ /* 0x001fca0007f5e0ff */
[----:B--2---:R-:W-:Y:S01]  /*19670*/  IMAD.X R40, R37, 0x1, R40, P2 ;  /* 0x0000000125287824 */ /* 0x004fe200010e0628 */
[----:B------:R0:W-:Y:S04]  /*19680*/  STL [R1+0x6c4], R41 ;  /* 0x0006c42901007387 */ /* 0x0001e80000100800 */
[----:B------:R1:W-:Y:S01]  /*19690*/  STL [R1+0x6c0], R40 ;  /* 0x0006c02801007387 */ /* 0x0003e20000100800 */
[----:B0-----:R-:W-:-:S04]  /*196a0*/  @P3 LOP3.LUT R41, R41, R40, RZ, 0x3c, !PT ;  /* 0x0000002829293212 */ /* 0x001fc800078e3cff */
[----:B-1----:R-:W-:-:S04]  /*196b0*/  @P3 LOP3.LUT R40, R41, R40, RZ, 0x3c, !PT ;  /* 0x0000002829283212 */ /* 0x002fc800078e3cff */
        /* <DEDUP_REMOVED lines=246> */
[----:B-1----:R-:W2:Y:S01]  /*1a620*/  LDL.LU R41, [R1+0x768] ;  /* 0x0007680001297983 */ /* 0x002ea20000300800 */
[----:B------:R-:W-:-:S02]  /*1a630*/  ISETP.GT.AND P3, PT, R65, RZ, PT ;  /* 0x000000ff4100720c */ /* 0x000fc40003f64270 */
[----:B------:R-:W-:Y:S02]  /*1a640*/  IADD3 R2, P2, PT, R35, R2, RZ ;  /* 0x0000000223027210 */ /* 0x000fe40007f5e0ff */
[----:B------:R-:W-:-:S03]  /*1a650*/  PRMT R83, RZ, 0x7610, R83 ;  /* 0x00007610ff537816 */ /* 0x000fc60000000053 */
[----:B------:R-:W-:-:S06]  /*1a660*/  IMAD.X R3, R37, 0x1, R3, P2 ;  /* 0x0000000125037824 */ /* 0x000fcc00010e0603 */
[----:B------:R-:W3:Y:S01]  /*1a670*/  @P3 LDG.E.U8 R83, desc[UR18][R2.64] ;  /* 0x0000001202533981 */ /* 0x000ee2000c1e1100 */
        /* <DEDUP_REMOVED lines=131> */
[----:B------:R-:W-:Y:S06]  /*1aeb0*/  STL [R1+0x7c4], R28 ;  /* 0x0007c41c01007387 */ /* 0x000fec0000100800 */
[----:B0-----:R-:W-:Y:S02]  /*1aec0*/  @P3 IMAD.MOV.U32 R40, RZ, RZ, R28 ;  /* 0x000000ffff283224 */ /* 0x001fe400078e001c */
[----:B--2---:R-:W-:-:S05]  /*1aed0*/  IMAD.X R41, R37, 0x1, R41, P2 ;  /* 0x0000000125297824 */ /* 0x004fca00010e0629 */
[----:B------:R0:W-:Y:S04]  /*1aee0*/  STL [R1+0x7c0], R41 ;  /* 0x0007c02901007387 */ /* 0x0001e80000100800 */
[----:B------:R1:W2:Y:S04]  /*1aef0*/  @P3 LDG.E.U8 R76, desc[UR18][R40.64] ;  /* 0x00000012284c3981 */ /* 0x0002a8000c1e1100 */
[----:B0-----:R-:W2:Y:S01]  /*1af00*/  LDL.LU R41, [R1+0x11c] ;  /* 0x00011c0001297983 */ /* 0x001ea20000300800 */
[----:B------:R-:W-:Y:S02]  /*1af10*/  ISETP.GT.AND P4, PT, R65, 0x7f, PT ;  /* 0x0000007f4100780c */ /* 0x000fe40003f84270 */
[----:B------:R-:W-:-:S02]  /*1af20*/  IADD3 R16, P3, PT, R35, R16, RZ ;  /* 0x0000001023107210 */ /* 0x000fc40007f7e0ff */
[----:B------:R-:W-:-:S03]  /*1af30*/  PRMT R74, RZ, 0x7610, R74 ;  /* 0x00007610ff4a7816 */ /* 0x000fc6000000004a */
[----:B------:R0:W-:Y:S06]  /*1af40*/  STL [R1+0x120], R16 ;  /* 0x0001201001007387 */ /* 0x0001ec0000100800 */
[----:B-1----:R-:W-:Y:S01]  /*1af50*/  @P4 IMAD.MOV.U32 R40, RZ, RZ, R16 ;  /* 0x000000ffff284224 */ /* 0x002fe200078e0010 */
[----:B------:R-:W1:Y:S01]  /*1af60*/  S2R R28, SR_TID.X ;  /* 0x00000000001c7919 */ /* 0x000e620000002100 */
[----:B--2---:R-:W-:-:S05]  /*1af70*/  IMAD.X R41, R37, 0x1, R41, P3 ;  /* 0x0000000125297824 */ /* 0x004fca00018e0629 */
[----:B------:R2:W-:Y:S04]  /*1af80*/  STL [R1+0x11c], R41 ;  /* 0x00011c2901007387 */ /* 0x0005e80000100800 */
[----:B0-----:R-:W3:Y:S04]  /*1af90*/  LDL.LU R16, [R1+0x1e8] ;  /* 0x0001e80001107983 */ /* 0x001ee80000300800 */
[----:B------:R0:W3:Y:S04]  /*1afa0*/  @P4 LDG.E.U8 R74, desc[UR18][R40.64] ;  /* 0x00000012284a4981 */ /* 0x0000e8000c1e1100 */
[----:B------:R-:W3:Y:S04]  /*1afb0*/  LDL.LU R40, [R1+0x124] ;  /* 0x0001240001287983 */ /* 0x000ee80000300800 */
[----:B--2---:R-:W0:Y:S01]  /*1afc0*/  LDL.LU R41, [R1+0x128] ;  /* 0x0001280001297983 */ /* 0x004e220000300800 */
[----:B-1----:R-:W-:Y:S01]  /*1afd0*/  LOP3.LUT R28, R28, 0x7f, RZ, 0xc0, !PT ;  /* 0x0000007f1c1c7812 */ /* 0x002fe200078ec0ff */
[----:B------:R-:W-:Y:S03]  /*1afe0*/  BAR.SYNC.DEFER_BLOCKING 0x0 ;  /* 0x0000000000007b1d */ /* 0x000fe60000010000 */
[----:B------:R-:W-:-:S02]  /*1aff0*/  ISETP.GE.AND P2, PT, R28, R65, PT ;  /* 0x000000411c00720c */ /* 0x000fc40003f46270 */
[----:B------:R-:W-:Y:S02]  /*1b000*/  PRMT R73, RZ, 0x7610, R73 ;  /* 0x00007610ff497816 */ /* 0x000fe40000000049 */
[----:B0-----:R-:W-:-:S05]  /*1b010*/  IADD3 R41, P3, PT, R36, R41, RZ ;  /* 0x0000002924297210 */ /* 0x001fca0007f7e0ff */
[----:B---3--:R-:W-:Y:S01]  /*1b020*/  IMAD.X R40, R38, 0x1, R40, P3 ;  /* 0x0000000126287824 */ /* 0x008fe200018e0628 */
[----:B------:R0:W-:Y:S04]  /*1b030*/  STL [R1+0x128], R41 ;  /* 0x0001282901007387 */ /* 0x0001e80000100800 */
[----:B------:R1:W-:Y:S01]  /*1b040*/  STL [R1+0x124], R40 ;  /* 0x0001242801007387 */ /* 0x0003e20000100800 */
[----:B0-----:R-:W-:-:S04]  /*1b050*/  @!P2 LOP3.LUT R41, R41, R40, RZ, 0x3c, !PT ;  /* 0x000000282929a212 */ /* 0x001fc800078e3cff */
[----:B-1----:R-:W-:-:S04]  /*1b060*/  @!P2 LOP3.LUT R40, R41, R40, RZ, 0x3c, !PT ;  /* 0x000000282928a212 */ /* 0x002fc800078e3cff */
[----:B------:R-:W-:-:S05]  /*1b070*/  @!P2 LOP3.LUT R41, R41, R40, RZ, 0x3c, !PT ;  /* 0x000000282929a212 */ /* 0x000fca00078e3cff */
[----:B------:R0:W2:Y:S04]  /*1b080*/  @!P2 LDG.E.U8 R73, desc[UR18][R40.64] ;  /* 0x000000122849a981 */ /* 0x0000a8000c1e1100 */
[----:B------:R-:W3:Y:S04]  /*1b090*/  LDL.LU R40, [R1+0x164] ;  /* 0x0001640001287983 */ /* 0x000ee80000300800 */
[----:B------:R-:W0:Y:S01]  /*1b0a0*/  LDL.LU R41, [R1+0x168] ;  /* 0x0001680001297983 */ /* 0x000e220000300800 */
        /* <DEDUP_REMOVED lines=8> */
[----:B------:R0:W3:Y:S04]  /*1b130*/  @!P2 LDG.E.U8 R72, desc[UR18][R40.64] ;  /* 0x000000122848a981 */ /* 0x0000e8000c1e1100 */
[----:B------:R-:W2:Y:S04]  /*1b140*/  LDL.LU R40, [R1+0x1a4] ;  /* 0x0001a40001287983 */ /* 0x000ea80000300800 */
[----:B------:R-:W0:Y:S01]  /*1b150*/  LDL.LU R41, [R1+0x1a8] ;  /* 0x0001a80001297983 */ /* 0x000e220000300800 */
[----:B------:R-:W-:Y:S02]  /*1b160*/  PRMT R71, RZ, 0x7610, R71 ;  /* 0x00007610ff477816 */ /* 0x000fe40000000047 */
[----:B0-----:R-:W-:-:S05]  /*1b170*/  IADD3 R41, P3, PT, R36, R41, RZ ;  /* 0x0000002924297210 */ /* 0x001fca0007f7e0ff */
[----:B--2---:R-:W-:Y:S01]  /*1b180*/  IMAD.X R40, R38, 0x1, R40, P3 ;  /* 0x0000000126287824 */ /* 0x004fe200018e0628 */
[----:B------:R0:W-:Y:S04]  /*1b190*/  STL [R1+0x1a8], R41 ;  /* 0x0001a82901007387 */ /* 0x0001e80000100800 */
[----:B------:R1:W-:Y:S01]  /*1b1a0*/  STL [R1+0x1a4], R40 ;  /* 0x0001a42801007387 */ /* 0x0003e20000100800 */
[----:B0-----:R-:W-:-:S04]  /*1b1b0*/  @!P2 LOP3.LUT R41, R41, R40, RZ, 0x3c, !PT ;  /* 0x000000282929a212 */ /* 0x001fc800078e3cff */
[----:B-1----:R-:W-:-:S04]  /*1b1c0*/  @!P2 LOP3.LUT R40, R41, R40, RZ, 0x3c, !PT ;  /* 0x000000282928a212 */ /* 0x002fc800078e3cff */
[----:B------:R-:W-:-:S05]  /*1b1d0*/  @!P2 LOP3.LUT R41, R41, R40, RZ, 0x3c, !PT ;  /* 0x000000282929a212 */ /* 0x000fca00078e3cff */
[----:B------:R0:W2:Y:S04]  /*1b1e0*/  @!P2 LDG.E.U8 R71, desc[UR18][R40.64] ;  /* 0x000000122847a981 */ /* 0x0000a8000c1e1100 */
[----:B------:R-:W2:Y:S01]  /*1b1f0*/  LDL.LU R41, [R1+0x1e4] ;  /* 0x0001e40001297983 */ /* 0x000ea20000300800 */
[----:B------:R-:W-:Y:S02]  /*1b200*/  IADD3 R16, P3, PT, R36, R16, RZ ;  /* 0x0000001024107210 */ /* 0x000fe40007f7e0ff */
[----:B------:R-:W-:-:S03]  /*1b210*/  PRMT R70, RZ, 0x7610, R70 ;  /* 0x00007610ff467816 */ /* 0x000fc60000000046 */
[----:B0-----:R-:W-:Y:S01]  /*1b220*/  @!P2 IMAD.MOV.U32 R40, RZ, RZ, R16 ;  /* 0x000000ffff28a224 */ /* 0x001fe200078e0010 */
[----:B------:R0:W-:Y:S01]  /*1b230*/  STL [R1+0x1e8], R16 ;  /* 0x0001e81001007387 */ /* 0x0001e20000100800 */
[----:B--2---:R-:W-:-:S05]  /*1b240*/  IMAD.X R41, R38, 0x1, R41, P3 ;  /* 0x0000000126297824 */ /* 0x004fca00018e0629 */
[----:B------:R1:W-:Y:S04]  /*1b250*/  STL [R1+0x1e4], R41 ;  /* 0x0001e42901007387 */ /* 0x0003e80000100800 */
[----:B0-----:R-:W2:Y:S04]  /*1b260*/  LDL.LU R16, [R1+0x308] ;  /* 0x0003080001107983 */ /* 0x001ea80000300800 */
[----:B------:R0:W2:Y:S04]  /*1b270*/  @!P2 LDG.E.U8 R70, desc[UR18][R40.64] ;  /* 0x000000122846a981 */ /* 0x0000a8000c1e1100 */
[----:B------:R-:W2:Y:S04]  /*1b280*/  LDL.LU R40, [R1+0x224] ;  /* 0x0002240001287983 */ /* 0x000ea80000300800 */
[----:B-1----:R-:W0:Y:S01]  /*1b290*/  LDL.LU R41, [R1+0x240] ;  /* 0x0002400001297983 */ /* 0x002e220000300800 */
[----:B------:R-:W-:-:S02]  /*1b2a0*/  PRMT R69, RZ, 0x7610, R69 ;  /* 0x00007610ff457816 */ /* 0x000fc40000000045 */
        /* <DEDUP_REMOVED lines=41> */
[----:B------:R-:W-:-:S03]  /*1b540*/  PRMT R65, RZ, 0x7610, R65 ;  /* 0x00007610ff417816 */ /* 0x000fc60000000041 */
[----:B------:R1:W-:Y:S01]  /*1b550*/  STS.U8 [R28+UR9+0x8000], R83 ;  /* 0x008000531c007988 */ /* 0x0003e20008000009 */
[----:B0-----:R-:W-:-:S05]  /*1b560*/  IADD3 R41, P3, PT, R36, R41, RZ ;  /* 0x0000002924297210 */ /* 0x001fca0007f7e0ff */
[----:B--2---:R-:W-:Y:S01]  /*1b570*/  IMAD.X R40, R38, 0x1, R40, P3 ;  /* 0x0000000126287824 */ /* 0x004fe200018e0628 */
[----:B------:R0:W-:Y:S04]  /*1b580*/  STL [R1+0x348], R41 ;  /* 0x0003482901007387 */ /* 0x0001e80000100800 */
[----:B------:R2:W-:Y:S04]  /*1b590*/  STL [R1+0x344], R40 ;  /* 0x0003442801007387 */ /* 0x0005e80000100800 */
[----:B-1----:R-:W3:Y:S01]  /*1b5a0*/  LDL.LU R83, [R1+0x448] ;  /* 0x0004480001537983 */ /* 0x002ee20000300800 */
[----:B0-----:R-:W-:-:S04]  /*1b5b0*/  @!P2 LOP3.LUT R41, R41, R40, RZ, 0x3c, !PT ;  /* 0x000000282929a212 */ /* 0x001fc800078e3cff */
[----:B--2---:R-:W-:-:S04]  /*1b5c0*/  @!P2 LOP3.LUT R40, R41, R40, RZ, 0x3c, !PT ;  /* 0x000000282928a212 */ /* 0x004fc800078e3cff */
[----:B------:R-:W-:-:S05]  /*1b5d0*/  @!P2 LOP3.LUT R41, R41, R40, RZ, 0x3c, !PT ;  /* 0x000000282929a212 */ /* 0x000fca00078e3cff */
[----:B------:R0:W2:Y:S04]  /*1b5e0*/  @!P2 LDG.E.U8 R65, desc[UR18][R40.64] ;  /* 0x000000122841a981 */ /* 0x0000a8000c1e1100 */
[----:B------:R-:W2:Y:S04]  /*1b5f0*/  LDL.LU R40, [R1+0x384] ;  /* 0x0003840001287983 */ /* 0x000ea80000300800 */
[----:B------:R-:W0:Y:S04]  /*1b600*/  LDL.LU R41, [R1+0x388] ;  /* 0x0003880001297983 */ /* 0x000e280000300800 */
[----:B------:R1:W-:Y:S02]  /*1b610*/  STS.U8 [R28+UR9+0x8400], R64 ;  /* 0x008400401c007988 */ /* 0x0003e40008000009 */
[----:B-1----:R-:W-:-:S02]  /*1b620*/  PRMT R64, RZ, 0x7610, R64 ;  /* 0x00007610ff407816 */ /* 0x002fc40000000040 */
        /* <DEDUP_REMOVED lines=21> */
[----:B------:R-:W-:-:S03]  /*1b780*/  IADD3 R16, P3, PT, R36, R16, RZ ;  /* 0x0000001024107210 */ /* 0x000fc60007f7e0ff */
[----:B------:R1:W-:Y:S02]  /*1b790*/  STS.U8 [R28+UR9+0x8c00], R62 ;  /* 0x008c003e1c007988 */ /* 0x0003e40008000009 */
[----:B0-----:R-:W-:Y:S02]  /*1b7a0*/  @!P2 IMAD.MOV.U32 R40, RZ, RZ, R16 ;  /* 0x000000ffff28a224 */ /* 0x001fe400078e0010 */
[----:B------:R0:W-:Y:S01]  /*1b7b0*/  STL [R1+0x408], R16 ;  /* 0x0004081001007387 */ /* 0x0001e20000100800 */
[----:B-1----:R-:W-:Y:S01]  /*1b7c0*/  PRMT R62, RZ, 0x7610, R62 ;  /* 0x00007610ff3e7816 */ /* 0x002fe2000000003e */
[----:B--2---:R-:W-:-:S05]  /*1b7d0*/  IMAD.X R41, R38, 0x1, R41, P3 ;  /* 0x0000000126297824 */ /* 0x004fca00018e0629 */
[----:B------:R1:W-:Y:S04]  /*1b7e0*/  STL [R1+0x404], R41 ;  /* 0x0004042901007387 */ /* 0x0003e80000100800 */
[----:B0-----:R-:W2:Y:S04]  /*1b7f0*/  LDL.LU R16, [R1+0x500] ;  /* 0x0005000001107983 */ /* 0x001ea80000300800 */
[----:B------:R0:W2:Y:S04]  /*1b800*/  @!P2 LDG.E.U8 R62, desc[UR18][R40.64] ;  /* 0x00000012283ea981 */ /* 0x0000a8000c1e1100 */
[----:B-1----:R-:W2:Y:S01]  /*1b810*/  LDL.LU R41, [R1+0x444] ;  /* 0x0004440001297983 */ /* 0x002ea20000300800 */
[----:B---3--:R-:W-:-:S03]  /*1b820*/  IADD3 R83, P3, PT, R36, R83, RZ ;  /* 0x0000005324537210 */ /* 0x008fc60007f7e0ff */
[----:B------:R1:W-:Y:S02]  /*1b830*/  STS.U8 [R28+UR9+0x9000], R61 ;  /* 0x0090003d1c007988 */ /* 0x0003e40008000009 */
[----:B0-----:R-:W-:Y:S02]  /*1b840*/  @!P2 IMAD.MOV.U32 R40, RZ, RZ, R83 ;  /* 0x000000ffff28a224 */ /* 0x001fe400078e0053 */
[----:B------:R0:W-:Y:S01]  /*1b850*/  STL [R1+0x448], R83 ;  /* 0x0004485301007387 */ /* 0x0001e20000100800 */
[----:B-1----:R-:W-:Y:S01]  /*1b860*/  PRMT R61, RZ, 0x7610, R61 ;  /* 0x00007610ff3d7816 */ /* 0x002fe2000000003d */
[----:B--2---:R-:W-:-:S05]  /*1b870*/  IMAD.X R41, R38, 0x1, R41, P3 ;  /* 0x0000000126297824 */ /* 0x004fca00018e0629 */
[----:B------:R1:W-:Y:S04]  /*1b880*/  STL [R1+0x444], R41 ;  /* 0x0004442901007387 */ /* 0x0003e80000100800 */
[----:B0-----:R-:W2:Y:S04]  /*1b890*/  LDL.LU R83, [R1+0x130] ;  /* 0x0001300001537983 */ /* 0x001ea80000300800 */
[----:B------:R0:W3:Y:S04]  /*1b8a0*/  @!P2 LDG.E.U8 R61, desc[UR18][R40.64] ;  /* 0x00000012283da981 */ /* 0x0000e8000c1e1100 */
[----:B------:R-:W2:Y:S04]  /*1b8b0*/  LDL.LU R40, [R1+0x484] ;  /* 0x0004840001287983 */ /* 0x000ea80000300800 */
[----:B-1----:R-:W0:Y:S04]  /*1b8c0*/  LDL.LU R41, [R1+0x488] ;  /* 0x0004880001297983 */ /* 0x002e280000300800 */
        /* <DEDUP_REMOVED lines=111> */
[----:B0-----:R-:W0:Y:S01]  /*1bfc0*/  S2R R40, SR_TID.X ;  /* 0x0000000000287919 */ /* 0x001e220000002100 */
[----:B------:R-:W-:-:S05]  /*1bfd0*/  IADD3 R16, P3, PT, R36, R16, RZ ;  /* 0x0000001024107210 */ /* 0x000fca0007f7e0ff */
[----:B------:R-:W-:Y:S01]  /*1bfe0*/  STL [R1+0x310], R16 ;  /* 0x0003101001007387 */ /* 0x000fe20000100800 */
[----:B0-----:R-:W-:-:S05]  /*1bff0*/  LOP3.LUT R40, R40, 0x7f, RZ, 0xc0, !PT ;  /* 0x0000007f28287812 */ /* 0x001fca00078ec0ff */
[----:B------:R0:W-:Y:S02]  /*1c000*/  STS.U8 [R40+UR9+0xbc00], R50 ;  /* 0x00bc003228007988 */ /* 0x0001e40008000009 */
[----:B0-----:R-:W-:Y:S01]  /*1c010*/  PRMT R50, RZ, 0x7610, R50 ;  /* 0x00007610ff327816 */ /* 0x001fe20000000032 */
[----:B------:R-:W-:Y:S02]  /*1c020*/  @!P2 IMAD.MOV.U32 R40, RZ, RZ, R16 ;  /* 0x000000ffff28a224 */ /* 0x000fe400078e0010 */
[----:B--2---:R-:W-:-:S05]  /*1c030*/  IMAD.X R41, R38, 0x1, R41, P3 ;  /* 0x0000000126297824 */ /* 0x004fca00018e0629 */
[----:B------:R0:W-:Y:S04]  /*1c040*/  STL [R1+0x30c], R41 ;  /* 0x00030c2901007387 */ /* 0x0001e80000100800 */
[----:B------:R-:W2:Y:S04]  /*1c050*/  LDL.LU R16, [R1+0x410] ;  /* 0x0004100001107983 */ /* 0x000ea80000300800 */
[----:B------:R1:W2:Y:S04]  /*1c060*/  @!P2 LDG.E.U8 R50, desc[UR18][R40.64] ;  /* 0x000000122832a981 */ /* 0x0002a8000c1e1100 */
[----:B0-----:R-:W2:Y:S01]  /*1c070*/  LDL.LU R41, [R1+0x34c] ;  /* 0x00034c0001297983 */ /* 0x001ea20000300800 */
[----:B------:R-:W0:Y:S01]  /*1c080*/  S2R R28, SR_TID.X ;  /* 0x00000000001c7919 */ /* 0x000e220000002100 */
[----:B------:R-:W-:-:S05]  /*1c090*/  IADD3 R83, P3, PT, R36, R83, RZ ;  /* 0x0000005324537210 */ /* 0x000fca0007f7e0ff */
[----:B-1----:R-:W-:Y:S01]  /*1c0a0*/  @!P2 IMAD.MOV.U32 R40, RZ, RZ, R83 ;  /* 0x000000ffff28a224 */ /* 0x002fe200078e0053 */
[----:B------:R-:W-:Y:S01]  /*1c0b0*/  STL [R1+0x350], R83 ;  /* 0x0003505301007387 */ /* 0x000fe20000100800 */
[----:B0-----:R-:W-:-:S04]  /*1c0c0*/  LOP3.LUT R28, R28, 0x7f, RZ, 0xc0, !PT ;  /* 0x0000007f1c1c7812 */ /* 0x001fc800078ec0ff */
[----:B------:R-:W-:-:S05]  /*1c0d0*/  LOP3.LUT R28, R28, 0x10, RZ, 0x3c, !PT ;  /* 0x000000101c1c7812 */ /* 0x000fca00078e3cff */
[----:B------:R0:W-:Y:S02]  /*1c0e0*/  STS.U8 [R28+UR9+0x8080], R49 ;  /* 0x008080311c007988 */ /* 0x0001e40008000009 */
[----:B0-----:R-:W-:Y:S01]  /*1c0f0*/  PRMT R49, RZ, 0x7610, R49 ;  /* 0x00007610ff317816 */ /* 0x001fe20000000031 */
[----:B--2---:R-:W-:-:S05]  /*1c100*/  IMAD.X R41, R38, 0x1, R41, P3 ;  /* 0x0000000126297824 */ /* 0x004fca00018e0629 */
[----:B------:R0:W-:Y:S04]  /*1c110*/  STL [R1+0x34c], R41 ;  /* 0x00034c2901007387 */ /* 0x0001e80000100800 */
[----:B------:R-:W2:Y:S04]  /*1c120*/  LDL.LU R83, [R1+0x450] ;  /* 0x0004500001537983 */ /* 0x000ea80000300800 */
[----:B------:R1:W2:Y:S04]  /*1c130*/  @!P2 LDG.E.U8 R49, desc[UR18][R40.64] ;  /* 0x000000122831a981 */ /* 0x0002a8000c1e1100 */
[----:B------:R-:W2:Y:S04]  /*1c140*/  LDL.LU R40, [R1+0x38c] ;  /* 0x00038c0001287983 */ /* 0x000ea80000300800 */
[----:B0-----:R-:W1:Y:S04]  /*1c150*/  LDL.LU R41, [R1+0x390] ;  /* 0x0003900001297983 */ /* 0x001e680000300800 */
[----:B------:R0:W-:Y:S02]  /*1c160*/  STS.U8 [R28+UR9+0x8480], R48 ;  /* 0x008480301c007988 */ /* 0x0001e40008000009 */
[----:B0-----:R-:W-:-:S02]  /*1c170*/  PRMT R48, RZ, 0x7610, R48 ;  /* 0x00007610ff307816 */ /* 0x001fc40000000030 */
[----:B-1----:R-:W-:-:S05]  /*1c180*/  IADD3 R41, P3, PT, R36, R41, RZ ;  /* 0x0000002924297210 */ /* 0x002fca0007f7e0ff */
        /* <DEDUP_REMOVED lines=65> */
[----:B------:R-:W-:Y:S02]  /*1c5a0*/  STS.U8 [R28+UR9+0xa080], R82 ;  /* 0x00a080521c007988 */ /* 0x000fe40008000009 */
[----:B0-----:R-:W-:Y:S02]  /*1c5b0*/  @!P2 IMAD.MOV.U32 R40, RZ, RZ, R16 ;  /* 0x000000ffff28a224 */ /* 0x001fe400078e0010 */
[----:B------:R0:W-:Y:S01]  /*1c5c0*/  STL [R1+0x508], R16 ;  /* 0x0005081001007387 */ /* 0x0001e20000100800 */
[----:B--2---:R-:W-:-:S05]  /*1c5d0*/  IMAD.X R41, R38, 0x1, R41, P3 ;  /* 0x0000000126297824 */ /* 0x004fca00018e0629 */
[----:B------:R-:W-:Y:S04]  /*1c5e0*/  STL [R1+0x504], R41 ;  /* 0x0005042901007387 */ /* 0x000fe80000100800 */
[----:B0-----:R-:W2:Y:S04]  /*1c5f0*/  LDL.LU R16, [R1+0x1f8] ;  /* 0x0001f80001107983 */ /* 0x001ea80000300800 */
[----:B------:R-:W2:Y:S01]  /*1c600*/  LDL.LU R82, [R1+0x134] ;  /* 0x0001340001527983 */ /* 0x000ea20000300800 */
[----:B------:R-:W-:-:S03]  /*1c610*/  IADD3 R83, P3, PT, R36, R83, RZ ;  /* 0x0000005324537210 */ /* 0x000fc60007f7e0ff */
[----:B------:R0:W-:Y:S04]  /*1c620*/  STS.U8 [R28+UR9+0x9c80], R42 ;  /* 0x009c802a1c007988 */ /* 0x0001e80008000009 */
[----:B------:R1:W-:Y:S01]  /*1c630*/  STL [R1+0x138], R83 ;  /* 0x0001385301007387 */ /* 0x0003e20000100800 */
[----:B0-----:R-:W-:-:S06]  /*1c640*/  PRMT R42, RZ, 0x7610, R42 ;  /* 0x00007610ff2a7816 */ /* 0x001fcc000000002a */
[----:B------:R0:W3:Y:S02]  /*1c650*/  @!P2 LDG.E.U8 R42, desc[UR18][R40.64] ;  /* 0x00000012282aa981 */ /* 0x0000e4000c1e1100 */
[----:B0-----:R-:W-:Y:S01]  /*1c660*/  PRMT R41, RZ, 0x7610, R41 ;  /* 0x00007610ff297816 */ /* 0x001fe20000000029 */
[----:B--2---:R-:W-:-:S05]  /*1c670*/  IMAD.X R82, R38, 0x1, R82, P3 ;  /* 0x0000000126527824 */ /* 0x004fca00018e0652 */
[-C--:B-1----:R-:W-:Y:S01]  /*1c680*/  @!P2 LOP3.LUT R83, R83, R82.reuse, RZ, 0x3c, !PT ;  /* 0x000000525353a212 */ /* 0x082fe200078e3cff */
[----:B------:R0:W-:Y:S03]  /*1c690*/  STL [R1+0x134], R82 ;  /* 0x0001345201007387 */ /* 0x0001e60000100800 */
[----:B0-----:R-:W-:-:S04]  /*1c6a0*/  @!P2 LOP3.LUT R82, R83, R82, RZ, 0x3c, !PT ;  /* 0x000000525352a212 */ /* 0x001fc800078e3cff */
        /* <DEDUP_REMOVED lines=75> */
[----:B------:R0:W-:Y:S01]  /*1cb60*/  STS.U8 [R28+UR9+0xa480], R109 ;  /* 0x00a4806d1c007988 */ /* 0x0001e20008000009 */
[----:B-1----:R-:W-:-:S03]  /*1cb70*/  PRMT R90, RZ, 0x7610, R90 ;  /* 0x00007610ff5a7816 */ /* 0x002fc6000000005a */
[----:B0-----:R-:W3:Y:S04]  /*1cb80*/  LDL.LU R28, [R1+0x398] ;  /* 0x00039800011c7983 */ /* 0x001ee80000300800 */
[----:B------:R0:W-:Y:S01]  /*1cb90*/  STL [R1+0x318], R16 ;  /* 0x0003181001007387 */ /* 0x0001e20000100800 */
[----:B--2---:R-:W-:-:S05]  /*1cba0*/  IMAD.X R83, R38, 0x1, R83, P3 ;  /* 0x0000000126537824 */ /* 0x004fca00018e0653 */
[----:B------:R1:W-:Y:S04]  /*1cbb0*/  STL [R1+0x314], R83 ;  /* 0x0003145301007387 */ /* 0x0003e80000100800 */
[----:B0-----:R-:W2:Y:S04]  /*1cbc0*/  LDL.LU R16, [R1+0x418] ;  /* 0x0004180001107983 */ /* 0x001ea80000300800 */
[----:B------:R0:W2:Y:S04]  /*1cbd0*/  @!P2 LDG.E.U8 R90, desc[UR18][R82.64] ;  /* 0x00000012525aa981 */ /* 0x0000a8000c1e1100 */
[----:B------:R-:W2:Y:S04]  /*1cbe0*/  LDL.LU R82, [R1+0x354] ;  /* 0x0003540001527983 */ /* 0x000ea80000300800 */
[----:B-1----:R-:W0:Y:S01]  /*1cbf0*/  LDL.LU R83, [R1+0x358] ;  /* 0x0003580001537983 */ /* 0x002e220000300800 */
[----:B------:R-:W1:Y:S02]  /*1cc00*/  S2R R29, SR_TID.X ;  /* 0x00000000001d7919 */ /* 0x000e640000002100 */
[----:B-1----:R-:W-:-:S04]  /*1cc10*/  LOP3.LUT R29, R29, 0x7f, RZ, 0xc0, !PT ;  /* 0x0000007f1d1d7812 */ /* 0x002fc800078ec0ff */
[----:B------:R-:W-:-:S05]  /*1cc20*/  LOP3.LUT R29, R29, 0x20, RZ, 0x3c, !PT ;  /* 0x000000201d1d7812 */ /* 0x000fca00078e3cff */
[----:B------:R1:W-:Y:S02]  /*1cc30*/  STS.U8 [R29+UR9+0x8100], R91 ;  /* 0x0081005b1d007988 */ /* 0x0003e40008000009 */
[----:B-1----:R-:W-:Y:S02]  /*1cc40*/  PRMT R91, RZ, 0x7610, R91 ;  /* 0x00007610ff5b7816 */ /* 0x002fe4000000005b */
        /* <DEDUP_REMOVED lines=165> */
[----:B0-----:R-:W-:Y:S01]  /*1d6a0*/  @!P2 IMAD.MOV.U32 R82, RZ, RZ, R16 ;  /* 0x000000ffff52a224 */ /* 0x001fe200078e0010 */
[----:B-1----:R-:W-:Y:S01]  /*1d6b0*/  PRMT R95, RZ, 0x7610, R95 ;  /* 0x00007610ff5f7816 */ /* 0x002fe2000000005f */
[----:B------:R-:W3:Y:S04]  /*1d6c0*/  LDL.LU R29, [R1+0x3a0] ;  /* 0x0003a000011d7983 */ /* 0x000ee80000300800 */
[----:B------:R0:W-:Y:S01]  /*1d6d0*/  STL [R1+0x320], R16 ;  /* 0x0003201001007387 */ /* 0x0001e20000100800 */
[----:B------:R-:W1:Y:S01]  /*1d6e0*/  S2R R30, SR_TID.X ;  /* 0x00000000001e7919 */ /* 0x000e620000002100 */
[----:B--2---:R-:W-:-:S05]  /*1d6f0*/  IMAD.X R83, R38, 0x1, R83, P3 ;  /* 0x0000000126537824 */ /* 0x004fca00018e0653 */
[----:B------:R2:W-:Y:S04]  /*1d700*/  STL [R1+0x31c], R83 ;  /* 0x00031c5301007387 */ /* 0x0005e80000100800 */
[----:B0-----:R-:W3:Y:S04]  /*1d710*/  LDL.LU R16, [R1+0x3e0] ;  /* 0x0003e00001107983 */ /* 0x001ee80000300800 */
[----:B------:R0:W3:Y:S04]  /*1d720*/  @!P2 LDG.E.U8 R95, desc[UR18][R82.64] ;  /* 0x00000012525fa981 */ /* 0x0000e8000c1e1100 */
[----:B--2---:R-:W2:Y:S01]  /*1d730*/  LDL.LU R83, [R1+0x35c] ;  /* 0x00035c0001537983 */ /* 0x004ea20000300800 */
[----:B-1----:R-:W-:-:S02]  /*1d740*/  LOP3.LUT R30, R30, 0x7f, RZ, 0xc0, !PT ;  /* 0x0000007f1e1e7812 */ /* 0x002fc400078ec0ff */
[----:B------:R-:W-:Y:S02]  /*1d750*/  IADD3 R28, P3, PT, R36, R28, RZ ;  /* 0x0000001c241c7210 */ /* 0x000fe40007f7e0ff */
[----:B------:R-:W-:-:S03]  /*1d760*/  LOP3.LUT R30, R30, 0x30, RZ, 0x3c, !PT ;  /* 0x000000301e1e7812 */ /* 0x000fc600078e3cff */
[----:B0-----:R-:W-:Y:S02]  /*1d770*/  @!P2 IMAD.MOV.U32 R82, RZ, RZ, R28 ;  /* 0x000000ffff52a224 */ /* 0x001fe400078e001c */
[----:B------:R0:W-:Y:S04]  /*1d780*/  STS.U8 [R30+UR9+0x8180], R94 ;  /* 0x0081805e1e007988 */ /* 0x0001e80008000009 */
[----:B------:R1:W-:Y:S01]  /*1d790*/  STL [R1+0x360], R28 ;  /* 0x0003601c01007387 */ /* 0x0003e20000100800 */
[----:B0-----:R-:W-:Y:S01]  /*1d7a0*/  PRMT R94, RZ, 0x7610, R94 ;  /* 0x00007610ff5e7816 */ /* 0x001fe2000000005e */
[----:B--2---:R-:W-:-:S05]  /*1d7b0*/  IMAD.X R83, R38, 0x1, R83, P3 ;  /* 0x0000000126537824 */ /* 0x004fca00018e0653 */
[----:B------:R0:W-:Y:S04]  /*1d7c0*/  STL [R1+0x35c], R83 ;  /* 0x00035c5301007387 */ /* 0x0001e80000100800 */
[----:B-1----:R-:W2:Y:S04]  /*1d7d0*/  LDL.LU R28, [R1+0x420] ;  /* 0x00042000011c7983 */ /* 0x002ea80000300800 */
[----:B------:R1:W2:Y:S04]  /*1d7e0*/  @!P2 LDG.E.U8 R94, desc[UR18][R82.64] ;  /* 0x00000012525ea981 */ /* 0x0002a8000c1e1100 */
[----:B0-----:R-:W2:Y:S01]  /*1d7f0*/  LDL.LU R83, [R1+0x39c] ;  /* 0x00039c0001537983 */ /* 0x001ea20000300800 */
[----:B---3--:R-:W-:-:S03]  /*1d800*/  IADD3 R29, P3, PT, R36, R29, RZ ;  /* 0x0000001d241d7210 */ /* 0x008fc60007f7e0ff */
[----:B------:R0:W-:Y:S02]  /*1d810*/  STS.U8 [R30+UR9+0x8580], R93 ;  /* 0x0085805d1e007988 */ /* 0x0001e40008000009 */
[----:B-1----:R-:W-:Y:S02]  /*1d820*/  @!P2 IMAD.MOV.U32 R82, RZ, RZ, R29 ;  /* 0x000000ffff52a224 */ /* 0x002fe400078e001d */
[----:B------:R1:W-:Y:S01]  /*1d830*/  STL [R1+0x3a0], R29 ;  /* 0x0003a01d01007387 */ /* 0x0003e20000100800 */
[----:B0-----:R-:W-:Y:S01]  /*1d840*/  PRMT R93, RZ, 0x7610, R93 ;  /* 0x00007610ff5d7816 */ /* 0x001fe2000000005d */
[----:B--2---:R-:W-:-:S05]  /*1d850*/  IMAD.X R83, R38, 0x1, R83, P3 ;  /* 0x0000000126537824 */ /* 0x004fca00018e0653 */
[----:B------:R0:W-:Y:S04]  /*1d860*/  STL [R1+0x39c], R83 ;  /* 0x00039c5301007387 */ /* 0x0001e80000100800 */
[----:B-1----:R-:W2:Y:S04]  /*1d870*/  LDL.LU R29, [R1+0x460] ;  /* 0x00046000011d7983 */ /* 0x002ea80000300800 */
[----:B------:R1:W3:Y:S04]  /*1d880*/  @!P2 LDG.E.U8 R93, desc[UR18][R82.64] ;  /* 0x00000012525da981 */ /* 0x0002e8000c1e1100 */
[----:B0-----:R-:W2:Y:S01]  /*1d890*/  LDL.LU R83, [R1+0x3dc] ;  /* 0x0003dc0001537983 */ /* 0x001ea20000300800 */
[----:B------:R-:W-:-:S02]  /*1d8a0*/  IADD3 R16, P3, PT, R36, R16, RZ ;  /* 0x0000001024107210 */ /* 0x000fc40007f7e0ff */
[----:B------:R-:W-:-:S03]  /*1d8b0*/  PRMT R109, RZ, 0x7610, R109 ;  /* 0x00007610ff6d7816 */ /* 0x000fc6000000006d */
[----:B-1----:R-:W-:Y:S01]  /*1d8c0*/  @!P2 IMAD.MOV.U32 R82, RZ, RZ, R16 ;  /* 0x000000ffff52a224 */ /* 0x002fe200078e0010 */
[----:B------:R0:W-:Y:S01]  /*1d8d0*/  STL [R1+0x3e0], R16 ;  /* 0x0003e01001007387 */ /* 0x0001e20000100800 */
        /* <DEDUP_REMOVED lines=26> */
[----:B------:R1:W-:Y:S04]  /*1da80*/  STS.U8 [R30+UR9+0x9580], R147 ;  /* 0x009580931e007988 */ /* 0x0003e80008000009 */
[----:B------:R3:W-:Y:S01]  /*1da90*/  STS.U8 [R30+UR9+0x9980], R149 ;  /* 0x009980951e007988 */ /* 0x0007e20008000009 */
[----:B-1----:R-:W-:-:S02]  /*1daa0*/  PRMT R147, RZ, 0x7610, R147 ;  /* 0x00007610ff937816 */ /* 0x002fc40000000093 */
[----:B---3--:R-:W-:Y:S02]  /*1dab0*/  PRMT R149, RZ, 0x7610, R149 ;  /* 0x00007610ff957816 */ /* 0x008fe40000000095 */
[----:B0-----:R-:W-:-:S05]  /*1dac0*/  IADD3 R83, P3, PT, R36, R83, RZ ;  /* 0x0000005324537210 */ /* 0x001fca0007f7e0ff */
[----:B--2---:R-:W-:Y:S01]  /*1dad0*/  IMAD.X R82, R38, 0x1, R82, P3 ;  /* 0x0000000126527824 */ /* 0x004fe200018e0652 */
[----:B------:R0:W-:Y:S01]  /*1dae0*/  STL [R1+0x4a0], R83 ;  /* 0x0004a05301007387 */ /* 0x0001e20000100800 */
[----:B------:R-:W-:-:S03]  /*1daf0*/  IADD3 R16, P3, PT, R36, R16, RZ ;  /* 0x0000001024107210 */ /* 0x000fc60007f7e0ff */
[----:B------:R1:W-:Y:S01]  /*1db00*/  STL [R1+0x49c], R82 ;  /* 0x00049c5201007387 */ /* 0x0003e20000100800 */
[----:B0-----:R-:W-:-:S04]  /*1db10*/  @!P2 LOP3.LUT R83, R83, R82, RZ, 0x3c, !PT ;  /* 0x000000525353a212 */ /* 0x001fc800078e3cff */
[----:B-1----:R-:W-:Y:S01]  /*1db20*/  @!P2 LOP3.LUT R82, R83, R82, RZ, 0x3c, !PT ;  /* 0x000000525352a212 */ /* 0x002fe200078e3cff */
[----:B------:R-:W-:-:S03]  /*1db30*/  IMAD.X R28, R38, 0x1, R28, P3 ;  /* 0x00000001261c7824 */ /* 0x000fc600018e061c */
[----:B------:R-:W-:Y:S01]  /*1db40*/  @!P2 LOP3.LUT R83, R83, R82, RZ, 0x3c, !PT ;  /* 0x000000525353a212 */ /* 0x000fe200078e3cff */
[----:B------:R0:W-:Y:S04]  /*1db50*/  STL [R1+0x4e0], R16 ;  /* 0x0004e01001007387 */ /* 0x0001e80000100800 */
[----:B------:R1:W2:Y:S04]  /*1db60*/  @!P2 LDG.E.U8 R147, desc[UR18][R82.64] ;  /* 0x000000125293a981 */ /* 0x0002a8000c1e1100 */
[----:B------:R3:W-:Y:S01]  /*1db70*/  STL [R1+0x4dc], R28 ;  /* 0x0004dc1c01007387 */ /* 0x0007e20000100800 */
[----:B-1----:R-:W-:-:S02]  /*1db80*/  @!P2 IMAD.MOV.U32 R82, RZ, RZ, R16 ;  /* 0x000000ffff52a224 */ /* 0x002fc400078e0010 */
[----:B------:R-:W-:Y:S01]  /*1db90*/  @!P2 IMAD.MOV.U32 R83, RZ, RZ, R28 ;  /* 0x000000ffff53a224 */ /* 0x000fe200078e001c */
[----:B0-----:R-:W2:Y:S04]  /*1dba0*/  LDL.LU R16, [R1+0x188] ;  /* 0x0001880001107983 */ /* 0x001ea80000300800 */
[----:B---3--:R-:W3:Y:S04]  /*1dbb0*/  LDL.LU R28, [R1+0x1c8] ;  /* 0x0001c800011c7983 */ /* 0x008ee80000300800 */
        /* <DEDUP_REMOVED lines=27> */
[----:B------:R-:W-:Y:S01]  /*1dd70*/  STL [R1+0x188], R16 ;  /* 0x0001881001007387 */ /* 0x000fe20000100800 */
[----:B-1----:R-:W-:-:S03]  /*1dd80*/  PRMT R144, RZ, 0x7610, R144 ;  /* 0x00007610ff907816 */ /* 0x002fc60000000090 */
[----:B------:R0:W-:Y:S02]  /*1dd90*/  STS.U8 [R30+UR9+0xa980], R137 ;  /* 0x00a980891e007988 */ /* 0x0001e40008000009 */
[----:B0-----:R-:W-:Y:S01]  /*1dda0*/  PRMT R137, RZ, 0x7610, R137 ;  /* 0x00007610ff897816 */ /* 0x001fe20000000089 */
[----:B--2---:R-:W-:Y:S01]  /*1ddb0*/  IMAD.X R83, R38, 0x1, R83, P3 ;  /* 0x0000000126537824 */ /* 0x004fe200018e0653 */
[----:B---3--:R-:W-:-:S04]  /*1ddc0*/  IADD3 R28, P3, PT, R36, R28, RZ ;  /* 0x0000001c241c7210 */ /* 0x008fc80007f7e0ff */
[----:B------:R0:W2:Y:S01]  /*1ddd0*/  @!P2 LDG.E.U8 R144, desc[UR18][R82.64] ;  /* 0x000000125290a981 */ /* 0x0000a2000c1e1100 */
[----:B------:R-:W-:-:S03]  /*1dde0*/  IMAD.X R29, R38, 0x1, R29, P3 ;  /* 0x00000001261d7824 */ /* 0x000fc600018e061d */
[----:B------:R1:W-:Y:S04]  /*1ddf0*/  STL [R1+0x184], R83 ;  /* 0x0001845301007387 */ /* 0x0003e80000100800 */
[----:B------:R-:W3:Y:S01]  /*1de00*/  LDL.LU R16, [R1+0x90] ;  /* 0x0000900001107983 */ /* 0x000ee20000300800 */
[----:B0-----:R-:W-:-:S03]  /*1de10*/  @!P2 IMAD.MOV.U32 R82, RZ, RZ, R28 ;  /* 0x000000ffff52a224 */ /* 0x001fc600078e001c */
[----:B------:R-:W-:Y:S01]  /*1de20*/  STL [R1+0x1c8], R28 ;  /* 0x0001c81c01007387 */ /* 0x000fe20000100800 */
[----:B-1----:R-:W-:-:S03]  /*1de30*/  @!P2 IMAD.MOV.U32 R83, RZ, RZ, R29 ;  /* 0x000000ffff53a224 */ /* 0x002fc600078e001d */
[----:B------:R0:W-:Y:S04]  /*1de40*/  STL [R1+0x1c4], R29 ;  /* 0x0001c41d01007387 */ /* 0x0001e80000100800 */
[----:B------:R1:W2:Y:S04]  /*1de50*/  @!P2 LDG.E.U8 R137, desc[UR18][R82.64] ;  /* 0x000000125289a981 */ /* 0x0002a8000c1e1100 */
[----:B0-----:R-:W2:Y:S04]  /*1de60*/  LDL.LU R29, [R1+0x40] ;  /* 0x00004000011d7983 */ /* 0x001ea80000300800 */
[----:B------:R-:W2:Y:S04]  /*1de70*/  LDL.LU R28, [R1+0x28] ;  /* 0x00002800011c7983 */ /* 0x000ea80000300800 */
[----:B------:R-:W2:Y:S04]  /*1de80*/  LDL.LU R82, [R1+0x204] ;  /* 0x0002040001527983 */ /* 0x000ea80000300800 */
[----:B------:R-:W1:Y:S04]  /*1de90*/  LDL.LU R83, [R1+0x208] ;  /* 0x0002080001537983 */ /* 0x000e680000300800 */
        /* <DEDUP_REMOVED lines=36> */
[----:B------:R1:W-:Y:S04]  /*1e0e0*/  STS.U8 [R30+UR9+0x9180], R31 ;  /* 0x0091801f1e007988 */ /* 0x0003e80008000009 */
[----:B------:R-:W-:Y:S04]  /*1e0f0*/  STS.U8 [R30+UR9+0xb980], R84 ;  /* 0x00b980541e007988 */ /* 0x000fe80008000009 */
[----:B------:R0:W-:Y:S01]  /*1e100*/  STS.U8 [R30+UR9+0xbd80], R39 ;  /* 0x00bd80271e007988 */ /* 0x0001e20008000009 */
[----:B-1----:R-:W1:Y:S01]  /*1e110*/  S2R R31, SR_TID.X ;  /* 0x00000000001f7919 */ /* 0x002e620000002100 */
[----:B0-----:R-:W-:-:S05]  /*1e120*/  IADD3 R83, P3, PT, R36, R83, RZ ;  /* 0x0000005324537210 */ /* 0x001fca0007f7e0ff */
[----:B--2---:R-:W-:Y:S01]  /*1e130*/  IMAD.X R82, R38, 0x1, R82, P3 ;  /* 0x0000000126527824 */ /* 0x004fe200018e0652 */
[----:B------:R-:W-:Y:S04]  /*1e140*/  STL [R1+0x2e8], R83 ;  /* 0x0002e85301007387 */ /* 0x000fe80000100800 */
[----:B------:R-:W-:Y:S04]  /*1e150*/  STL [R1+0x2e4], R82 ;  /* 0x0002e45201007387 */ /* 0x000fe80000100800 */
[----:B------:R-:W2:Y:S01]  /*1e160*/  LDL.LU R30, [R1+0x50] ;  /* 0x00005000011e7983 */ /* 0x000ea20000300800 */
[----:B-1----:R-:W-:-:S04]  /*1e170*/  LOP3.LUT R31, R31, 0x7f, RZ, 0xc0, !PT ;  /* 0x0000007f1f1f7812 */ /* 0x002fc800078ec0ff */
[----:B------:R-:W-:-:S05]  /*1e180*/  LOP3.LUT R31, R31, 0x40, RZ, 0x3c, !PT ;  /* 0x000000401f1f7812 */ /* 0x000fca00078e3cff */
[----:B---3--:R0:W-:Y:S04]  /*1e190*/  STS.U8 [R31+UR9+0x8200], R16 ;  /* 0x008200101f007988 */ /* 0x0081e80008000009 */
[----:B------:R1:W-:Y:S04]  /*1e1a0*/  STS.U8 [R31+UR9+0x8600], R17 ;  /* 0x008600111f007988 */ /* 0x0003e80008000009 */
[----:B------:R3:W-:Y:S04]  /*1e1b0*/  STS.U8 [R31+UR9+0x8a00], R12 ;  /* 0x008a000c1f007988 */ /* 0x0007e80008000009 */
[----:B0-----:R-:W5:Y:S04]  /*1e1c0*/  LDL.LU R16, [R1+0xa34] ;  /* 0x000a340001107983 */ /* 0x001f680000300800 */
[----:B-1----:R-:W5:Y:S04]  /*1e1d0*/  LDL.LU R17, [R1+0xa30] ;  /* 0x000a300001117983 */ /* 0x002f680000300800 */
[----:B------:R0:W-:Y:S04]  /*1e1e0*/  STS.U8 [R31+UR9+0x9e00], R32 ;  /* 0x009e00201f007988 */ /* 0x0001e80008000009 */
[----:B---3--:R-:W5:Y:S04]  /*1e1f0*/  LDL.LU R12, [R1+0xa2c] ;  /* 0x000a2c00010c7983 */ /* 0x008f680000300800 */
[----:B------:R1:W-:Y:S01]  /*1e200*/  STS.U8 [R31+UR9+0x8e00], R13 ;  /* 0x008e000d1f007988 */ /* 0x0003e20008000009 */
[----:B0-----:R-:W0:Y:S03]  /*1e210*/  S2R R32, SR_TID.X ;  /* 0x0000000000207919 */ /* 0x001e260000002100 */
[----:B------:R3:W-:Y:S04]  /*1e220*/  STS.U8 [R31+UR9+0xa200], R162 ;  /* 0x00a200a21f007988 */ /* 0x0007e80008000009 */
[----:B-1----:R-:W5:Y:S04]  /*1e230*/  LDL.LU R13, [R1+0xa28] ;  /* 0x000a2800010d7983 */ /* 0x002f680000300800 */
[----:B------:R1:W-:Y:S04]  /*1e240*/  STS.U8 [R31+UR9+0xa600], R155 ;  /* 0x00a6009b1f007988 */ /* 0x0003e80008000009 */
[----:B---3--:R-:W3:Y:S04]  /*1e250*/  LDL.LU R162, [R1+0x88] ;  /* 0x0000880001a27983 */ /* 0x008ee80000300800 */
[----:B-1----:R-:W3:Y:S01]  /*1e260*/  LDL.LU R155, [R1+0x8c] ;  /* 0x00008c00019b7983 */ /* 0x002ee20000300800 */
[----:B0-----:R-:W-:-:S04]  /*1e270*/  LOP3.LUT R32, R32, 0x7f, RZ, 0xc0, !PT ;  /* 0x0000007f20207812 */ /* 0x001fc800078ec0ff */
[----:B------:R-:W-:Y:S01]  /*1e280*/  LOP3.LUT R32, R32, 0x50, RZ, 0x3c, !PT ;  /* 0x0000005020207812 */ /* 0x000fe200078e3cff */
[----:B------:R-:W-:Y:S04]  /*1e290*/  STS.U8 [R31+UR9+0x9600], R29 ;  /* 0x0096001d1f007988 */ /* 0x000fe80008000009 */
[----:B------:R-:W-:Y:S04]  /*1e2a0*/  STS.U8 [R31+UR9+0x9a00], R28 ;  /* 0x009a001c1f007988 */ /* 0x000fe80008000009 */
[----:B----4-:R-:W-:Y:S04]  /*1e2b0*/  STS.U8 [R31+UR9+0xaa00], R143 ;  /* 0x00aa008f1f007988 */ /* 0x010fe80008000009 */
[----:B------:R-:W-:Y:S04]  /*1e2c0*/  STS.U8 [R31+UR9+0xae00], R134 ;  /* 0x00ae00861f007988 */ /* 0x000fe80008000009 */
[----:B------:R-:W-:Y:S04]  /*1e2d0*/  STS.U8 [R31+UR9+0xb200], R127 ;  /* 0x00b2007f1f007988 */ /* 0x000fe80008000009 */
[----:B------:R-:W-:Y:S04]  /*1e2e0*/  STS.U8 [R31+UR9+0xb600], R117 ;  /* 0x00b600751f007988 */ /* 0x000fe80008000009 */
[----:B------:R-:W-:Y:S04]  /*1e2f0*/  STS.U8 [R31+UR9+0xba00], R81 ;  /* 0x00ba00511f007988 */ /* 0x000fe80008000009 */
[----:B------:R-:W-:Y:S04]  /*1e300*/  STS.U8 [R31+UR9+0xbe00], R80 ;  /* 0x00be00501f007988 */ /* 0x000fe80008000009 */
[----:B--2---:R-:W-:Y:S04]  /*1e310*/  STS.U8 [R31+UR9+0x9200], R30 ;  /* 0x0092001e1f007988 */ /* 0x004fe80008000009 */
[----:B------:R0:W-:Y:S04]  /*1e320*/  STS.U8 [R32+UR9+0x8680], R6 ;  /* 0x0086800620007988 */ /* 0x0001e80008000009 */
[----:B------:R1:W-:Y:S04]  /*1e330*/  STS.U8 [R32+UR9+0x8a80], R7 ;  /* 0x008a800720007988 */ /* 0x0003e80008000009 */
[----:B------:R2:W-:Y:S04]  /*1e340*/  STS.U8 [R32+UR9+0x8e80], R4 ;  /* 0x008e800420007988 */ /* 0x0005e80008000009 */
[----:B0-----:R-:W5:Y:S04]  /*1e350*/  LDL.LU R6, [R1+0xa24] ;  /* 0x000a240001067983 */ /* 0x001f680000300800 */
[----:B-1----:R-:W5:Y:S04]  /*1e360*/  LDL.LU R7, [R1+0xa20] ;  /* 0x000a200001077983 */ /* 0x002f680000300800 */
[----:B--2---:R-:W5:Y:S04]  /*1e370*/  LDL.LU R4, [R1+0xa1c] ;  /* 0x000a1c0001047983 */ /* 0x004f680000300800 */
[----:B------:R0:W-:Y:S04]  /*1e380*/  STS.U8 [R32+UR9+0x9280], R5 ;  /* 0x0092800520007988 */ /* 0x0001e80008000009 */
[----:B------:R1:W-:Y:S04]  /*1e390*/  STS.U8 [R32+UR9+0x9680], R19 ;  /* 0x0096801320007988 */ /* 0x0003e80008000009 */
[----:B0-----:R-:W5:Y:S04]  /*1e3a0*/  LDL.LU R5, [R1+0xa18] ;  /* 0x000a180001057983 */ /* 0x001f680000300800 */
[----:B-1----:R-:W2:Y:S04]  /*1e3b0*/  LDL.LU R19, [R1+0xa14] ;  /* 0x000a140001137983 */ /* 0x002ea80000300800 */
[----:B------:R0:W-:Y:S02]  /*1e3c0*/  STS.U8 [R32+UR9+0x9e80], R33 ;  /* 0x009e802120007988 */ /* 0x0001e40008000009 */
[----:B0-----:R-:W0:Y:S02]  /*1e3d0*/  S2R R33, SR_TID.X ;  /* 0x0000000000217919 */ /* 0x001e240000002100 */
[----:B------:R1:W-:Y:S04]  /*1e3e0*/  STS.U8 [R32+UR9+0x9a80], R26 ;  /* 0x009a801a20007988 */ /* 0x0003e80008000009 */
[----:B---3--:R-:W-:Y:S04]  /*1e3f0*/  STS.U8 [R32+UR9+0x8280], R155 ;  /* 0x0082809b20007988 */ /* 0x008fe80008000009 */
[----:B------:R-:W-:Y:S04]  /*1e400*/  STS.U8 [R32+UR9+0xa280], R161 ;  /* 0x00a280a120007988 */ /* 0x000fe80008000009 */
[----:B------:R-:W-:Y:S04]  /*1e410*/  STS.U8 [R32+UR9+0xa680], R154 ;  /* 0x00a6809a20007988 */ /* 0x000fe80008000009 */
[----:B------:R-:W-:Y:S04]  /*1e420*/  STS.U8 [R32+UR9+0xaa80], R141 ;  /* 0x00aa808d20007988 */ /* 0x000fe80008000009 */
[----:B------:R-:W-:Y:S04]  /*1e430*/  STS.U8 [R32+UR9+0xae80], R133 ;  /* 0x00ae808520007988 */ /* 0x000fe80008000009 */
[----:B------:R-:W-:Y:S01]  /*1e440*/  STS.U8 [R32+UR9+0xb280], R124 ;  /* 0x00b2807c20007988 */ /* 0x000fe20008000009 */
[----:B0-----:R-:W-:-:S03]  /*1e450*/  LOP3.LUT R33, R33, 0x7f, RZ, 0xc0, !PT ;  /* 0x0000007f21217812 */ /* 0x001fc600078ec0ff */
[----:B------:R-:W-:Y:S01]  /*1e460*/  STS.U8 [R32+UR9+0xb680], R115 ;  /* 0x00b6807320007988 */ /* 0x000fe20008000009 */
[----:B------:R-:W-:-:S03]  /*1e470*/  LOP3.LUT R33, R33, 0x60, RZ, 0x3c, !PT ;  /* 0x0000006021217812 */ /* 0x000fc600078e3cff */
[----:B------:R-:W-:Y:S04]  /*1e480*/  STS.U8 [R32+UR9+0xba80], R79 ;  /* 0x00ba804f20007988 */ /* 0x000fe80008000009 */
[----:B------:R-:W-:Y:S04]  /*1e490*/  STS.U8 [R32+UR9+0xbe80], R78 ;  /* 0x00be804e20007988 */ /* 0x000fe80008000009 */
[----:B------:R0:W-:Y:S04]  /*1e4a0*/  STS.U8 [R33+UR9+0x9f00], R34 ;  /* 0x009f002221007988 */ /* 0x0001e80008000009 */
[----:B------:R3:W-:Y:S04]  /*1e4b0*/  STS.U8 [R33+UR9+0x8300], R162 ;  /* 0x008300a221007988 */ /* 0x0007e80008000009 */
[----:B-1----:R-:W5:Y:S01]  /*1e4c0*/  LDL.LU R26, [R1+0xa10] ;  /* 0x000a1000011a7983 */ /* 0x002f620000300800 */
[----:B0-----:R-:W0:Y:S01]  /*1e4d0*/  S2R R34, SR_TID.X ;  /* 0x0000000000227919 */ /* 0x001e220000002100 */
[----:B---3--:R-:W1:Y:S02]  /*1e4e0*/  S2R R162, SR_TID.X ;  /* 0x0000000000a27919 */ /* 0x008e640000002100 */
[----:B------:R3:W-:Y:S04]  /*1e4f0*/  STS.U8 [R33+UR9+0x8700], R27 ;  /* 0x0087001b21007988 */ /* 0x0007e80008000009 */
[----:B------:R4:W-:Y:S04]  /*1e500*/  STS.U8 [R33+UR9+0x8b00], R24 ;  /* 0x008b001821007988 */ /* 0x0009e80008000009 */
[----:B------:R4:W-:Y:S04]  /*1e510*/  STS.U8 [R33+UR9+0x8f00], R25 ;  /* 0x008f001921007988 */ /* 0x0009e80008000009 */
[----:B---3--:R-:W5:Y:S04]  /*1e520*/  LDL.LU R27, [R1+0xa0c] ;  /* 0x000a0c00011b7983 */ /* 0x008f680000300800 */
[----:B----4-:R-:W5:Y:S04]  /*1e530*/  LDL.LU R24, [R1+0xa08] ;  /* 0x000a080001187983 */ /* 0x010f680000300800 */
[----:B------:R-:W5:Y:S01]  /*1e540*/  LDL.LU R25, [R1+0xa04] ;  /* 0x000a040001197983 */ /* 0x000f620000300800 */
[----:B0-----:R-:W-:-:S04]  /*1e550*/  LOP3.LUT R34, R34, 0x7f, RZ, 0xc0, !PT ;  /* 0x0000007f22227812 */ /* 0x001fc800078ec0ff */
[----:B------:R-:W-:Y:S02]  /*1e560*/  LOP3.LUT R34, R34, 0x70, RZ, 0x3c, !PT ;  /* 0x0000007022227812 */ /* 0x000fe400078e3cff */
[----:B-1----:R-:W-:Y:S01]  /*1e570*/  LOP3.LUT R162, R162, 0x7f, RZ, 0xc0, !PT ;  /* 0x0000007fa2a27812 */ /* 0x002fe200078ec0ff */
[----:B------:R0:W-:Y:S04]  /*1e580*/  STS.U8 [R33+UR9+0x9300], R22 ;  /* 0x0093001621007988 */ /* 0x0001e80008000009 */
[----:B------:R1:W-:Y:S04]  /*1e590*/  STS.U8 [R33+UR9+0x9700], R23 ;  /* 0x0097001721007988 */ /* 0x0003e80008000009 */
[----:B------:R3:W-:Y:S04]  /*1e5a0*/  STS.U8 [R33+UR9+0x9b00], R18 ;  /* 0x009b001221007988 */ /* 0x0007e80008000009 */
        /* <DEDUP_REMOVED lines=8> */
[----:B0-----:R-:W5:Y:S04]  /*1e630*/  LDL.LU R22, [R1+0xa00] ;  /* 0x000a000001167983 */ /* 0x001f680000300800 */
        /* <DEDUP_REMOVED lines=15> */
[----:B-1----:R-:W5:Y:S04]  /*1e730*/  LDL.LU R23, [R1+0x9fc] ;  /* 0x0009fc0001177983 */ /* 0x002f680000300800 */
[----:B---3--:R-:W5:Y:S04]  /*1e740*/  LDL.LU R18, [R1+0x9f8] ;  /* 0x0009f80001127983 */ /* 0x008f680000300800 */
[----:B--2---:R0:W-:Y:S04]  /*1e750*/  STS.U8 [R34+UR9+0x8380], R19 ;  /* 0x0083801322007988 */ /* 0x0041e80008000009 */
[----:B------:R-:W-:Y:S04]  /*1e760*/  STS.U8 [R162+UR9+0xc000], R73 ;  /* 0x00c00049a2007988 */ /* 0x000fe80008000009 */
[----:B------:R-:W-:Y:S04]  /*1e770*/  STS.U8 [R162+UR9+0xc400], R72 ;  /* 0x00c40048a2007988 */ /* 0x000fe80008000009 */
[----:B0-----:R-:W5:Y:S04]  /*1e780*/  LDL.LU R19, [R1+0x9f4] ;  /* 0x0009f40001137983 */ /* 0x001f680000300800 */
[----:B------:R-:W-:Y:S04]  /*1e790*/  STS.U8 [R162+UR9+0xc800], R71 ;  /* 0x00c80047a2007988 */ /* 0x000fe80008000009 */
[----:B------:R-:W5:Y:S04]  /*1e7a0*/  LDL.LU R14, [R1+0x9f0] ;  /* 0x0009f000010e7983 */ /* 0x000f680000300800 */
        /* <DEDUP_REMOVED lines=13> */
[----:B------:R-:W-:Y:S04]  /*1e880*/  STS.U8 [R162+UR9+0xe800], R63 ;  /* 0x00e8003fa2007988 */ /* 0x000fe80008000009 */
[----:B------:R-:W2:Y:S04]  /*1e890*/  LDL.LU R134, [R1+0x14c] ;  /* 0x00014c0001867983 */ /* 0x000ea80000300800 */
[----:B------:R-:W-:Y:S04]  /*1e8a0*/  STS.U8 [R162+UR9+0xec00], R62 ;  /* 0x00ec003ea2007988 */ /* 0x000fe80008000009 */
[----:B------:R-:W3:Y:S04]  /*1e8b0*/  LDL.LU R133, [R1+0x150] ;  /* 0x0001500001857983 */ /* 0x000ee80000300800 */
[----:B------:R-:W-:Y:S04]  /*1e8c0*/  STS.U8 [R162+UR9+0xf000], R61 ;  /* 0x00f0003da2007988 */ /* 0x000fe80008000009 */
[----:B------:R-:W4:Y:S04]  /*1e8d0*/  LDL.LU R131, [R1+0x154] ;  /* 0x0001540001837983 */ /* 0x000f280000300800 */
[----:B------:R-:W-:Y:S04]  /*1e8e0*/  STS.U8 [R162+UR9+0xf400], R60 ;  /* 0x00f4003ca2007988 */ /* 0x000fe80008000009 */
[----:B------:R-:W4:Y:S04]  /*1e8f0*/  LDL.LU R128, [R1+0x158] ;  /* 0x0001580001807983 */ /* 0x000f280000300800 */
[----:B------:R0:W-:Y:S04]  /*1e900*/  STS.U8 [R162+UR9+0xf800], R59 ;  /* 0x00f8003ba2007988 */ /* 0x0001e80008000009 */
[----:B------:R-:W4:Y:S04]  /*1e910*/  LDL.LU R127, [R1+0x15c] ;  /* 0x00015c00017f7983 */ /* 0x000f280000300800 */
[----:B0-----:R-:W4:Y:S01]  /*1e920*/  LDL.LU R59, [R1+0x160] ;  /* 0x00016000013b7983 */ /* 0x001f220000300800 */
[----:B------:R-:W0:Y:S01]  /*1e930*/  S2R R28, SR_TID.X ;  /* 0x00000000001c7919 */ /* 0x000e220000002100 */
[----:B------:R-:W1:Y:S01]  /*1e940*/  S2R R29, SR_TID.X ;  /* 0x00000000001d7919 */ /* 0x000e620000002100 */
[----:B------:R-:W1:Y:S01]  /*1e950*/  S2R R30, SR_TID.X ;  /* 0x00000000001e7919 */ /* 0x000e620000002100 */
        /* <DEDUP_REMOVED lines=8> */
[----:B------:R-:W-:Y:S02]  /*1e9e0*/  LOP3.LUT R28, R28, 0x10, RZ, 0x3c, !PT ;  /* 0x000000101c1c7812 */ /* 0x000fe400078e3cff */
[----:B-1----:R-:W-:Y:S01]  /*1e9f0*/  LOP3.LUT R29, R29, 0x7f, RZ, 0xc0, !PT ;  /* 0x0000007f1d1d7812 */ /* 0x002fe200078ec0ff */
[----:B------:R-:W-:Y:S01]  /*1ea00*/  STS.U8 [R162+UR9+0xfc00], R58 ;  /* 0x00fc003aa2007988 */ /* 0x000fe20008000009 */
[----:B------:R-:W-:Y:S02]  /*1ea10*/  LOP3.LUT R30, R30, 0x7f, RZ, 0xc0, !PT ;  /* 0x0000007f1e1e7812 */ /* 0x000fe400078ec0ff */
[----:B------:R-:W-:Y:S01]  /*1ea20*/  LOP3.LUT R29, R29, 0x20, RZ, 0x3c, !PT ;  /* 0x000000201d1d7812 */ /* 0x000fe200078e3cff */
[----:B------:R0:W-:Y:S01]  /*1ea30*/  STS.U8 [R28+UR9+0xe480], R48 ;  /* 0x00e480301c007988 */ /* 0x0001e20008000009 */
[----:B------:R-:W-:-:S03]  /*1ea40*/  LOP3.LUT R30, R30, 0x30, RZ, 0x3c, !PT ;  /* 0x000000301e1e7812 */ /* 0x000fc600078e3cff */
        /* <DEDUP_REMOVED lines=31> */
[----:B------:R0:W-:Y:S01]  /*1ec40*/  STS.U8 [R30+UR9+0xc980], R100 ;  /* 0x00c980641e007988 */ /* 0x0001e20008000009 */
[----:B---3--:R-:W-:-:S05]  /*1ec50*/  IADD3 R133, P5, PT, R36, R133, RZ ;  /* 0x0000008524857210 */ /* 0x008fca0007fbe0ff */
[----:B--2---:R-:W-:Y:S01]  /*1ec60*/  IMAD.X R134, R38, 0x1, R134, P5 ;  /* 0x0000000126867824 */ /* 0x004fe200028e0686 */
[----:B------:R-:W-:Y:S01]  /*1ec70*/  STL [R1+0x150], R133 ;  /* 0x0001508501007387 */ /* 0x000fe20000100800 */
[----:B----4-:R-:W-:-:S05]  /*1ec80*/  IADD3 R128, P4, PT, R36, R128, RZ ;  /* 0x0000008024807210 */ /* 0x010fca0007f9e0ff */
[----:B------:R-:W-:Y:S01]  /*1ec90*/  IMAD.X R131, R38, 0x1, R131, P4 ;  /* 0x0000000126837824 */ /* 0x000fe200020e0683 */
[----:B------:R-:W-:-:S05]  /*1eca0*/  IADD3 R59, P3, PT, R36, R59, RZ ;  /* 0x0000003b243b7210 */ /* 0x000fca0007f7e0ff */
[----:B------:R2:W-:Y:S01]  /*1ecb0*/  STL [R1+0x160], R59 ;  /* 0x0001603b01007387 */ /* 0x0005e20000100800 */
[----:B------:R-:W-:-:S03]  /*1ecc0*/  IMAD.X R127, R38, 0x1, R127, P3 ;  /* 0x00000001267f7824 */ /* 0x000fc600018e067f */
[----:B------:R-:W-:Y:S04]  /*1ecd0*/  STL [R1+0x158], R128 ;  /* 0x0001588001007387 */ /* 0x000fe80000100800 */
[----:B------:R-:W-:Y:S04]  /*1ece0*/  STL [R1+0x14c], R134 ;  /* 0x00014c8601007387 */ /* 0x000fe80000100800 */
[----:B------:R-:W-:Y:S04]  /*1ecf0*/  STL [R1+0x154], R131 ;  /* 0x0001548301007387 */ /* 0x000fe80000100800 */
[----:B0-----:R-:W3:Y:S04]  /*1ed00*/  LDL.LU R48, [R1+0x1d0] ;  /* 0x0001d00001307983 */ /* 0x001ee80000300800 */
[----:B------:R-:W4:Y:S04]  /*1ed10*/  LDL.LU R58, [R1+0x1d8] ;  /* 0x0001d800013a7983 */ /* 0x000f280000300800 */
[----:B------:R-:W-:Y:S04]  /*1ed20*/  STL [R1+0x15c], R127 ;  /* 0x00015c7f01007387 */ /* 0x000fe80000100800 */
[----:B-1----:R-:W4:Y:S04]  /*1ed30*/  LDL.LU R49, [R1+0x1cc] ;  /* 0x0001cc0001317983 */ /* 0x002f280000300800 */
[----:B------:R-:W4:Y:S04]  /*1ed40*/  LDL.LU R100, [R1+0x1d4] ;  /* 0x0001d40001647983 */ /* 0x000f280000300800 */
[----:B------:R-:W4:Y:S01]  /*1ed50*/  LDL.LU R55, [R1+0x1dc] ;  /* 0x0001dc0001377983 */ /* 0x000f220000300800 */
[----:B------:R-:W-:Y:S01]  /*1ed60*/  PRMT R39, RZ, 0x7610, R39 ;  /* 0x00007610ff277816 */ /* 0x000fe20000000027 */
[----:B------:R-:W-:-:S02]  /*1ed70*/  @!P2 IMAD.MOV.U32 R42, RZ, RZ, R133 ;  /* 0x000000ffff2aa224 */ /* 0x000fc400078e0085 */
[----:B------:R-:W-:Y:S01]  /*1ed80*/  @!P2 IMAD.MOV.U32 R43, RZ, RZ, R134 ;  /* 0x000000ffff2ba224 */ /* 0x000fe200078e0086 */
[----:B------:R-:W-:Y:S02]  /*1ed90*/  PRMT R40, RZ, 0x7610, R40 ;  /* 0x00007610ff287816 */ /* 0x000fe40000000028 */
[C---:B------:R-:W-:Y:S02]  /*1eda0*/  IADD3 R121, P5, PT, R36.reuse, R121, RZ ;  /* 0x0000007924797210 */ /* 0x040fe40007fbe0ff */
[----:B------:R0:W4:Y:S01]  /*1edb0*/  @!P2 LDG.E.U8 R39, desc[UR18][R42.64] ;  /* 0x000000122a27a981 */ /* 0x000122000c1e1100 */
[C---:B------:R-:W-:Y:S02]  /*1edc0*/  IADD3 R117, P4, PT, R36.reuse, R117, RZ ;  /* 0x0000007524757210 */ /* 0x040fe40007f9e0ff */
[----:B------:R-:W-:Y:S01]  /*1edd0*/  IADD3 R114, P3, PT, R36, R114, RZ ;  /* 0x0000007224727210 */ /* 0x000fe20007f7e0ff */
[----:B------:R-:W-:Y:S02]  /*1ede0*/  IMAD.X R124, R38, 0x1, R124, P5 ;  /* 0x00000001267c7824 */ /* 0x000fe400028e067c */
[----:B0-----:R-:W-:-:S02]  /*1edf0*/  @!P2 IMAD.MOV.U32 R42, RZ, RZ, R128 ;  /* 0x000000ffff2aa224 */ /* 0x001fc400078e0080 */
[----:B------:R-:W-:Y:S02]  /*1ee00*/  @!P2 IMAD.MOV.U32 R43, RZ, RZ, R131 ;  /* 0x000000ffff2ba224 */ /* 0x000fe400078e0083 */
[----:B------:R-:W-:-:S03]  /*1ee10*/  IMAD.X R120, R38, 0x1, R120, P4 ;  /* 0x0000000126787824 */ /* 0x000fc600020e0678 */
[----:B------:R0:W4:Y:S01]  /*1ee20*/  @!P2 LDG.E.U8 R40, desc[UR18][R42.64] ;  /* 0x000000122a28a981 */ /* 0x000122000c1e1100 */
[----:B------:R-:W-:Y:S01]  /*1ee30*/  IMAD.X R115, R38, 0x1, R115, P3 ;  /* 0x0000000126737824 */ /* 0x000fe200018e0673 */
[----:B------:R-:W-:Y:S01]  /*1ee40*/  PRMT R41, RZ, 0x7610, R41 ;  /* 0x00007610ff297816 */ /* 0x000fe20000000029 */
[----:B0-----:R-:W-:Y:S02]  /*1ee50*/  @!P2 IMAD.MOV.U32 R42, RZ, RZ, R59 ;  /* 0x000000ffff2aa224 */ /* 0x001fe400078e003b */
[----:B--2---:R-:W2:Y:S04]  /*1ee60*/  LDL.LU R59, [R1+0x220] ;  /* 0x00022000013b7983 */ /* 0x004ea80000300800 */
[----:B------:R-:W-:Y:S04]  /*1ee70*/  STL [R1+0x190], R121 ;  /* 0x0001907901007387 */ /* 0x000fe80000100800 */
[----:B------:R-:W-:Y:S04]  /*1ee80*/  STL [R1+0x1a0], R114 ;  /* 0x0001a07201007387 */ /* 0x000fe80000100800 */
[----:B------:R-:W-:Y:S04]  /*1ee90*/  STL [R1+0x198], R117 ;  /* 0x0001987501007387 */ /* 0x000fe80000100800 */
[----:B------:R-:W-:Y:S01]  /*1eea0*/  STL [R1+0x18c], R124 ;  /* 0x00018c7c01007387 */ /* 0x000fe20000100800 */
[----:B------:R-:W-:-:S03]  /*1eeb0*/  @!P2 IMAD.MOV.U32 R43, RZ, RZ, R127 ;  /* 0x000000ffff2ba224 */ /* 0x000fc600078e007f */
[----:B------:R-:W-:Y:S04]  /*1eec0*/  STL [R1+0x194], R120 ;  /* 0x0001947801007387 */ /* 0x000fe80000100800 */
[----:B------:R-:W2:Y:S04]  /*1eed0*/  LDL.LU R52, [R1+0x210] ;  /* 0x0002100001347983 */ /* 0x000ea80000300800 */
[----:B------:R0:W-:Y:S01]  /*1eee0*/  STS.U8 [R30+UR9+0xc180], R102 ;  /* 0x00c180661e007988 */ /* 0x0001e20008000009 */
[----:B------:R-:W-:-:S03]  /*1eef0*/  @!P2 IMAD.MOV.U32 R46, RZ, RZ, R121 ;  /* 0x000000ffff2ea224 */ /* 0x000fc600078e0079 */
[----:B------:R1:W2:Y:S04]  /*1ef00*/  @!P2 LDG.E.U8 R41, desc[UR18][R42.64] ;  /* 0x000000122a29a981 */ /* 0x0002a8000c1e1100 */
[----:B0-----:R-:W2:Y:S04]  /*1ef10*/  LDL.LU R102, [R1+0x218] ;  /* 0x0002180001667983 */ /* 0x001ea80000300800 */
[----:B------:R-:W-:Y:S01]  /*1ef20*/  STL [R1+0x19c], R115 ;  /* 0x00019c7301007387 */ /* 0x000fe20000100800 */
[----:B-1----:R-:W-:-:S03]  /*1ef30*/  PRMT R42, RZ, 0x7610, R42 ;  /* 0x00007610ff2a7816 */ /* 0x002fc6000000002a */
[----:B------:R-:W2:Y:S01]  /*1ef40*/  LDL.LU R53, [R1+0x20c] ;  /* 0x00020c0001357983 */ /* 0x000ea20000300800 */
[----:B------:R-:W-:-:S03]  /*1ef50*/  @!P2 IMAD.MOV.U32 R47, RZ, RZ, R124 ;  /* 0x000000ffff2fa224 */ /* 0x000fc600078e007c */
[----:B------:R-:W2:Y:S01]  /*1ef60*/  LDL.LU R103, [R1+0x214] ;  /* 0x0002140001677983 */ /* 0x000ea20000300800 */
[----:B------:R-:W-:-:S03]  /*1ef70*/  PRMT R43, RZ, 0x7610, R43 ;  /* 0x00007610ff2b7816 */ /* 0x000fc6000000002b */
[----:B------:R0:W-:Y:S04]  /*1ef80*/  STS.U8 [R30+UR9+0xcd80], R99 ;  /* 0x00cd80631e007988 */ /* 0x0001e80008000009 */
[----:B------:R1:W2:Y:S04]  /*1ef90*/  @!P2 LDG.E.U8 R42, desc[UR18][R46.64] ;  /* 0x000000122e2aa981 */ /* 0x0002a8000c1e1100 */
[----:B0-----:R-:W2:Y:S01]  /*1efa0*/  LDL.LU R99, [R1+0x21c] ;  /* 0x00021c0001637983 */ /* 0x001ea20000300800 */
[----:B-1----:R-:W-:Y:S02]  /*1efb0*/  @!P2 IMAD.MOV.U32 R46, RZ, RZ, R117 ;  /* 0x000000ffff2ea224 */ /* 0x002fe400078e0075 */
[----:B------:R-:W-:Y:S01]  /*1efc0*/  @!P2 IMAD.MOV.U32 R47, RZ, RZ, R120 ;  /* 0x000000ffff2fa224 */ /* 0x000fe200078e0078 */
[----:B------:R-:W-:-:S02]  /*1efd0*/  PRMT R44, RZ, 0x7610, R44 ;  /* 0x00007610ff2c7816 */ /* 0x000fc4000000002c */
[----:B------:R-:W-:Y:S02]  /*1efe0*/  IADD3 R113, P3, PT, R36, R113, RZ ;  /* 0x0000007124717210 */ /* 0x000fe40007f7e0ff */
[----:B------:R0:W2:Y:S01]  /*1eff0*/  @!P2 LDG.E.U8 R43, desc[UR18][R46.64] ;  /* 0x000000122e2ba981 */ /* 0x0000a2000c1e1100 */
[----:B------:R-:W-:-:S03]  /*1f000*/  PRMT R45, RZ, 0x7610, R45 ;  /* 0x00007610ff2d7816 */ /* 0x000fc6000000002d */
[----:B------:R1:W-:Y:S01]  /*1f010*/  STS.U8 [R30+UR9+0xd180], R98 ;  /* 0x00d180621e007988 */ /* 0x0003e20008000009 */
[----:B0-----:R-:W-:Y:S02]  /*1f020*/  @!P2 IMAD.MOV.U32 R46, RZ, RZ, R114 ;  /* 0x000000ffff2ea224 */ /* 0x001fe400078e0072 */
[----:B------:R-:W-:Y:S01]  /*1f030*/  @!P2 IMAD.MOV.U32 R47, RZ, RZ, R115 ;  /* 0x000000ffff2fa224 */ /* 0x000fe200078e0073 */
[----:B-1----:R-:W2:Y:S04]  /*1f040*/  LDL.LU R98, [R1+0x280] ;  /* 0x0002800001627983 */ /* 0x002ea80000300800 */
[----:B------:R0:W2:Y:S02]  /*1f050*/  @!P2 LDG.E.U8 R44, desc[UR18][R46.64] ;  /* 0x000000122e2ca981 */ /* 0x0000a4000c1e1100 */
[----:B0-----:R-:W-:-:S02]  /*1f060*/  PRMT R46, RZ, 0x7610, R46 ;  /* 0x00007610ff2e7816 */ /* 0x001fc4000000002e */
[C---:B---3--:R-:W-:Y:S02]  /*1f070*/  IADD3 R48, P5, PT, R36.reuse, R48, RZ ;  /* 0x0000003024307210 */ /* 0x048fe40007fbe0ff */
[----:B----4-:R-:W-:-:S03]  /*1f080*/  IADD3 R58, P4, PT, R36, R58, RZ ;  /* 0x0000003a243a7210 */ /* 0x010fc60007f9e0ff */
[----:B------:R0:W-:Y:S04]  /*1f090*/  STL [R1+0x1d0], R48 ;  /* 0x0001d03001007387 */ /* 0x0001e80000100800 */
[----:B------:R-:W-:Y:S01]  /*1f0a0*/  STL [R1+0x1e0], R113 ;  /* 0x0001e07101007387 */ /* 0x000fe20000100800 */
[----:B------:R-:W-:-:S03]  /*1f0b0*/  IMAD.X R49, R38, 0x1, R49, P5 ;  /* 0x0000000126317824 */ /* 0x000fc600028e0631 */
[----:B------:R-:W-:Y:S01]  /*1f0c0*/  STL [R1+0x1d8], R58 ;  /* 0x0001d83a01007387 */ /* 0x000fe20000100800 */
[----:B------:R-:W-:-:S03]  /*1f0d0*/  IMAD.X R100, R38, 0x1, R100, P4 ;  /* 0x0000000126647824 */ /* 0x000fc600020e0664 */
[----:B------:R1:W-:Y:S04]  /*1f0e0*/  STL [R1+0x1cc], R49 ;  /* 0x0001cc3101007387 */ /* 0x0003e80000100800 */
[----:B------:R0:W3:Y:S01]  /*1f0f0*/  @!P2 LDG.E.U8 R45, desc[UR18][R48.64] ;  /* 0x00000012302da981 */ /* 0x0000e2000c1e1100 */
[----:B------:R-:W-:-:S03]  /*1f100*/  IMAD.X R55, R38, 0x1, R55, P3 ;  /* 0x0000000126377824 */ /* 0x000fc600018e0637 */
[----:B------:R-:W-:Y:S04]  /*1f110*/  STL [R1+0x1d4], R100 ;  /* 0x0001d46401007387 */ /* 0x000fe80000100800 */
[----:B------:R-:W4:Y:S01]  /*1f120*/  LDL.LU R54, [R1+0x270] ;  /* 0x0002700001367983 */ /* 0x000f220000300800 */
[----:B0-----:R-:W-:Y:S02]  /*1f130*/  @!P2 IMAD.MOV.U32 R48, RZ, RZ, R58 ;  /* 0x000000ffff30a224 */ /* 0x001fe400078e003a */
[----:B-1----:R-:W-:Y:S01]  /*1f140*/  @!P2 IMAD.MOV.U32 R49, RZ, RZ, R100 ;  /* 0x000000ffff31a224 */ /* 0x002fe200078e0064 */
[----:B------:R-:W3:Y:S04]  /*1f150*/  LDL.LU R105, [R1+0x278] ;  /* 0x0002780001697983 */ /* 0x000ee80000300800 */
[----:B------:R0:W3:Y:S04]  /*1f160*/  @!P2 LDG.E.U8 R46, desc[UR18][R48.64] ;  /* 0x00000012302ea981 */ /* 0x0000e8000c1e1100 */
[----:B------:R1:W-:Y:S01]  /*1f170*/  STL [R1+0x1dc], R55 ;  /* 0x0001dc3701007387 */ /* 0x0003e20000100800 */
[----:B0-----:R-:W-:-:S03]  /*1f180*/  @!P2 IMAD.MOV.U32 R49, RZ, RZ, R55 ;  /* 0x000000ffff31a224 */ /* 0x001fc600078e0037 */
[----:B-1----:R-:W3:Y:S04]  /*1f190*/  LDL.LU R55, [R1+0x26c] ;  /* 0x00026c0001377983 */ /* 0x002ee80000300800 */
[----:B------:R-:W3:Y:S04]  /*1f1a0*/  LDL.LU R106, [R1+0x274] ;  /* 0x00027400016a7983 */ /* 0x000ee80000300800 */
[----:B------:R-:W3:Y:S01]  /*1f1b0*/  LDL.LU R100, [R1+0x27c] ;  /* 0x00027c0001647983 */ /* 0x000ee20000300800 */
[----:B------:R-:W-:Y:S01]  /*1f1c0*/  PRMT R47, RZ, 0x7610, R47 ;  /* 0x00007610ff2f7816 */ /* 0x000fe2000000002f */
[----:B------:R-:W-:Y:S01]  /*1f1d0*/  @!P2 IMAD.MOV.U32 R48, RZ, RZ, R113 ;  /* 0x000000ffff30a224 */ /* 0x000fe200078e0071 */
[----:B--2---:R-:W-:Y:S01]  /*1f1e0*/  IADD3 R59, P3, PT, R36, R59, RZ ;  /* 0x0000003b243b7210 */ /* 0x004fe20007f7e0ff */
[----:B------:R0:W-:Y:S04]  /*1f1f0*/  STS.U8 [R30+UR9+0xc580], R101 ;  /* 0x00c580651e007988 */ /* 0x0001e80008000009 */
[----:B------:R1:W2:Y:S04]  /*1f200*/  @!P2 LDG.E.U8 R47, desc[UR18][R48.64] ;  /* 0x00000012302fa981 */ /* 0x0002a8000c1e1100 */
[----:B0-----:R-:W2:Y:S01]  /*1f210*/  LDL.LU R101, [R1+0x2c0] ;  /* 0x0002c00001657983 */ /* 0x001ea20000300800 */
[----:B-1----:R-:W-:-:S02]  /*1f220*/  PRMT R48, RZ, 0x7610, R48 ;  /* 0x00007610ff307816 */ /* 0x002fc40000000030 */
[----:B------:R-:W-:Y:S02]  /*1f230*/  IADD3 R52, P5, PT, R36, R52, RZ ;  /* 0x0000003424347210 */ /* 0x000fe40007fbe0ff */
[----:B------:R-:W-:-:S03]  /*1f240*/  PRMT R49, RZ, 0x7610, R49 ;  /* 0x00007610ff317816 */ /* 0x000fc60000000031 */
[----:B------:R0:W-:Y:S01]  /*1f250*/  STL [R1+0x210], R52 ;  /* 0x0002103401007387 */ /* 0x0001e20000100800 */
[----:B------:R-:W-:-:S03]  /*1f260*/  IADD3 R102, P4, PT, R36, R102, RZ ;  /* 0x0000006624667210 */ /* 0x000fc60007f9e0ff */
[----:B------:R-:W-:Y:S01]  /*1f270*/  STL [R1+0x220], R59 ;  /* 0x0002203b01007387 */ /* 0x000fe20000100800 */
[----:B------:R-:W-:-:S03]  /*1f280*/  IMAD.X R53, R38, 0x1, R53, P5 ;  /* 0x0000000126357824 */ /* 0x000fc600028e0635 */
[----:B------:R-:W-:Y:S01]  /*1f290*/  STL [R1+0x218], R102 ;  /* 0x0002186601007387 */ /* 0x000fe20000100800 */
[----:B------:R-:W-:-:S03]  /*1f2a0*/  IMAD.X R103, R38, 0x1, R103, P4 ;  /* 0x0000000126677824 */ /* 0x000fc600020e0667 */
[----:B------:R1:W-:Y:S04]  /*1f2b0*/  STL [R1+0x20c], R53 ;  /* 0x00020c3501007387 */ /* 0x0003e80000100800 */
[----:B------:R0:W2:Y:S04]  /*1f2c0*/  @!P2 LDG.E.U8 R48, desc[UR18][R52.64] ;  /* 0x000000123430a981 */ /* 0x0000a8000c1e1100 */
[----:B------:R1:W-:Y:S04]  /*1f2d0*/  STL [R1+0x214], R103 ;  /* 0x0002146701007387 */ /* 0x0003e80000100800 */
[----:B------:R-:W2:Y:S01]  /*1f2e0*/  LDL.LU R58, [R1+0x2b0] ;  /* 0x0002b000013a7983 */ /* 0x000ea20000300800 */
[----:B------:R-:W-:-:S02]  /*1f2f0*/  IMAD.X R99, R38, 0x1, R99, P3 ;  /* 0x0000000126637824 */ /* 0x000fc400018e0663 */
[----:B0-----:R-:W-:Y:S01]  /*1f300*/  @!P2 IMAD.MOV.U32 R52, RZ, RZ, R102 ;  /* 0x000000ffff34a224 */ /* 0x001fe200078e0066 */
[----:B------:R-:W2:Y:S01]  /*1f310*/  LDL.LU R104, [R1+0x2b8] ;  /* 0x0002b80001687983 */ /* 0x000ea20000300800 */
[----:B-1----:R-:W-:-:S03]  /*1f320*/  @!P2 IMAD.MOV.U32 R53, RZ, RZ, R103 ;  /* 0x000000ffff35a224 */ /* 0x002fc600078e0067 */
[----:B------:R0:W-:Y:S04]  /*1f330*/  STL [R1+0x21c], R99 ;  /* 0x00021c6301007387 */ /* 0x0001e80000100800 */
[----:B------:R1:W2:Y:S02]  /*1f340*/  @!P2 LDG.E.U8 R49, desc[UR18][R52.64] ;  /* 0x000000123431a981 */ /* 0x0002a4000c1e1100 */
[----:B-1----:R-:W-:Y:S02]  /*1f350*/  @!P2 IMAD.MOV.U32 R52, RZ, RZ, R59 ;  /* 0x000000ffff34a224 */ /* 0x002fe400078e003b */
[----:B------:R-:W2:Y:S04]  /*1f360*/  LDL.LU R59, [R1+0x2ac] ;  /* 0x0002ac00013b7983 */ /* 0x000ea80000300800 */
[----:B------:R-:W2:Y:S04]  /*1f370*/  LDL.LU R107, [R1+0x2b4] ;  /* 0x0002b400016b7983 */ /* 0x000ea80000300800 */
[----:B------:R-:W2:Y:S01]  /*1f380*/  LDL.LU R103, [R1+0x2bc] ;  /* 0x0002bc0001677983 */ /* 0x000ea20000300800 */
[----:B------:R-:W-:-:S03]  /*1f390*/  IADD3 R98, P3, PT, R36, R98, RZ ;  /* 0x0000006224627210 */ /* 0x000fc60007f7e0ff */
[----:B------:R-:W2:Y:S01]  /*1f3a0*/  LDL.LU R102, [R1+0x300] ;  /* 0x0003000001667983 */ /* 0x000ea20000300800 */
[----:B------:R-:W-:Y:S01]  /*1f3b0*/  @!P2 IMAD.MOV.U32 R53, RZ, RZ, R99 ;  /* 0x000000ffff35a224 */ /* 0x000fe200078e0063 */
[----:B------:R-:W-:Y:S02]  /*1f3c0*/  PRMT R51, RZ, 0x7610, R51 ;  /* 0x00007610ff337816 */ /* 0x000fe40000000033 */
[----:B------:R1:W-:Y:S01]  /*1f3d0*/  STS.U8 [R30+UR9+0xe980], R109 ;  /* 0x00e9806d1e007988 */ /* 0x0003e20008000009 */
[C---:B----4-:R-:W-:Y:S02]  /*1f3e0*/  IADD3 R54, P5, PT, R36.reuse, R54, RZ ;  /* 0x0000003624367210 */ /* 0x050fe40007fbe0ff */
[----:B---3--:R-:W-:-:S03]  /*1f3f0*/  IADD3 R105, P4, PT, R36, R105, RZ ;  /* 0x0000006924697210 */ /* 0x008fc60007f9e0ff */
[----:B------:R-:W-:Y:S04]  /*1f400*/  STL [R1+0x270], R54 ;  /* 0x0002703601007387 */ /* 0x000fe80000100800 */
[----:B------:R-:W-:Y:S04]  /*1f410*/  STL [R1+0x280], R98 ;  /* 0x0002806201007387 */ /* 0x000fe80000100800 */
[----:B------:R-:W-:Y:S01]  /*1f420*/  STL [R1+0x278], R105 ;  /* 0x0002786901007387 */ /* 0x000fe20000100800 */
[C---:B------:R-:W-:Y:S02]  /*1f430*/  IMAD.X R55, R38.reuse, 0x1, R55, P5 ;  /* 0x0000000126377824 */ /* 0x040fe400028e0637 */
[----:B------:R-:W-:-:S03]  /*1f440*/  IMAD.X R106, R38, 0x1, R106, P4 ;  /* 0x00000001266a7824 */ /* 0x000fc600020e066a */
[----:B------:R3:W-:Y:S01]  /*1f450*/  STL [R1+0x26c], R55 ;  /* 0x00026c3701007387 */ /* 0x0007e20000100800 */
[----:B------:R-:W-:-:S03]  /*1f460*/  IMAD.X R100, R38, 0x1, R100, P3 ;  /* 0x0000000126647824 */ /* 0x000fc600018e0664 */
[----:B------:R4:W-:Y:S04]  /*1f470*/  STL [R1+0x274], R106 ;  /* 0x0002746a01007387 */ /* 0x0009e80000100800 */
[----:B0-----:R-:W2:Y:S04]  /*1f480*/  LDL.LU R99, [R1+0x2f0] ;  /* 0x0002f00001637983 */ /* 0x001ea80000300800 */
[----:B------:R-:W2:Y:S04]  /*1f490*/  LDL.LU R108, [R1+0x2f8] ;  /* 0x0002f800016c7983 */ /* 0x000ea80000300800 */
[----:B------:R0:W-:Y:S04]  /*1f4a0*/  STL [R1+0x27c], R100 ;  /* 0x00027c6401007387 */ /* 0x0001e80000100800 */
[----:B-1----:R-:W2:Y:S04]  /*1f4b0*/  LDL.LU R109, [R1+0x2ec] ;  /* 0x0002ec00016d7983 */ /* 0x002ea80000300800 */
[----:B------:R-:W2:Y:S04]  /*1f4c0*/  LDL.LU R113, [R1+0x2f4] ;  /* 0x0002f40001717983 */ /* 0x000ea80000300800 */
[----:B------:R3:W2:Y:S02]  /*1f4d0*/  @!P2 LDG.E.U8 R51, desc[UR18][R54.64] ;  /* 0x000000123633a981 */ /* 0x0006a4000c1e1100 */
[----:B---3--:R-:W-:-:S02]  /*1f4e0*/  @!P2 IMAD.MOV.U32 R55, RZ, RZ, R106 ;  /* 0x000000ffff37a224 */ /* 0x008fc400078e006a */
[----:B----4-:R-:W3:Y:S01]  /*1f4f0*/  LDL.LU R106, [R1+0x2fc] ;  /* 0x0002fc00016a7983 */ /* 0x010ee20000300800 */
[----:B------:R-:W-:Y:S01]  /*1f500*/  PRMT R50, RZ, 0x7610, R50 ;  /* 0x00007610ff327816 */ /* 0x000fe20000000032 */
[----:B------:R-:W-:-:S05]  /*1f510*/  @!P2 IMAD.MOV.U32 R54, RZ, RZ, R105 ;  /* 0x000000ffff36a224 */ /* 0x000fca00078e0069 */
[----:B------:R1:W4:Y:S01]  /*1f520*/  @!P2 LDG.E.U8 R50, desc[UR18][R52.64] ;  /* 0x000000123432a981 */ /* 0x000322000c1e1100 */
[----:B--2---:R-:W-:Y:S02]  /*1f530*/  IADD3 R101, P3, PT, R36, R101, RZ ;  /* 0x0000006524657210 */ /* 0x004fe40007f7e0ff */
[----:B-1----:R-:W-:Y:S02]  /*1f540*/  PRMT R52, RZ, 0x7610, R52 ;  /* 0x00007610ff347816 */ /* 0x002fe40000000034 */
[----:B------:R-:W-:-:S04]  /*1f550*/  PRMT R53, RZ, 0x7610, R53 ;  /* 0x00007610ff357816 */ /* 0x000fc80000000035 */
[----:B------:R1:W2:Y:S01]  /*1f560*/  @!P2 LDG.E.U8 R52, desc[UR18][R54.64] ;  /* 0x000000123634a981 */ /* 0x0002a2000c1e1100 */
[C---:B------:R-:W-:Y:S02]  /*1f570*/  IADD3 R58, P5, PT, R36.reuse, R58, RZ ;  /* 0x0000003a243a7210 */ /* 0x040fe40007fbe0ff */
[----:B------:R-:W-:Y:S01]  /*1f580*/  IADD3 R104, P4, PT, R36, R104, RZ ;  /* 0x0000006824687210 */ /* 0x000fe20007f9e0ff */
[----:B-1----:R-:W-:Y:S02]  /*1f590*/  @!P2 IMAD.MOV.U32 R54, RZ, RZ, R98 ;  /* 0x000000ffff36a224 */ /* 0x002fe400078e0062 */
[----:B------:R-:W-:Y:S02]  /*1f5a0*/  @!P2 IMAD.MOV.U32 R55, RZ, RZ, R100 ;  /* 0x000000ffff37a224 */ /* 0x000fe400078e0064 */
[----:B0-----:R-:W2:Y:S04]  /*1f5b0*/  LDL.LU R100, [R1+0x338] ;  /* 0x0003380001647983 */ /* 0x001ea80000300800 */
[----:B------:R0:W-:Y:S04]  /*1f5c0*/  STL [R1+0x2b0], R58 ;  /* 0x0002b03a01007387 */ /* 0x0001e80000100800 */
[----:B------:R1:W4:Y:S01]  /*1f5d0*/  @!P2 LDG.E.U8 R53, desc[UR18][R54.64] ;  /* 0x000000123635a981 */ /* 0x000322000c1e1100 */
[----:B------:R-:W-:-:S03]  /*1f5e0*/  IMAD.X R59, R38, 0x1, R59, P5 ;  /* 0x00000001263b7824 */ /* 0x000fc600028e063b */
[----:B------:R-:W-:Y:S01]  /*1f5f0*/  STL [R1+0x2c0], R101 ;  /* 0x0002c06501007387 */ /* 0x000fe20000100800 */
[----:B------:R-:W-:-:S03]  /*1f600*/  IMAD.X R107, R38, 0x1, R107, P4 ;  /* 0x00000001266b7824 */ /* 0x000fc600020e066b */
[----:B------:R-:W-:Y:S01]  /*1f610*/  STL [R1+0x2b8], R104 ;  /* 0x0002b86801007387 */ /* 0x000fe20000100800 */
[----:B-1----:R-:W-:Y:S01]  /*1f620*/  PRMT R54, RZ, 0x7610, R54 ;  /* 0x00007610ff367816 */ /* 0x002fe20000000036 */
[----:B------:R-:W-:Y:S02]  /*1f630*/  IMAD.X R103, R38, 0x1, R103, P3 ;  /* 0x0000000126677824 */ /* 0x000fe400018e0667 */
[----:B------:R1:W-:Y:S04]  /*1f640*/  STL [R1+0x2ac], R59 ;  /* 0x0002ac3b01007387 */ /* 0x0003e80000100800 */
[----:B------:R0:W-:Y:S01]  /*1f650*/  STL [R1+0x2b4], R107 ;  /* 0x0002b46b01007387 */ /* 0x0001e20000100800 */
[----:B------:R-:W-:-:S03]  /*1f660*/  PRMT R55, RZ, 0x7610, R55 ;  /* 0x00007610ff377816 */ /* 0x000fc60000000037 */
[----:B------:R-:W4:Y:S04]  /*1f670*/  LDL.LU R98, [R1+0x328] ;  /* 0x0003280001627983 */ /* 0x000f280000300800 */
[----:B------:R-:W4:Y:S04]  /*1f680*/  LDL.LU R105, [R1+0x330] ;  /* 0x0003300001697983 */ /* 0x000f280000300800 */
[----:B------:R0:W4:Y:S04]  /*1f690*/  @!P2 LDG.E.U8 R54, desc[UR18][R58.64] ;  /* 0x000000123a36a981 */ /* 0x000128000c1e1100 */
[----:B------:R1:W-:Y:S01]  /*1f6a0*/  STL [R1+0x2bc], R103 ;  /* 0x0002bc6701007387 */ /* 0x0003e20000100800 */
[----:B0-----:R-:W-:-:S02]  /*1f6b0*/  @!P2 IMAD.MOV.U32 R58, RZ, RZ, R104 ;  /* 0x000000ffff3aa224 */ /* 0x001fc400078e0068 */
[----:B-1----:R-:W-:Y:S01]  /*1f6c0*/  @!P2 IMAD.MOV.U32 R59, RZ, RZ, R107 ;  /* 0x000000ffff3ba224 */ /* 0x002fe200078e006b */
[----:B------:R-:W4:Y:S04]  /*1f6d0*/  LDL.LU R104, [R1+0x324] ;  /* 0x0003240001687983 */ /* 0x000f280000300800 */
[----:B------:R-:W4:Y:S04]  /*1f6e0*/  LDL.LU R107, [R1+0x32c] ;  /* 0x00032c00016b7983 */ /* 0x000f280000300800 */
[----:B------:R0:W4:Y:S02]  /*1f6f0*/  @!P2 LDG.E.U8 R55, desc[UR18][R58.64] ;  /* 0x000000123a37a981 */ /* 0x000124000c1e1100 */
[----:B0-----:R-:W-:-:S02]  /*1f700*/  @!P2 IMAD.MOV.U32 R59, RZ, RZ, R103 ;  /* 0x000000ffff3ba224 */ /* 0x001fc400078e0067 */
[----:B------:R-:W4:Y:S01]  /*1f710*/  LDL.LU R103, [R1+0x334] ;  /* 0x0003340001677983 */ /* 0x000f220000300800 */
[----:B------:R-:W-:Y:S01]  /*1f720*/  PRMT R56, RZ, 0x7610, R56 ;  /* 0x00007610ff387816 */ /* 0x000fe20000000038 */
[----:B------:R-:W-:Y:S01]  /*1f730*/  @!P2 IMAD.MOV.U32 R58, RZ, RZ, R101 ;  /* 0x000000ffff3aa224 */ /* 0x000fe200078e0065 */
[----:B------:R-:W-:Y:S01]  /*1f740*/  IADD3 R102, P3, PT, R36, R102, RZ ;  /* 0x0000006624667210 */ /* 0x000fe20007f7e0ff */
[----:B------:R-:W4:Y:S01]  /*1f750*/  LDL.LU R101, [R1+0x370] ;  /* 0x0003700001657983 */ /* 0x000f220000300800 */
[----:B------:R-:W-:-:S03]  /*1f760*/  PRMT R57, RZ, 0x7610, R57 ;  /* 0x00007610ff397816 */ /* 0x000fc60000000039 */
[----:B------:R0:W4:Y:S01]  /*1f770*/  @!P2 LDG.E.U8 R56, desc[UR18][R58.64] ;  /* 0x000000123a38a981 */ /* 0x000122000c1e1100 */
[----:B------:R-:W-:Y:S02]  /*1f780*/  PRMT R60, RZ, 0x7610, R60 ;  /* 0x00007610ff3c7816 */ /* 0x000fe4000000003c */
[C---:B------:R-:W-:Y:S02]  /*1f790*/  IADD3 R99, P5, PT, R36.reuse, R99, RZ ;  /* 0x0000006324637210 */ /* 0x040fe40007fbe0ff */
[----:B------:R-:W-:-:S03]  /*1f7a0*/  IADD3 R108, P4, PT, R36, R108, RZ ;  /* 0x0000006c246c7210 */ /* 0x000fc60007f9e0ff */
[----:B------:R1:W-:Y:S01]  /*1f7b0*/  STL [R1+0x2f0], R99 ;  /* 0x0002f06301007387 */ /* 0x0003e20000100800 */
[----:B0-----:R-:W-:-:S03]  /*1f7c0*/  @!P2 IMAD.MOV.U32 R58, RZ, RZ, R99 ;  /* 0x000000ffff3aa224 */ /* 0x001fc600078e0063 */
[----:B------:R-:W-:Y:S01]  /*1f7d0*/  STL [R1+0x300], R102 ;  /* 0x0003006601007387 */ /* 0x000fe20000100800 */
[----:B------:R-:W-:-:S03]  /*1f7e0*/  IMAD.X R109, R38, 0x1, R109, P5 ;  /* 0x00000001266d7824 */ /* 0x000fc600028e066d */
[----:B------:R-:W-:Y:S01]  /*1f7f0*/  STL [R1+0x2f8], R108 ;  /* 0x0002f86c01007387 */ /* 0x000fe20000100800 */
[----:B------:R-:W-:-:S03]  /*1f800*/  IMAD.X R113, R38, 0x1, R113, P4 ;  /* 0x0000000126717824 */ /* 0x000fc600020e0671 */
[----:B------:R0:W-:Y:S01]  /*1f810*/  STL [R1+0x2ec], R109 ;  /* 0x0002ec6d01007387 */ /* 0x0001e20000100800 */
[----:B------:R-:W-:-:S03]  /*1f820*/  @!P2 IMAD.MOV.U32 R59, RZ, RZ, R109 ;  /* 0x000000ffff3ba224 */ /* 0x000fc600078e006d */
[----:B------:R3:W-:Y:S04]  /*1f830*/  STL [R1+0x2f4], R113 ;  /* 0x0002f47101007387 */ /* 0x0007e80000100800 */
[----:B-1----:R-:W4:Y:S04]  /*1f840*/  LDL.LU R99, [R1+0x340] ;  /* 0x0003400001637983 */ /* 0x002f280000300800 */
[----:B0-----:R-:W4:Y:S01]  /*1f850*/  LDL.LU R109, [R1+0x368] ;  /* 0x00036800016d7983 */ /* 0x001f220000300800 */
[----:B---3--:R-:W-:-:S03]  /*1f860*/  IMAD.X R106, R38, 0x1, R106, P3 ;  /* 0x00000001266a7824 */ /* 0x008fc600018e066a */
[----:B------:R0:W3:Y:S04]  /*1f870*/  @!P2 LDG.E.U8 R57, desc[UR18][R58.64] ;  /* 0x000000123a39a981 */ /* 0x0000e8000c1e1100 */
[----:B------:R1:W-:Y:S01]  /*1f880*/  STL [R1+0x2fc], R106 ;  /* 0x0002fc6a01007387 */ /* 0x0003e20000100800 */
[----:B0-----:R-:W-:Y:S02]  /*1f890*/  @!P2 IMAD.MOV.U32 R58, RZ, RZ, R108 ;  /* 0x000000ffff3aa224 */ /* 0x001fe400078e006c */
[----:B------:R-:W-:Y:S01]  /*1f8a0*/  @!P2 IMAD.MOV.U32 R59, RZ, RZ, R113 ;  /* 0x000000ffff3ba224 */ /* 0x000fe200078e0071 */
[----:B------:R-:W3:Y:S04]  /*1f8b0*/  LDL.LU R108, [R1+0x33c] ;  /* 0x00033c00016c7983 */ /* 0x000ee80000300800 */
[----:B------:R-:W3:Y:S04]  /*1f8c0*/  LDL.LU R113, [R1+0x364] ;  /* 0x0003640001717983 */ /* 0x000ee80000300800 */
[----:B------:R0:W3:Y:S02]  /*1f8d0*/  @!P2 LDG.E.U8 R60, desc[UR18][R58.64] ;  /* 0x000000123a3ca981 */ /* 0x0000e4000c1e1100 */
[----:B0-----:R-:W-:-:S02]  /*1f8e0*/  @!P2 IMAD.MOV.U32 R59, RZ, RZ, R106 ;  /* 0x000000ffff3ba224 */ /* 0x001fc400078e006a */
[----:B-1----:R-:W3:Y:S01]  /*1f8f0*/  LDL.LU R106, [R1+0x36c] ;  /* 0x00036c00016a7983 */ /* 0x002ee20000300800 */
[----:B------:R-:W-:Y:S01]  /*1f900*/  PRMT R61, RZ, 0x7610, R61 ;  /* 0x00007610ff3d7816 */ /* 0x000fe2000000003d */
[----:B------:R-:W-:Y:S01]  /*1f910*/  @!P2 IMAD.MOV.U32 R58, RZ, RZ, R102 ;  /* 0x000000ffff3aa224 */ /* 0x000fe200078e0066 */
[----:B--2---:R-:W-:Y:S01]  /*1f920*/  IADD3 R100, P3, PT, R36, R100, RZ ;  /* 0x0000006424647210 */ /* 0x004fe20007f7e0ff */
[----:B------:R-:W2:Y:S01]  /*1f930*/  LDL.LU R102, [R1+0x3a8] ;  /* 0x0003a80001667983 */ /* 0x000ea20000300800 */
[----:B------:R-:W-:-:S03]  /*1f940*/  PRMT R62, RZ, 0x7610, R62 ;  /* 0x00007610ff3e7816 */ /* 0x000fc6000000003e */
[----:B------:R0:W2:Y:S01]  /*1f950*/  @!P2 LDG.E.U8 R61, desc[UR18][R58.64] ;  /* 0x000000123a3da981 */ /* 0x0000a2000c1e1100 */
[----:B------:R-:W-:Y:S02]  /*1f960*/  PRMT R63, RZ, 0x7610, R63 ;  /* 0x00007610ff3f7816 */ /* 0x000fe4000000003f */
[C---:B----4-:R-:W-:Y:S02]  /*1f970*/  IADD3 R98, P5, PT, R36.reuse, R98, RZ ;  /* 0x0000006224627210 */ /* 0x050fe40007fbe0ff */
[----:B------:R-:W-:-:S03]  /*1f980*/  IADD3 R105, P4, PT, R36, R105, RZ ;  /* 0x0000006924697210 */ /* 0x000fc60007f9e0ff */
[----:B------:R1:W-:Y:S01]  /*1f990*/  STL [R1+0x328], R98 ;  /* 0x0003286201007387 */ /* 0x0003e20000100800 */
[----:B0-----:R-:W-:-:S03]  /*1f9a0*/  @!P2 IMAD.MOV.U32 R58, RZ, RZ, R98 ;  /* 0x000000ffff3aa224 */ /* 0x001fc600078e0062 */
[----:B------:R-:W-:Y:S04]  /*1f9b0*/  STL [R1+0x338], R100 ;  /* 0x0003386401007387 */ /* 0x000fe80000100800 */
[----:B------:R-:W-:Y:S01]  /*1f9c0*/  STL [R1+0x330], R105 ;  /* 0x0003306901007387 */ /* 0x000fe20000100800 */
[C---:B------:R-:W-:Y:S02]  /*1f9d0*/  IMAD.X R104, R38.reuse, 0x1, R104, P5 ;  /* 0x0000000126687824 */ /* 0x040fe400028e0668 */
[----:B------:R-:W-:-:S03]  /*1f9e0*/  IMAD.X R107, R38, 0x1, R107, P4 ;  /* 0x00000001266b7824 */ /* 0x000fc600020e066b */
[----:B------:R0:W-:Y:S01]  /*1f9f0*/  STL [R1+0x324], R104 ;  /* 0x0003246801007387 */ /* 0x0001e20000100800 */
[----:B------:R-:W-:-:S03]  /*1fa00*/  @!P2 IMAD.MOV.U32 R59, RZ, RZ, R104 ;  /* 0x000000ffff3ba224 */ /* 0x000fc600078e0068 */
[----:B------:R4:W-:Y:S04]  /*1fa10*/  STL [R1+0x32c], R107 ;  /* 0x00032c6b01007387 */ /* 0x0009e80000100800 */
[----:B-1----:R-:W2:Y:S04]  /*1fa20*/  LDL.LU R98, [R1+0x378] ;  /* 0x0003780001627983 */ /* 0x002ea80000300800 */
[----:B0-----:R-:W2:Y:S01]  /*1fa30*/  LDL.LU R104, [R1+0x380] ;  /* 0x0003800001687983 */ /* 0x001ea20000300800 */
[----:B------:R-:W-:-:S03]  /*1fa40*/  IMAD.X R103, R38, 0x1, R103, P3 ;  /* 0x0000000126677824 */ /* 0x000fc600018e0667 */
[----:B------:R0:W2:Y:S04]  /*1fa50*/  @!P2 LDG.E.U8 R62, desc[UR18][R58.64] ;  /* 0x000000123a3ea981 */ /* 0x0000a8000c1e1100 */
[----:B------:R1:W-:Y:S01]  /*1fa60*/  STL [R1+0x334], R103 ;  /* 0x0003346701007387 */ /* 0x0003e20000100800 */
[----:B0-----:R-:W-:-:S03]  /*1fa70*/  @!P2 IMAD.MOV.U32 R58, RZ, RZ, R105 ;  /* 0x000000ffff3aa224 */ /* 0x001fc600078e0069 */
[----:B------:R-:W2:Y:S01]  /*1fa80*/  LDL.LU R105, [R1+0x374] ;  /* 0x0003740001697983 */ /* 0x000ea20000300800 */
[----:B------:R-:W-:-:S03]  /*1fa90*/  @!P2 IMAD.MOV.U32 R59, RZ, RZ, R107 ;  /* 0x000000ffff3ba224 */ /* 0x000fc600078e006b */
[----:B----4-:R-:W4:Y:S04]  /*1faa0*/  LDL.LU R107, [R1+0x37c] ;  /* 0x00037c00016b7983 */ /* 0x010f280000300800 */
[----:B------:R0:W4:Y:S01]  /*1fab0*/  @!P2 LDG.E.U8 R63, desc[UR18][R58.64] ;  /* 0x000000123a3fa981 */ /* 0x000122000c1e1100 */
[----:B------:R-:W-:Y:S02]  /*1fac0*/  PRMT R64, RZ, 0x7610, R64 ;  /* 0x00007610ff407816 */ /* 0x000fe40000000040 */
[----:B------:R-:W-:Y:S01]  /*1fad0*/  IADD3 R101, P3, PT, R36, R101, RZ ;  /* 0x0000006524657210 */ /* 0x000fe20007f7e0ff */
[----:B0-----:R-:W-:Y:S02]  /*1fae0*/  @!P2 IMAD.MOV.U32 R59, RZ, RZ, R103 ;  /* 0x000000ffff3ba224 */ /* 0x001fe400078e0067 */
[----:B-1----:R-:W4:Y:S01]  /*1faf0*/  LDL.LU R103, [R1+0x3a4] ;  /* 0x0003a40001677983 */ /* 0x002f220000300800 */
[----:B------:R-:W-:-:S03]  /*1fb00*/  @!P2 IMAD.MOV.U32 R58, RZ, RZ, R100 ;  /* 0x000000ffff3aa224 */ /* 0x000fc600078e0064 */
        /* <DEDUP_REMOVED lines=8> */
[----:B------:R-:W-:Y:S04]  /*1fb90*/  STL [R1+0x370], R101 ;  /* 0x0003706501007387 */ /* 0x000fe80000100800 */
[----:B------:R-:W-:Y:S01]  /*1fba0*/  STL [R1+0x368], R109 ;  /* 0x0003686d01007387 */ /* 0x000fe20000100800 */
[C---:B---3--:R-:W-:Y:S02]  /*1fbb0*/  IMAD.X R108, R38.reuse, 0x1, R108, P5 ;  /* 0x00000001266c7824 */ /* 0x048fe400028e066c */
[----:B------:R-:W-:-:S03]  /*1fbc0*/  IMAD.X R113, R38, 0x1, R113, P4 ;  /* 0x0000000126717824 */ /* 0x000fc600020e0671 */
[----:B------:R0:W-:Y:S01]  /*1fbd0*/  STL [R1+0x33c], R108 ;  /* 0x00033c6c01007387 */ /* 0x0001e20000100800 */
[----:B------:R-:W-:-:S03]  /*1fbe0*/  @!P2 IMAD.MOV.U32 R59, RZ, RZ, R108 ;  /* 0x000000ffff3ba224 */ /* 0x000fc600078e006c */
[----:B------:R3:W-:Y:S04]  /*1fbf0*/  STL [R1+0x364], R113 ;  /* 0x0003647101007387 */ /* 0x0007e80000100800 */
[----:B-1----:R-:W4:Y:S04]  /*1fc00*/  LDL.LU R99, [R1+0x3b0] ;  /* 0x0003b00001637983 */ /* 0x002f280000300800 */
[----:B0-----:R-:W4:Y:S01]  /*1fc10*/  LDL.LU R108, [R1+0x3b8] ;  /* 0x0003b800016c7983 */ /* 0x001f220000300800 */
[----:B------:R-:W-:-:S03]  /*1fc20*/  IMAD.X R106, R38, 0x1, R106, P3 ;  /* 0x00000001266a7824 */ /* 0x000fc600018e066a */
[----:B------:R0:W4:Y:S04]  /*1fc30*/  @!P2 LDG.E.U8 R65, desc[UR18][R58.64] ;  /* 0x000000123a41a981 */ /* 0x000128000c1e1100 */
[----:B------:R1:W-:Y:S01]  /*1fc40*/  STL [R1+0x36c], R106 ;  /* 0x00036c6a01007387 */ /* 0x0003e20000100800 */
[----:B0-----:R-:W-:Y:S02]  /*1fc50*/  @!P2 IMAD.MOV.U32 R58, RZ, RZ, R109 ;  /* 0x000000ffff3aa224 */ /* 0x001fe400078e006d */
[----:B------:R-:W-:Y:S01]  /*1fc60*/  @!P2 IMAD.MOV.U32 R59, RZ, RZ, R113 ;  /* 0x000000ffff3ba224 */ /* 0x000fe200078e0071 */
[----:B------:R-:W4:Y:S04]  /*1fc70*/  LDL.LU R109, [R1+0x3ac] ;  /* 0x0003ac00016d7983 */ /* 0x000f280000300800 */
[----:B---3--:R-:W3:Y:S04]  /*1fc80*/  LDL.LU R113, [R1+0x3b4] ;  /* 0x0003b40001717983 */ /* 0x008ee80000300800 */
        /* <DEDUP_REMOVED lines=10> */
[C---:B------:R-:W-:Y:S02]  /*1fd30*/  IADD3 R98, P5, PT, R36.reuse, R98, RZ ;  /* 0x0000006224627210 */ /* 0x040fe40007fbe0ff */
[----:B------:R-:W-:-:S03]  /*1fd40*/  IADD3 R104, P4, PT, R36, R104, RZ ;  /* 0x0000006824687210 */ /* 0x000fc60007f9e0ff */
[----:B0-----:R-:W-:Y:S01]  /*1fd50*/  @!P2 IMAD.MOV.U32 R58, RZ, RZ, R98 ;  /* 0x000000ffff3aa224 */ /* 0x001fe200078e0062 */
[----:B------:R0:W-:Y:S04]  /*1fd60*/  STL [R1+0x378], R98 ;  /* 0x0003786201007387 */ /* 0x0001e80000100800 */
[----:B------:R-:W-:Y:S01]  /*1fd70*/  STL [R1+0x3a8], R102 ;  /* 0x0003a86601007387 */ /* 0x000fe20000100800 */
[----:B------:R-:W-:-:S04]  /*1fd80*/  IMAD.X R105, R38, 0x1, R105, P5 ;  /* 0x0000000126697824 */ /* 0x000fc800028e0669 */
[----:B------:R-:W-:Y:S02]  /*1fd90*/  @!P2 IMAD.MOV.U32 R59, RZ, RZ, R105 ;  /* 0x000000ffff3ba224 */ /* 0x000fe400078e0069 */
[C---:B----4-:R-:W-:Y:S01]  /*1fda0*/  IMAD.X R107, R38.reuse, 0x1, R107, P4 ;  /* 0x00000001266b7824 */ /* 0x050fe200020e066b */
[----:B------:R-:W-:Y:S04]  /*1fdb0*/  STL [R1+0x380], R104 ;  /* 0x0003806801007387 */ /* 0x000fe80000100800 */
[----:B------:R1:W4:Y:S04]  /*1fdc0*/  @!P2 LDG.E.U8 R68, desc[UR18][R58.64] ;  /* 0x000000123a44a981 */ /* 0x000328000c1e1100 */
[----:B------:R0:W-:Y:S04]  /*1fdd0*/  STL [R1+0x374], R105 ;  /* 0x0003746901007387 */ /* 0x0001e80000100800 */
[----:B------:R0:W-:Y:S01]  /*1fde0*/  STL [R1+0x37c], R107 ;  /* 0x00037c6b01007387 */ /* 0x0001e20000100800 */
[----:B------:R-:W-:-:S02]  /*1fdf0*/  IMAD.X R103, R38, 0x1, R103, P3 ;  /* 0x0000000126677824 */ /* 0x000fc400018e0667 */
[----:B-1----:R-:W-:Y:S01]  /*1fe00*/  @!P2 IMAD.MOV.U32 R58, RZ, RZ, R104 ;  /* 0x000000ffff3aa224 */ /* 0x002fe200078e0068 */
[----:B0-----:R-:W4:Y:S01]  /*1fe10*/  LDL.LU R98, [R1+0x3e8] ;  /* 0x0003e80001627983 */ /* 0x001f220000300800 */
[----:B------:R-:W-:-:S03]  /*1fe20*/  @!P2 IMAD.MOV.U32 R59, RZ, RZ, R107 ;  /* 0x000000ffff3ba224 */ /* 0x000fc600078e006b */
[----:B------:R-:W4:Y:S04]  /*1fe30*/  LDL.LU R105, [R1+0x3f0] ;  /* 0x0003f00001697983 */ /* 0x000f280000300800 */
[----:B------:R0:W4:Y:S04]  /*1fe40*/  @!P2 LDG.E.U8 R69, desc[UR18][R58.64] ;  /* 0x000000123a45a981 */ /* 0x000128000c1e1100 */
[----:B------:R1:W-:Y:S01]  /*1fe50*/  STL [R1+0x3a4], R103 ;  /* 0x0003a46701007387 */ /* 0x0003e20000100800 */
[----:B0-----:R-:W-:-:S03]  /*1fe60*/  @!P2 IMAD.MOV.U32 R58, RZ, RZ, R102 ;  /* 0x000000ffff3aa224 */ /* 0x001fc600078e0066 */
[----:B------:R-:W4:Y:S04]  /*1fe70*/  LDL.LU R102, [R1+0x3e4] ;  /* 0x0003e40001667983 */ /* 0x000f280000300800 */
[----:B------:R-:W4:Y:S01]  /*1fe80*/  LDL.LU R107, [R1+0x3ec] ;  /* 0x0003ec00016b7983 */ /* 0x000f220000300800 */
[----:B------:R-:W-:-:S03]  /*1fe90*/  @!P2 IMAD.MOV.U32 R59, RZ, RZ, R103 ;  /* 0x000000ffff3ba224 */ /* 0x000fc600078e0067 */
[----:B-1----:R-:W4:Y:S01]  /*1fea0*/  LDL.LU R103, [R1+0x3f4] ;  /* 0x0003f40001677983 */ /* 0x002f220000300800 */
[----:B------:R-:W-:Y:S02]  /*1feb0*/  PRMT R70, RZ, 0x7610, R70 ;  /* 0x00007610ff467816 */ /* 0x000fe40000000046 */
        /* <DEDUP_REMOVED lines=11> */
[C---:B------:R-:W-:Y:S02]  /*1ff70*/  IMAD.X R109, R38.reuse, 0x1, R109, P5 ;  /* 0x00000001266d7824 */ /* 0x040fe400028e066d */
[----:B---3--:R-:W-:-:S03]  /*1ff80*/  IMAD.X R113, R38, 0x1, R113, P4 ;  /* 0x0000000126717824 */ /* 0x008fc600020e0671 */
        /* <DEDUP_REMOVED lines=32> */
[----:B------:R-:W-:Y:S02]  /*20190*/  @!P2 IMAD.MOV.U32 R59, RZ, RZ, R102 ;  /* 0x000000ffff3ba224 */ /* 0x000fe400078e0066 */
[----:B------:R-:W-:Y:S01]  /*201a0*/  IMAD.X R103, R38, 0x1, R103, P3 ;  /* 0x0000000126677824 */ /* 0x000fe200018e0667 */
[----:B------:R4:W-:Y:S04]  /*201b0*/  STL [R1+0x3ec], R107 ;  /* 0x0003ec6b01007387 */ /* 0x0009e80000100800 */
[----:B-1----:R-:W2:Y:S04]  /*201c0*/  LDL.LU R98, [R1+0x438] ;  /* 0x0004380001627983 */ /* 0x002ea80000300800 */
[----:B------:R1:W2:Y:S04]  /*201d0*/  @!P2 LDG.E.U8 R74, desc[UR18][R58.64] ;  /* 0x000000123a4aa981 */ /* 0x0002a8000c1e1100 */
[----:B0-----:R-:W2:Y:S04]  /*201e0*/  LDL.LU R102, [R1+0x440] ;  /* 0x0004400001667983 */ /* 0x001ea80000300800 */
[----:B------:R0:W-:Y:S01]  /*201f0*/  STL [R1+0x3f4], R103 ;  /* 0x0003f46701007387 */ /* 0x0001e20000100800 */
[----:B-1----:R-:W-:-:S02]  /*20200*/  @!P2 IMAD.MOV.U32 R58, RZ, RZ, R105 ;  /* 0x000000ffff3aa224 */ /* 0x002fc400078e0069 */
[----:B------:R-:W-:Y:S02]  /*20210*/  @!P2 IMAD.MOV.U32 R59, RZ, RZ, R107 ;  /* 0x000000ffff3ba224 */ /* 0x000fe400078e006b */
[----:B----4-:R-:W4:Y:S04]  /*20220*/  LDL.LU R107, [R1+0x434] ;  /* 0x00043400016b7983 */ /* 0x010f280000300800 */
[----:B------:R1:W4:Y:S04]  /*20230*/  @!P2 LDG.E.U8 R75, desc[UR18][R58.64] ;  /* 0x000000123a4ba981 */ /* 0x000328000c1e1100 */
[----:B------:R-:W4:Y:S01]  /*20240*/  LDL.LU R105, [R1+0x43c] ;  /* 0x00043c0001697983 */ /* 0x000f220000300800 */
[----:B-1----:R-:W-:-:S03]  /*20250*/  @!P2 IMAD.MOV.U32 R59, RZ, RZ, R103 ;  /* 0x000000ffff3ba224 */ /* 0x002fc600078e0067 */
[----:B0-----:R-:W4:Y:S01]  /*20260*/  LDL.LU R103, [R1+0x464] ;  /* 0x0004640001677983 */ /* 0x001f220000300800 */
[----:B------:R-:W-:Y:S01]  /*20270*/  @!P2 IMAD.MOV.U32 R58, RZ, RZ, R101 ;  /* 0x000000ffff3aa224 */ /* 0x000fe200078e0065 */
[----:B------:R-:W-:Y:S02]  /*20280*/  IADD3 R104, P3, PT, R36, R104, RZ ;  /* 0x0000006824687210 */ /* 0x000fe40007f7e0ff */
[----:B------:R-:W4:Y:S01]  /*20290*/  LDL.LU R101, [R1+0x4e8] ;  /* 0x0004e80001657983 */ /* 0x000f220000300800 */
[----:B------:R-:W-:-:S03]  /*202a0*/  PRMT R77, RZ, 0x7610, R77 ;  /* 0x00007610ff4d7816 */ /* 0x000fc6000000004d */
[----:B------:R0:W4:Y:S01]  /*202b0*/  @!P2 LDG.E.U8 R76, desc[UR18][R58.64] ;  /* 0x000000123a4ca981 */ /* 0x000122000c1e1100 */
[-C--:B------:R-:W-:Y:S02]  /*202c0*/  @!P2 LOP3.LUT R83, R83, R82.reuse, RZ, 0x3c, !PT ;  /* 0x000000525353a212 */ /* 0x080fe400078e3cff */
[----:B------:R-:W-:Y:S02]  /*202d0*/  PRMT R78, RZ, 0x7610, R78 ;  /* 0x00007610ff4e7816 */ /* 0x000fe4000000004e */
[C---:B------:R-:W-:Y:S02]  /*202e0*/  @!P2 LOP3.LUT R82, R83.reuse, R82, RZ, 0x3c, !PT ;  /* 0x000000525352a212 */ /* 0x040fe400078e3cff */
[----:B------:R-:W-:Y:S02]  /*202f0*/  PRMT R84, RZ, 0x7610, R84 ;  /* 0x00007610ff547816 */ /* 0x000fe40000000054 */
[----:B------:R-:W-:-:S05]  /*20300*/  @!P2 LOP3.LUT R83, R83, R82, RZ, 0x3c, !PT ;  /* 0x000000525353a212 */ /* 0x000fca00078e3cff */
[----:B------:R-:W4:Y:S01]  /*20310*/  @!P2 LDG.E.U8 R84, desc[UR18][R82.64] ;  /* 0x000000125254a981 */ /* 0x000f22000c1e1100 */
[C---:B------:R-:W-:Y:S02]  /*20320*/  IADD3 R99, P5, PT, R36.reuse, R99, RZ ;  /* 0x0000006324637210 */ /* 0x040fe40007fbe0ff */
[----:B------:R-:W-:-:S03]  /*20330*/  IADD3 R109, P4, PT, R36, R109, RZ ;  /* 0x0000006d246d7210 */ /* 0x000fc60007f9e0ff */
[----:B------:R-:W-:Y:S01]  /*20340*/  STL [R1+0x400], R99 ;  /* 0x0004006301007387 */ /* 0x000fe20000100800 */
[----:B0-----:R-:W-:-:S03]  /*20350*/  @!P2 IMAD.MOV.U32 R58, RZ, RZ, R99 ;  /* 0x000000ffff3aa224 */ /* 0x001fc600078e0063 */
[----:B------:R-:W-:Y:S04]  /*20360*/  STL [R1+0x430], R104 ;  /* 0x0004306801007387 */ /* 0x000fe80000100800 */
[----:B------:R-:W-:Y:S01]  /*20370*/  STL [R1+0x428], R109 ;  /* 0x0004286d01007387 */ /* 0x000fe20000100800 */
[C---:B------:R-:W-:Y:S02]  /*20380*/  IMAD.X R108, R38.reuse, 0x1, R108, P5 ;  /* 0x00000001266c7824 */ /* 0x040fe400028e066c */
[----:B---3--:R-:W-:-:S03]  /*20390*/  IMAD.X R113, R38, 0x1, R113, P4 ;  /* 0x0000000126717824 */ /* 0x008fc600020e0671 */
[----:B------:R0:W-:Y:S01]  /*203a0*/  STL [R1+0x3fc], R108 ;  /* 0x0003fc6c01007387 */ /* 0x0001e20000100800 */
[----:B------:R-:W-:-:S03]  /*203b0*/  @!P2 IMAD.MOV.U32 R59, RZ, RZ, R108 ;  /* 0x000000ffff3ba224 */ /* 0x000fc600078e006c */
[----:B------:R-:W-:Y:S04]  /*203c0*/  STL [R1+0x424], R113 ;  /* 0x0004247101007387 */ /* 0x000fe80000100800 */
[----:B------:R1:W3:Y:S04]  /*203d0*/  @!P2 LDG.E.U8 R77, desc[UR18][R58.64] ;  /* 0x000000123a4da981 */ /* 0x0002e8000c1e1100 */
[----:B0-----:R-:W3:Y:S01]  /*203e0*/  LDL.LU R108, [R1+0x470] ;  /* 0x00047000016c7983 */ /* 0x001ee20000300800 */
[----:B------:R-:W-:-:S03]  /*203f0*/  IMAD.X R106, R38, 0x1, R106, P3 ;  /* 0x00000001266a7824 */ /* 0x000fc600018e066a */
[----:B------:R-:W3:Y:S01]  /*20400*/  LDL.LU R99, [R1+0x4a8] ;  /* 0x0004a80001637983 */ /* 0x000ee20000300800 */
[----:B-1----:R-:W-:Y:S02]  /*20410*/  @!P2 IMAD.MOV.U32 R58, RZ, RZ, R109 ;  /* 0x000000ffff3aa224 */ /* 0x002fe400078e006d */
[----:B------:R-:W-:Y:S01]  /*20420*/  @!P2 IMAD.MOV.U32 R59, RZ, RZ, R113 ;  /* 0x000000ffff3ba224 */ /* 0x000fe200078e0071 */
[----:B------:R0:W-:Y:S04]  /*20430*/  STL [R1+0x42c], R106 ;  /* 0x00042c6a01007387 */ /* 0x0001e80000100800 */
[----:B------:R-:W3:Y:S04]  /*20440*/  LDL.LU R109, [R1+0x46c] ;  /* 0x00046c00016d7983 */ /* 0x000ee80000300800 */
[----:B------:R1:W3:Y:S02]  /*20450*/  @!P2 LDG.E.U8 R78, desc[UR18][R58.64] ;  /* 0x000000123a4ea981 */ /* 0x0002e4000c1e1100 */
[----:B-1----:R-:W-:-:S02]  /*20460*/  @!P2 IMAD.MOV.U32 R59, RZ, RZ, R106 ;  /* 0x000000ffff3ba224 */ /* 0x002fc400078e006a */
[----:B------:R-:W-:Y:S01]  /*20470*/  @!P2 IMAD.MOV.U32 R58, RZ, RZ, R104 ;  /* 0x000000ffff3aa224 */ /* 0x000fe200078e0068 */
[----:B0-----:R-:W3:Y:S04]  /*20480*/  LDL.LU R106, [R1+0x4a4] ;  /* 0x0004a400016a7983 */ /* 0x001ee80000300800 */
[----:B------:R-:W3:Y:S01]  /*20490*/  LDL.LU R104, [R1+0x4e4] ;  /* 0x0004e40001687983 */ /* 0x000ee20000300800 */
[----:B------:R-:W-:Y:S02]  /*204a0*/  PRMT R79, RZ, 0x7610, R79 ;  /* 0x00007610ff4f7816 */ /* 0x000fe4000000004f */
[----:B--2---:R-:W-:Y:S02]  /*204b0*/  IADD3 R100, P3, PT, R36, R100, RZ ;  /* 0x0000006424647210 */ /* 0x004fe40007f7e0ff */
[----:B------:R-:W-:-:S02]  /*204c0*/  PRMT R80, RZ, 0x7610, R80 ;  /* 0x00007610ff507816 */ /* 0x000fc40000000050 */
[----:B------:R0:W2:Y:S01]  /*204d0*/  @!P2 LDG.E.U8 R79, desc[UR18][R58.64] ;  /* 0x000000123a4fa981 */ /* 0x0000a2000c1e1100 */
[----:B------:R-:W-:Y:S02]  /*204e0*/  PRMT R81, RZ, 0x7610, R81 ;  /* 0x00007610ff517816 */ /* 0x000fe40000000051 */
[----:B------:R-:W-:Y:S02]  /*204f0*/  PRMT R82, RZ, 0x7610, R82 ;  /* 0x00007610ff527816 */ /* 0x000fe40000000052 */
[C---:B------:R-:W-:Y:S02]  /*20500*/  IADD3 R98, P5, PT, R36.reuse, R98, RZ ;  /* 0x0000006224627210 */ /* 0x040fe40007fbe0ff */
[----:B------:R-:W-:-:S03]  /*20510*/  IADD3 R102, P4, PT, R36, R102, RZ ;  /* 0x0000006624667210 */ /* 0x000fc60007f9e0ff */
[----:B------:R1:W-:Y:S01]  /*20520*/  STL [R1+0x438], R98 ;  /* 0x0004386201007387 */ /* 0x0003e20000100800 */
[----:B0-----:R-:W-:-:S03]  /*20530*/  @!P2 IMAD.MOV.U32 R58, RZ, RZ, R98 ;  /* 0x000000ffff3aa224 */ /* 0x001fc600078e0062 */
[----:B------:R-:W-:Y:S01]  /*20540*/  STL [R1+0x468], R100 ;  /* 0x0004686401007387 */ /* 0x000fe20000100800 */
[----:B----4-:R-:W-:-:S03]  /*20550*/  IMAD.X R107, R38, 0x1, R107, P5 ;  /* 0x00000001266b7824 */ /* 0x010fc600028e066b */
[----:B------:R-:W-:Y:S01]  /*20560*/  STL [R1+0x440], R102 ;  /* 0x0004406601007387 */ /* 0x000fe20000100800 */
[----:B------:R-:W-:Y:S02]  /*20570*/  @!P2 IMAD.MOV.U32 R59, RZ, RZ, R107 ;  /* 0x000000ffff3ba224 */ /* 0x000fe400078e006b */
[C---:B------:R-:W-:Y:S01]  /*20580*/  IMAD.X R105, R38.reuse, 0x1, R105, P4 ;  /* 0x0000000126697824 */ /* 0x040fe200020e0669 */
[----:B------:R-:W-:Y:S04]  /*20590*/  STL [R1+0x434], R107 ;  /* 0x0004346b01007387 */ /* 0x000fe80000100800 */
[----:B------:R0:W-:Y:S01]  /*205a0*/  STL [R1+0x43c], R105 ;  /* 0x00043c6901007387 */ /* 0x0001e20000100800 */
[----:B------:R-:W-:-:S03]  /*205b0*/  IMAD.X R103, R38, 0x1, R103, P3 ;  /* 0x0000000126677824 */ /* 0x000fc600018e0667 */
[----:B-1----:R-:W4:Y:S04]  /*205c0*/  LDL.LU R98, [R1+0x4b0] ;  /* 0x0004b00001627983 */ /* 0x002f280000300800 */
[----:B------:R1:W2:Y:S04]  /*205d0*/  @!P2 LDG.E.U8 R80, desc[UR18][R58.64] ;  /* 0x000000123a50a981 */ /* 0x0002a8000c1e1100 */
[----:B------:R0:W-:Y:S01]  /*205e0*/  STL [R1+0x464], R103 ;  /* 0x0004646701007387 */ /* 0x0001e20000100800 */
[----:B-1----:R-:W-:Y:S02]  /*205f0*/  @!P2 IMAD.MOV.U32 R58, RZ, RZ, R102 ;  /* 0x000000ffff3aa224 */ /* 0x002fe400078e0066 */
[----:B------:R-:W-:-:S02]  /*20600*/  @!P2 IMAD.MOV.U32 R59, RZ, RZ, R105 ;  /* 0x000000ffff3ba224 */ /* 0x000fc400078e0069 */
[----:B0-----:R-:W2:Y:S04]  /*20610*/  LDL.LU R105, [R1+0x520] ;  /* 0x0005200001697983 */ /* 0x001ea80000300800 */
[----:B------:R-:W2:Y:S04]  /*20620*/  LDL.LU R102, [R1+0x478] ;  /* 0x0004780001667983 */ /* 0x000ea80000300800 */
[----:B------:R0:W2:Y:S04]  /*20630*/  @!P2 LDG.E.U8 R81, desc[UR18][R58.64] ;  /* 0x000000123a51a981 */ /* 0x0000a8000c1e1100 */
[----:B------:R-:W2:Y:S01]  /*20640*/  LDL.LU R107, [R1+0x51c] ;  /* 0x00051c00016b7983 */ /* 0x000ea20000300800 */
[----:B0-----:R-:W-:-:S02]  /*20650*/  @!P2 IMAD.MOV.U32 R59, RZ, RZ, R103 ;  /* 0x000000ffff3ba224 */ /* 0x001fc400078e0067 */
[----:B------:R-:W-:Y:S01]  /*20660*/  @!P2 IMAD.MOV.U32 R58, RZ, RZ, R100 ;  /* 0x000000ffff3aa224 */ /* 0x000fe200078e0064 */
[----:B------:R-:W2:Y:S04]  /*20670*/  LDL.LU R103, [R1+0x474] ;  /* 0x0004740001677983 */ /* 0x000ea80000300800 */
[----:B------:R-:W2:Y:S01]  /*20680*/  LDL.LU R100, [R1+0x4ac] ;  /* 0x0004ac0001647983 */ /* 0x000ea20000300800 */
[----:B------:R-:W-:Y:S02]  /*20690*/  IADD3 R101, P3, PT, R36, R101, RZ ;  /* 0x0000006524657210 */ /* 0x000fe40007f7e0ff */
[----:B------:R-:W-:Y:S01]  /*206a0*/  PRMT R83, RZ, 0x7610, R83 ;  /* 0x00007610ff537816 */ /* 0x000fe20000000053 */
[----:B------:R0:W2:Y:S04]  /*206b0*/  @!P2 LDG.E.U8 R82, desc[UR18][R58.64] ;  /* 0x000000123a52a981 */ /* 0x0000a8000c1e1100 */
        /* <DEDUP_REMOVED lines=10> */
[----:B------:R1:W-:Y:S02]  /*20760*/  STS.U8 [R31+UR9+0xda00], R84 ;  /* 0x00da00541f007988 */ /* 0x0003e40008000009 */
[----:B-1----:R-:W-:-:S02]  /*20770*/  PRMT R84, RZ, 0x7610, R84 ;  /* 0x00007610ff547816 */ /* 0x002fc40000000054 */
[----:B------:R-:W-:Y:S01]  /*20780*/  STS.U8 [R31+UR9+0xd600], R116 ;  /* 0x00d600741f007988 */ /* 0x000fe20008000009 */
[C---:B---3--:R-:W-:Y:S02]  /*20790*/  IADD3 R108, P5, PT, R36.reuse, R108, RZ ;  /* 0x0000006c246c7210 */ /* 0x048fe40007fbe0ff */
[----:B------:R-:W-:-:S03]  /*207a0*/  IADD3 R99, P4, PT, R36, R99, RZ ;  /* 0x0000006324637210 */ /* 0x000fc60007f9e0ff */
[----:B0-----:R-:W-:Y:S01]  /*207b0*/  @!P2 IMAD.MOV.U32 R58, RZ, RZ, R108 ;  /* 0x000000ffff3aa224 */ /* 0x001fe200078e006c */
[----:B------:R-:W-:Y:S01]  /*207c0*/  STL [R1+0x470], R108 ;  /* 0x0004706c01007387 */ /* 0x000fe20000100800 */
[----:B------:R-:W-:-:S03]  /*207d0*/  IMAD.X R109, R38, 0x1, R109, P5 ;  /* 0x00000001266d7824 */ /* 0x000fc600028e066d */
[----:B------:R-:W-:Y:S01]  /*207e0*/  STL [R1+0x4e8], R101 ;  /* 0x0004e86501007387 */ /* 0x000fe20000100800 */
[----:B------:R-:W-:-:S03]  /*207f0*/  @!P2 IMAD.MOV.U32 R59, RZ, RZ, R109 ;  /* 0x000000ffff3ba224 */ /* 0x000fc600078e006d */
[----:B------:R0:W-:Y:S04]  /*20800*/  STL [R1+0x4a8], R99 ;  /* 0x0004a86301007387 */ /* 0x0001e80000100800 */
[----:B------:R-:W-:Y:S04]  /*20810*/  STL [R1+0x46c], R109 ;  /* 0x00046c6d01007387 */ /* 0x000fe80000100800 */
[----:B------:R1:W3:Y:S01]  /*20820*/  @!P2 LDG.E.U8 R83, desc[UR18][R58.64] ;  /* 0x000000123a53a981 */ /* 0x0002e2000c1e1100 */
[C---:B------:R-:W-:Y:S02]  /*20830*/  IMAD.X R106, R38.reuse, 0x1, R106, P4 ;  /* 0x00000001266a7824 */ /* 0x040fe400020e066a */
[----:B------:R-:W-:-:S03]  /*20840*/  IMAD.X R104, R38, 0x1, R104, P3 ;  /* 0x0000000126687824 */ /* 0x000fc600018e0668 */
[----:B------:R0:W-:Y:S01]  /*20850*/  STL [R1+0x4a4], R106 ;  /* 0x0004a46a01007387 */ /* 0x0001e20000100800 */
[----:B-1----:R-:W-:Y:S02]  /*20860*/  @!P2 IMAD.MOV.U32 R58, RZ, RZ, R99 ;  /* 0x000000ffff3aa224 */ /* 0x002fe400078e0063 */
[----:B------:R-:W-:Y:S01]  /*20870*/  @!P2 IMAD.MOV.U32 R59, RZ, RZ, R106 ;  /* 0x000000ffff3ba224 */ /* 0x000fe200078e006a */
[----:B------:R1:W-:Y:S04]  /*20880*/  STL [R1+0x4e4], R104 ;  /* 0x0004e46801007387 */ /* 0x0003e80000100800 */
[----:B0-----:R-:W3:Y:S04]  /*20890*/  LDL.LU R99, [R1+0x4f0] ;  /* 0x0004f00001637983 */ /* 0x001ee80000300800 */
[----:B------:R-:W3:Y:S04]  /*208a0*/  LDL.LU R115, [R1+0x248] ;  /* 0x0002480001737983 */ /* 0x000ee80000300800 */
[----:B------:R0:W3:Y:S04]  /*208b0*/  @!P2 LDG.E.U8 R84, desc[UR18][R58.64] ;  /* 0x000000123a54a981 */ /* 0x0000e8000c1e1100 */
[----:B------:R-:W3:Y:S01]  /*208c0*/  LDL.LU R113, [R1+0x4b8] ;  /* 0x0004b80001717983 */ /* 0x000ee20000300800 */
[----:B0-----:R-:W-:-:S03]  /*208d0*/  @!P2 IMAD.MOV.U32 R58, RZ, RZ, R101 ;  /* 0x000000ffff3aa224 */ /* 0x001fc600078e0065 */
[----:B------:R-:W3:Y:S04]  /*208e0*/  LDL.LU R101, [R1+0x4ec] ;  /* 0x0004ec0001657983 */ /* 0x000ee80000300800 */
[----:B------:R-:W3:Y:S01]  /*208f0*/  LDL.LU R116, [R1+0x244] ;  /* 0x0002440001747983 */ /* 0x000ee20000300800 */
[----:B------:R-:W-:-:S03]  /*20900*/  @!P2 IMAD.MOV.U32 R59, RZ, RZ, R104 ;  /* 0x000000ffff3ba224 */ /* 0x000fc600078e0068 */
[----:B------:R-:W3:Y:S04]  /*20910*/  LDL.LU R114, [R1+0x4b4] ;  /* 0x0004b40001727983 */ /* 0x000ee80000300800 */
[----:B------:R-:W3:Y:S04]  /*20920*/  LDL.LU R108, [R1+0x4f8] ;  /* 0x0004f800016c7983 */ /* 0x000ee80000300800 */
[----:B------:R-:W3:Y:S04]  /*20930*/  LDL.LU R106, [R1+0x23c] ;  /* 0x00023c00016a7983 */ /* 0x000ee80000300800 */
[----:B-1----:R-:W3:Y:S01]  /*20940*/  LDL.LU R104, [R1+0x480] ;  /* 0x0004800001687983 */ /* 0x002ee20000300800 */
[----:B------:R-:W-:-:S02]  /*20950*/  PRMT R85, RZ, 0x7610, R85 ;  /* 0x00007610ff557816 */ /* 0x000fc40000000055 */
[----:B------:R-:W-:-:S04]  /*20960*/  PRMT R87, RZ, 0x7610, R87 ;  /* 0x00007610ff577816 */ /* 0x000fc80000000057 */
[----:B------:R0:W3:Y:S01]  /*20970*/  @!P2 LDG.E.U8 R85, desc[UR18][R58.64] ;  /* 0x000000123a55a981 */ /* 0x0000e2000c1e1100 */
[----:B------:R-:W-:Y:S02]  /*20980*/  PRMT R86, RZ, 0x7610, R86 ;  /* 0x00007610ff567816 */ /* 0x000fe40000000056 */
[C---:B----4-:R-:W-:Y:S02]  /*20990*/  IADD3 R98, P4, PT, R36.reuse, R98, RZ ;  /* 0x0000006224627210 */ /* 0x050fe40007f9e0ff */
[C---:B--2---:R-:W-:Y:S02]  /*209a0*/  IADD3 R105, P3, PT, R36.reuse, R105, RZ ;  /* 0x0000006924697210 */ /* 0x044fe40007f7e0ff */
[----:B------:R-:W-:-:S03]  /*209b0*/  IADD3 R102, P5, PT, R36, R102, RZ ;  /* 0x0000006624667210 */ /* 0x000fc60007fbe0ff */
[----:B------:R-:W-:Y:S04]  /*209c0*/  STL [R1+0x520], R105 ;  /* 0x0005206901007387 */ /* 0x000fe80000100800 */
[----:B------:R-:W-:Y:S01]  /*209d0*/  STL [R1+0x4b0], R98 ;  /* 0x0004b06201007387 */ /* 0x000fe20000100800 */
[----:B------:R-:W-:-:S03]  /*209e0*/  IMAD.X R107, R38, 0x1, R107, P3 ;  /* 0x00000001266b7824 */ /* 0x000fc600018e066b */
[----:B------:R-:W-:Y:S04]  /*209f0*/  STL [R1+0x478], R102 ;  /* 0x0004786601007387 */ /* 0x000fe80000100800 */
[----:B------:R1:W-:Y:S01]  /*20a00*/  STL [R1+0x51c], R107 ;  /* 0x00051c6b01007387 */ /* 0x0003e20000100800 */
[C---:B------:R-:W-:Y:S02]  /*20a10*/  IMAD.X R103, R38.reuse, 0x1, R103, P5 ;  /* 0x0000000126677824 */ /* 0x040fe400028e0667 */
[----:B------:R-:W-:-:S03]  /*20a20*/  IMAD.X R100, R38, 0x1, R100, P4 ;  /* 0x0000000126647824 */ /* 0x000fc600020e0664 */
[----:B------:R2:W-:Y:S04]  /*20a30*/  STL [R1+0x474], R103 ;  /* 0x0004746701007387 */ /* 0x0005e80000100800 */
[----:B------:R4:W-:Y:S04]  /*20a40*/  STL [R1+0x4ac], R100 ;  /* 0x0004ac6401007387 */ /* 0x0009e80000100800 */
[----:B------:R-:W3:Y:S01]  /*20a50*/  LDL.LU R109, [R1+0x4f4] ;  /* 0x0004f400016d7983 */ /* 0x000ee20000300800 */
[----:B0-----:R-:W-:Y:S02]  /*20a60*/  @!P2 IMAD.MOV.U32 R58, RZ, RZ, R105 ;  /* 0x000000ffff3aa224 */ /* 0x001fe400078e0069 */
[----:B------:R-:W-:-:S02]  /*20a70*/  @!P2 IMAD.MOV.U32 R59, RZ, RZ, R107 ;  /* 0x000000ffff3ba224 */ /* 0x000fc400078e006b */
[----:B-1----:R-:W3:Y:S04]  /*20a80*/  LDL.LU R107, [R1+0x238] ;  /* 0x00023800016b7983 */ /* 0x002ee80000300800 */
[----:B------:R0:W3:Y:S04]  /*20a90*/  @!P2 LDG.E.U8 R87, desc[UR18][R58.64] ;  /* 0x000000123a57a981 */ /* 0x0000e8000c1e1100 */
[----:B------:R-:W3:Y:S01]  /*20aa0*/  LDL.LU R105, [R1+0x47c] ;  /* 0x00047c0001697983 */ /* 0x000ee20000300800 */
[----:B0-----:R-:W-:Y:S02]  /*20ab0*/  @!P2 IMAD.MOV.U32 R58, RZ, RZ, R102 ;  /* 0x000000ffff3aa224 */ /* 0x001fe400078e0066 */
[----:B------:R-:W-:-:S02]  /*20ac0*/  @!P2 IMAD.MOV.U32 R59, RZ, RZ, R103 ;  /* 0x000000ffff3ba224 */ /* 0x000fc400078e0067 */
[----:B--2---:R-:W2:Y:S01]  /*20ad0*/  LDL.LU R103, [R1+0x4bc] ;  /* 0x0004bc0001677983 */ /* 0x004ea20000300800 */
[----:B------:R-:W-:-:S03]  /*20ae0*/  PRMT R88, RZ, 0x7610, R88 ;  /* 0x00007610ff587816 */ /* 0x000fc60000000058 */
[----:B------:R-:W2:Y:S04]  /*20af0*/  LDL.LU R102, [R1+0x4c0] ;  /* 0x0004c00001667983 */ /* 0x000ea80000300800 */
[----:B------:R0:W2:Y:S02]  /*20b00*/  @!P2 LDG.E.U8 R86, desc[UR18][R58.64] ;  /* 0x000000123a56a981 */ /* 0x0000a4000c1e1100 */
[----:B0-----:R-:W-:Y:S02]  /*20b10*/  @!P2 IMAD.MOV.U32 R59, RZ, RZ, R100 ;  /* 0x000000ffff3ba224 */ /* 0x001fe400078e0064 */
[----:B------:R-:W-:Y:S01]  /*20b20*/  @!P2 IMAD.MOV.U32 R58, RZ, RZ, R98 ;  /* 0x000000ffff3aa224 */ /* 0x000fe200078e0062 */
[----:B----4-:R-:W4:Y:S04]  /*20b30*/  LDL.LU R100, [R1+0x234] ;  /* 0x0002340001647983 */ /* 0x010f280000300800 */
[----:B------:R-:W4:Y:S04]  /*20b40*/  LDL.LU R98, [R1+0x230] ;  /* 0x0002300001627983 */ /* 0x000f280000300800 */
[----:B------:R0:W4:Y:S01]  /*20b50*/  @!P2 LDG.E.U8 R88, desc[UR18][R58.64] ;  /* 0x000000123a58a981 */ /* 0x000122000c1e1100 */
[----:B---3--:R-:W-:-:S02]  /*20b60*/  IADD3 R99, P4, PT, R36, R99, RZ ;  /* 0x0000006324637210 */ /* 0x008fc40007f9e0ff */
[----:B------:R-:W-:-:S03]  /*20b70*/  IADD3 R115, P3, PT, R36, R115, RZ ;  /* 0x0000007324737210 */ /* 0x000fc60007f7e0ff */
[----:B------:R-:W-:Y:S01]  /*20b80*/  STL [R1+0x4f0], R99 ;  /* 0x0004f06301007387 */ /* 0x000fe20000100800 */
[----:B------:R-:W-:-:S03]  /*20b90*/  IADD3 R113, P5, PT, R36, R113, RZ ;  /* 0x0000007124717210 */ /* 0x000fc60007fbe0ff */
[----:B------:R-:W-:Y:S01]  /*20ba0*/  STL [R1+0x248], R115 ;  /* 0x0002487301007387 */ /* 0x000fe20000100800 */
[----:B------:R-:W-:-:S03]  /*20bb0*/  IMAD.X R101, R38, 0x1, R101, P4 ;  /* 0x0000000126657824 */ /* 0x000fc600020e0665 */
[----:B------:R-:W-:Y:S01]  /*20bc0*/  STL [R1+0x4b8], R113 ;  /* 0x0004b87101007387 */ /* 0x000fe20000100800 */
[----:B------:R-:W-:-:S03]  /*20bd0*/  IMAD.X R116, R38, 0x1, R116, P3 ;  /* 0x0000000126747824 */ /* 0x000fc600018e0674 */
[----:B------:R1:W-:Y:S01]  /*20be0*/  STL [R1+0x4ec], R101 ;  /* 0x0004ec6501007387 */ /* 0x0003e20000100800 */
[----:B0-----:R-:W-:-:S03]  /*20bf0*/  @!P2 IMAD.MOV.U32 R59, RZ, RZ, R101 ;  /* 0x000000ffff3ba224 */ /* 0x001fc600078e0065 */
[----:B------:R0:W-:Y:S01]  /*20c00*/  STL [R1+0x244], R116 ;  /* 0x0002447401007387 */ /* 0x0001e20000100800 */
[----:B------:R-:W-:-:S03]  /*20c10*/  @!P2 IMAD.MOV.U32 R58, RZ, RZ, R99 ;  /* 0x000000ffff3aa224 */ /* 0x000fc600078e0063 */
[----:B-1----:R-:W3:Y:S04]  /*20c20*/  LDL.LU R101, [R1+0x228] ;  /* 0x0002280001657983 */ /* 0x002ee80000300800 */
[----:B------:R-:W3:Y:S01]  /*20c30*/  LDL.LU R99, [R1+0x22c] ;  /* 0x00022c0001637983 */ /* 0x000ee20000300800 */
[----:B------:R-:W-:Y:S02]  /*20c40*/  PRMT R90, RZ, 0x7610, R90 ;  /* 0x00007610ff5a7816 */ /* 0x000fe4000000005a */
[----:B------:R-:W-:Y:S01]  /*20c50*/  PRMT R91, RZ, 0x7610, R91 ;  /* 0x00007610ff5b7816 */ /* 0x000fe2000000005b */
[----:B------:R-:W-:-:S03]  /*20c60*/  IMAD.X R114, R38, 0x1, R114, P5 ;  /* 0x0000000126727824 */ /* 0x000fc600028e0672 */
[----:B------:R1:W3:Y:S01]  /*20c70*/  @!P2 LDG.E.U8 R90, desc[UR18][R58.64] ;  /* 0x000000123a5aa981 */ /* 0x0002e2000c1e1100 */
[C---:B------:R-:W-:Y:S02]  /*20c80*/  IADD3 R108, P4, PT, R36.reuse, R108, RZ ;  /* 0x0000006c246c7210 */ /* 0x040fe40007f9e0ff */
[----:B------:R-:W-:Y:S01]  /*20c90*/  PRMT R89, RZ, 0x7610, R89 ;  /* 0x00007610ff597816 */ /* 0x000fe20000000059 */
[----:B-1----:R-:W-:Y:S02]  /*20ca0*/  @!P2 IMAD.MOV.U32 R58, RZ, RZ, R115 ;  /* 0x000000ffff3aa224 */ /* 0x002fe400078e0073 */
[----:B------:R-:W-:Y:S01]  /*20cb0*/  @!P2 IMAD.MOV.U32 R59, RZ, RZ, R116 ;  /* 0x000000ffff3ba224 */ /* 0x000fe200078e0074 */
[----:B------:R-:W-:-:S04]  /*20cc0*/  IADD3 R106, P3, PT, R36, R106, RZ ;  /* 0x0000006a246a7210 */ /* 0x000fc80007f7e0ff */
[----:B------:R1:W3:Y:S01]  /*20cd0*/  @!P2 LDG.E.U8 R91, desc[UR18][R58.64] ;  /* 0x000000123a5ba981 */ /* 0x0002e2000c1e1100 */
[----:B------:R-:W-:Y:S01]  /*20ce0*/  PRMT R93, RZ, 0x7610, R93 ;  /* 0x00007610ff5d7816 */ /* 0x000fe2000000005d */
[----:B-1----:R-:W-:Y:S02]  /*20cf0*/  @!P2 IMAD.MOV.U32 R58, RZ, RZ, R113 ;  /* 0x000000ffff3aa224 */ /* 0x002fe400078e0071 */
[----:B------:R-:W-:Y:S01]  /*20d00*/  @!P2 IMAD.MOV.U32 R59, RZ, RZ, R114 ;  /* 0x000000ffff3ba224 */ /* 0x000fe200078e0072 */
[----:B------:R-:W-:-:S04]  /*20d10*/  IADD3 R104, P5, PT, R36, R104, RZ ;  /* 0x0000006824687210 */ /* 0x000fc80007fbe0ff */
[----:B------:R1:W3:Y:S01]  /*20d20*/  @!P2 LDG.E.U8 R89, desc[UR18][R58.64] ;  /* 0x000000123a59a981 */ /* 0x0002e2000c1e1100 */
[----:B------:R-:W-:Y:S01]  /*20d30*/  PRMT R94, RZ, 0x7610, R94 ;  /* 0x00007610ff5e7816 */ /* 0x000fe2000000005e */
[----:B-1----:R-:W-:Y:S01]  /*20d40*/  @!P2 IMAD.MOV.U32 R58, RZ, RZ, R108 ;  /* 0x000000ffff3aa224 */ /* 0x002fe200078e006c */
[----:B------:R-:W-:Y:S02]  /*20d50*/  PRMT R92, RZ, 0x7610, R92 ;  /* 0x00007610ff5c7816 */ /* 0x000fe4000000005c */
[----:B------:R-:W-:Y:S01]  /*20d60*/  PRMT R96, RZ, 0x7610, R96 ;  /* 0x00007610ff607816 */ /* 0x000fe20000000060 */
[----:B------:R-:W-:-:S04]  /*20d70*/  IMAD.X R109, R38, 0x1, R109, P4 ;  /* 0x00000001266d7824 */ /* 0x000fc800020e066d */
[----:B------:R-:W-:Y:S02]  /*20d80*/  @!P2 IMAD.MOV.U32 R59, RZ, RZ, R109 ;  /* 0x000000ffff3ba224 */ /* 0x000fe400078e006d */
[----:B------:R-:W-:-:S03]  /*20d90*/  IMAD.X R107, R38, 0x1, R107, P3 ;  /* 0x00000001266b7824 */ /* 0x000fc600018e066b */
[----:B------:R1:W3:Y:S01]  /*20da0*/  @!P2 LDG.E.U8 R93, desc[UR18][R58.64] ;  /* 0x000000123a5da981 */ /* 0x0002e2000c1e1100 */
[----:B------:R-:W-:Y:S02]  /*20db0*/  IMAD.X R105, R38, 0x1, R105, P5 ;  /* 0x0000000126697824 */ /* 0x000fe400028e0669 */
[----:B-1----:R-:W-:Y:S02]  /*20dc0*/  @!P2 IMAD.MOV.U32 R58, RZ, RZ, R106 ;  /* 0x000000ffff3aa224 */ /* 0x002fe400078e006a */
[----:B------:R-:W-:-:S05]  /*20dd0*/  @!P2 IMAD.MOV.U32 R59, RZ, RZ, R107 ;  /* 0x000000ffff3ba224 */ /* 0x000fca00078e006b */
[----:B------:R1:W3:Y:S01]  /*20de0*/  @!P2 LDG.E.U8 R94, desc[UR18][R58.64] ;  /* 0x000000123a5ea981 */ /* 0x0002e2000c1e1100 */
[----:B--2---:R-:W-:-:S05]  /*20df0*/  IADD3 R102, P5, PT, R36, R102, RZ ;  /* 0x0000006624667210 */ /* 0x004fca0007fbe0ff */
[----:B------:R-:W-:Y:S02]  /*20e00*/  IMAD.X R103, R38, 0x1, R103, P5 ;  /* 0x0000000126677824 */ /* 0x000fe400028e0667 */
[----:B-1----:R-:W-:Y:S02]  /*20e10*/  @!P2 IMAD.MOV.U32 R58, RZ, RZ, R104 ;  /* 0x000000ffff3aa224 */ /* 0x002fe400078e0068 */
[----:B------:R-:W-:-:S05]  /*20e20*/  @!P2 IMAD.MOV.U32 R59, RZ, RZ, R105 ;  /* 0x000000ffff3ba224 */ /* 0x000fca00078e0069 */
[----:B------:R1:W2:Y:S01]  /*20e30*/  @!P2 LDG.E.U8 R92, desc[UR18][R58.64] ;  /* 0x000000123a5ca981 */ /* 0x0002a2000c1e1100 */
[C---:B----4-:R-:W-:Y:S02]  /*20e40*/  IADD3 R100, P4, PT, R36.reuse, R100, RZ ;  /* 0x0000006424647210 */ /* 0x050fe40007f9e0ff */
[----:B------:R-:W-:Y:S02]  /*20e50*/  PRMT R97, RZ, 0x7610, R97 ;  /* 0x00007610ff617816 */ /* 0x000fe40000000061 */
[----:B------:R-:W-:Y:S01]  /*20e60*/  IADD3 R98, P3, PT, R36, R98, RZ ;  /* 0x0000006224627210 */ /* 0x000fe20007f7e0ff */
[----:B-1----:R-:W-:Y:S02]  /*20e70*/  @!P2 IMAD.MOV.U32 R58, RZ, RZ, R102 ;  /* 0x000000ffff3aa224 */ /* 0x002fe400078e0066 */
[----:B------:R-:W-:-:S05]  /*20e80*/  @!P2 IMAD.MOV.U32 R59, RZ, RZ, R103 ;  /* 0x000000ffff3ba224 */ /* 0x000fca00078e0067 */
[----:B------:R1:W4:Y:S01]  /*20e90*/  @!P2 LDG.E.U8 R96, desc[UR18][R58.64] ;  /* 0x000000123a60a981 */ /* 0x000322000c1e1100 */
[----:B------:R-:W-:Y:S01]  /*20ea0*/  PRMT R95, RZ, 0x7610, R95 ;  /* 0x00007610ff5f7816 */ /* 0x000fe2000000005f */
[----:B-1----:R-:W-:Y:S02]  /*20eb0*/  @!P2 IMAD.MOV.U32 R58, RZ, RZ, R100 ;  /* 0x000000ffff3aa224 */ /* 0x002fe400078e0064 */
[----:B---3--:R-:W-:-:S04]  /*20ec0*/  IMAD.X R101, R38, 0x1, R101, P4 ;  /* 0x0000000126657824 */ /* 0x008fc800020e0665 */
[----:B------:R-:W-:Y:S02]  /*20ed0*/  @!P2 IMAD.MOV.U32 R59, RZ, RZ, R101 ;  /* 0x000000ffff3ba224 */ /* 0x000fe400078e0065 */
[----:B------:R-:W-:-:S03]  /*20ee0*/  IMAD.X R99, R38, 0x1, R99, P3 ;  /* 0x0000000126637824 */ /* 0x000fc600018e0663 */
[----:B------:R1:W3:Y:S02]  /*20ef0*/  @!P2 LDG.E.U8 R97, desc[UR18][R58.64] ;  /* 0x000000123a61a981 */ /* 0x0002e4000c1e1100 */
[----:B-1----:R-:W-:Y:S02]  /*20f00*/  @!P2 IMAD.MOV.U32 R58, RZ, RZ, R98 ;  /* 0x000000ffff3aa224 */ /* 0x002fe400078e0062 */
[----:B------:R-:W-:-:S05]  /*20f10*/  @!P2 IMAD.MOV.U32 R59, RZ, RZ, R99 ;  /* 0x000000ffff3ba224 */ /* 0x000fca00078e0063 */
[----:B------:R-:W3:Y:S04]  /*20f20*/  @!P2 LDG.E.U8 R95, desc[UR18][R58.64] ;  /* 0x000000123a5fa981 */ /* 0x000ee8000c1e1100 */
[----:B------:R0:W-:Y:S04]  /*20f30*/  STL [R1+0x4b4], R114 ;  /* 0x0004b47201007387 */ /* 0x0001e80000100800 */
[----:B------:R0:W-:Y:S04]  /*20f40*/  STS.U8 [R31+UR9+0xc200], R153 ;  /* 0x00c200991f007988 */ /* 0x0001e80008000009 */
[----:B------:R0:W-:Y:S04]  /*20f50*/  STS.U8 [R31+UR9+0xc600], R144 ;  /* 0x00c600901f007988 */ /* 0x0001e80008000009 */
[----:B------:R0:W-:Y:S04]  /*20f60*/  STS.U8 [R31+UR9+0xca00], R137 ;  /* 0x00ca00891f007988 */ /* 0x0001e80008000009 */
[----:B------:R0:W-:Y:S04]  /*20f70*/  STS.U8 [R31+UR9+0xce00], R129 ;  /* 0x00ce00811f007988 */ /* 0x0001e80008000009 */
[----:B------:R0:W-:Y:S04]  /*20f80*/  STS.U8 [R31+UR9+0xd200], R122 ;  /* 0x00d2007a1f007988 */ /* 0x0001e80008000009 */
[----:B------:R0:W-:Y:S04]  /*20f90*/  STL [R1+0x4f8], R108 ;  /* 0x0004f86c01007387 */ /* 0x0001e80000100800 */
        /* <DEDUP_REMOVED lines=56> */
[----:B--2---:R0:W-:Y:S04]  /*21320*/  STS.U8 [R34+UR9+0xf380], R92 ;  /* 0x00f3805c22007988 */ /* 0x0041e80008000009 */
[----:B----4-:R0:W-:Y:S04]  /*21330*/  STS.U8 [R34+UR9+0xf780], R96 ;  /* 0x00f7806022007988 */ /* 0x0101e80008000009 */
[----:B------:R0:W-:Y:S04]  /*21340*/  STL [R1+0x238], R107 ;  /* 0x0002386b01007387 */ /* 0x0001e80000100800 */
[----:B------:R0:W-:Y:S04]  /*21350*/  STL [R1+0x47c], R105 ;  /* 0x00047c6901007387 */ /* 0x0001e80000100800 */
[----:B------:R0:W-:Y:S04]  /*21360*/  STL [R1+0x4c0], R102 ;  /* 0x0004c06601007387 */ /* 0x0001e80000100800 */
[----:B------:R0:W-:Y:S04]  /*21370*/  STL [R1+0x230], R98 ;  /* 0x0002306201007387 */ /* 0x0001e80000100800 */
[----:B---3--:R0:W-:Y:S04]  /*21380*/  STS.U8 [R34+UR9+0xfb80], R97 ;  /* 0x00fb806122007988 */ /* 0x0081e80008000009 */
[----:B------:R0:W-:Y:S04]  /*21390*/  STL [R1+0x234], R100 ;  /* 0x0002346401007387 */ /* 0x0001e80000100800 */
[----:B------:R0:W-:Y:S04]  /*213a0*/  STL [R1+0x4bc], R103 ;  /* 0x0004bc6701007387 */ /* 0x0001e80000100800 */
[----:B------:R0:W-:Y:S01]  /*213b0*/  STS.U8 [R34+UR9+0xff80], R95 ;  /* 0x00ff805f22007988 */ /* 0x0001e20008000009 */
[----:B------:R1:W-:Y:S06]  /*213c0*/  MEMBAR.ALL.CTA ;  /* 0x0000000000007992 */ /* 0x0003ec0000008000 */
[----:B-1----:R-:W1:Y:S04]  /*213d0*/  FENCE.VIEW.ASYNC.S ;  /* 0x00000000000073c6 */ /* 0x002e680000000000 */
[----:B------:R0:W-:Y:S04]  /*213e0*/  STL [R1+0x228], R101 ;  /* 0x0002286501007387 */ /* 0x0001e80000100800 */
[----:B------:R0:W-:Y:S01]  /*213f0*/  STL [R1+0x22c], R99 ;  /* 0x00022c6301007387 */ /* 0x0001e20000100800 */
[----:B------:R-:W-:Y:S01]  /*21400*/  ULEA UR6, UR11, UR9, 0x3 ;  /* 0x000000090b067291 */ /* 0x000fe2000f8e18ff */
[----:B------:R-:W-:-:S03]  /*21410*/  UMOV UR4, UR5 ;  /* 0x0000000500047c82 */ /* 0x000fc60008000000 */
[----:B------:R-:W-:Y:S01]  /*21420*/  UIADD3 UR6, UPT, UPT, UR6, 0x10000, URZ ;  /* 0x0001000006067890 */ /* 0x000fe2000fffe0ff */
[----:B-1----:R-:W-:Y:S06]  /*21430*/  BAR.SYNC.DEFER_BLOCKING 0x0 ;  /* 0x0000000000007b1d */ /* 0x002fec0000010000 */
[----:B------:R-:W-:Y:S05]  /*21440*/  @P0 BRA `(.L_x_9) ;  /* 0x0000000000480947 */ /* 0x000fea0003800000 */
[----:B------:R-:W-:Y:S01]  /*21450*/  UMOV UR13, 0x40004040 ;  /* 0x40004040000d7882 */ /* 0x000fe20000000000 */
[----:B------:R-:W-:Y:S01]  /*21460*/  UMOV UR15, 0x40004040 ;  /* 0x40004040000f7882 */ /* 0x000fe20000000000 */
[----:B------:R-:W-:Y:S01]  /*21470*/  UMOV UR16, 0x0 ;  /* 0x0000000000107882 */ /* 0x000fe20000000000 */
[----:B------:R-:W-:Y:S01]  /*21480*/  UMOV UR17, 0x8208490 ;  /* 0x0820849000117882 */ /* 0x000fe20000000000 */
[----:B------:R-:W-:Y:S01]  /*21490*/  UMOV UR32, 0x0 ;  /* 0x0000000000207882 */ /* 0x000fe20000000000 */
[----:B------:R-:W-:Y:S01]  /*214a0*/  UMOV UR33, 0x8208490 ;  /* 0x0820849000217882 */ /* 0x000fe20000000000 */
[----:B------:R-:W-:Y:S01]  /*214b0*/  UMOV UR34, 0x0 ;  /* 0x0000000000227882 */ /* 0x000fe20000000000 */
[----:B------:R-:W-:Y:S01]  /*214c0*/  UMOV UR35, 0x8208490 ;  /* 0x0820849000237882 */ /* 0x000fe20000000000 */
[----:B------:R-:W-:Y:S01]  /*214d0*/  UMOV UR7, URZ ;  /* 0x000000ff00077c82 */ /* 0x000fe20008000000 */
[----:B------:R1:W-:Y:S01]  /*214e0*/  UTCQMMA gdesc[UR12], gdesc[UR14], tmem[UR8], tmem[UR16], idesc[UR17], UPT ;  /* 0x00ff100e0c0075ea */ /* 0x0003e2000b800308 */
        /* <DEDUP_REMOVED lines=8> */
.L_x_9:
[----:B0-----:R-:W2:Y:S04]  /*21570*/  LDL R40, [R1+0x7d4] ;  /* 0x0007d40001287983 */ /* 0x001ea80000100800 */
[----:B------:R-:W2:Y:S01]  /*21580*/  LDL.LU R39, [R1+0x7c8] ;  /* 0x0007c80001277983 */ /* 0x000ea20000300800 */
[----:B------:R-:W-:-:S04]  /*21590*/  UIADD3 UR11, UPT, UPT, UR11, 0x1, URZ ;  /* 0x000000010b0b7890 */ /* 0x000fc8000fffe0ff */
[----:B------:R-:W-:-:S04]  /*215a0*/  UISETP.GT.AND UP1, UPT, UR11, 0x1, UPT ;  /* 0x000000010b00788c */ /* 0x000fc8000bf24270 */
[----:B-1----:R-:W-:Y:S02]  /*215b0*/  USEL UR5, URZ, 0x1, !UP1 ;  /* 0x00000001ff057887 */ /* 0x002fe4000c800000 */
[----:B------:R-:W-:Y:S02]  /*215c0*/  USEL UR11, UR11, URZ, !UP1 ;  /* 0x000000ff0b0b7287 */ /* 0x000fe4000c800000 */
[----:B------:R-:W-:Y:S01]  /*215d0*/  ULOP3.LUT UR5, UR4, UR5, URZ, 0x3c, !UPT ;  /* 0x0000000504057292 */ /* 0x000fe2000f8e3cff */
[----:B--2---:R-:W-:Y:S02]  /*215e0*/  ISETP.NE.U32.AND P2, PT, R39, R40, PT ;  /* 0x000000282700720c */ /* 0x004fe40003f45070 */
[----:B------:R-:W2:Y:S01]  /*215f0*/  LDL.LU R40, [R1+0x7cc] ;  /* 0x0007cc0001287983 */ /* 0x000ea20000300800 */
[----:B------:R-:W-:-:S03]  /*21600*/  IMAD.U32 R39, RZ, RZ, UR4 ;  /* 0x00000004ff277e24 */ /* 0x000fc6000f8e00ff */
[----:B--2---:R1:W-:Y:S07]  /*21610*/  STL [R1+0x7c8], R40 ;  /* 0x0007c82801007387 */ /* 0x0043ee0000100800 */
[----:B------:R-:W-:Y:S05]  /*21620*/  @P2 BRA `(.L_x_10) ;  /* 0xffffff4400c42947 */ /* 0x000fea000383ffff */
.L_x_7:
[----:B------:R-:W2:Y:S01]  /*21630*/  LDL.LU R43, [R1+0x8a4] ;  /* 0x0008a400012b7983 */ /* 0x000ea20000300800 */
[----:B0-----:R-:W0:Y:S01]  /*21640*/  LDC R44, c[0x0][0x3a0] ;  /* 0x0000e800ff2c7b82 */ /* 0x001e220000000800 */
[----:B------:R-:W3:Y:S02]  /*21650*/  LDCU UR5, c[0x0][0x3b8] ;  /* 0x00007700ff0577ac */ /* 0x000ee40008000800 */
[----:B------:R-:W4:Y:S01]  /*21660*/  LDL.LU R42, [R1+0x8e8] ;  /* 0x0008e800012a7983 */ /* 0x000f220000300800 */
[----:B------:R-:W2:Y:S03]  /*21670*/  LDCU UR7, c[0x0][0x3b4] ;  /* 0x00007680ff0777ac */ /* 0x000ea60008000800 */
[----:B------:R-:W4:Y:S01]  /*21680*/  LDL.LU R41, [R1+0x8e4] ;  /* 0x0008e40001297983 */ /* 0x000f220000300800 */
[----:B------:R-:W1:Y:S03]  /*21690*/  LDCU.128 UR12, c[0x0][0x390] ;  /* 0x00007200ff0c77ac */ /* 0x000e660008000c00 */
[----:B-1----:R-:W4:Y:S01]  /*216a0*/  LDL.LU R40, [R1+0x8e0] ;  /* 0x0008e00001287983 */ /* 0x002f220000300800 */
[----:B---3-5:R-:W-:-:S04]  /*216b0*/  IMAD R4, R0, UR5, RZ ;  /* 0x0000000500047c24 */ /* 0x028fc8000f8e02ff */
[----:B------:R-:W-:Y:S02]  /*216c0*/  VIADD R5, R4, UR5 ;  /* 0x0000000504057c36 */ /* 0x000fe40008000000 */
[----:B0-----:R-:W-:Y:S02]  /*216d0*/  VIADD R44, R44, 0x7f ;  /* 0x0000007f2c2c7836 */ /* 0x001fe40000000000 */
[----:B------:R-:W-:-:S03]  /*216e0*/  VIADD R6, R5, UR5 ;  /* 0x0000000505067c36 */ /* 0x000fc60008000000 */
[----:B------:R-:W-:Y:S01]  /*216f0*/  ISETP.GE.AND P6, PT, R44, 0x80, PT ;  /* 0x000000802c00780c */ /* 0x000fe20003fc6270 */
[----:B------:R-:W-:-:S04]  /*21700*/  VIADD R7, R6, UR5 ;  /* 0x0000000506077c36 */ /* 0x000fc80008000000 */
[----:B------:R-:W-:-:S04]  /*21710*/  VIADD R8, R7, UR5 ;  /* 0x0000000507087c36 */ /* 0x000fc80008000000 */
[----:B------:R-:W-:Y:S02]  /*21720*/  VIADD R9, R8, UR5 ;  /* 0x0000000508097c36 */ /* 0x000fe40008000000 */
[C---:B--2---:R-:W-:Y:S01]  /*21730*/  IMAD R2, R43.reuse, UR7, RZ ;  /* 0x000000072b027c24 */ /* 0x044fe2000f8e02ff */
[----:B------:R-:W-:-:S04]  /*21740*/  ISETP.GE.AND P2, PT, R43, UR14, PT ;  /* 0x0000000e2b007c0c */ /* 0x000fc8000bf46270 */
[----:B------:R-:W-:Y:S02]  /*21750*/  IADD3 R3, P4, PT, R2, UR12, RZ ;  /* 0x0000000c02037c10 */ /* 0x000fe4000ff9e0ff */
[----:B----4-:R-:W-:Y:S02]  /*21760*/  ISETP.LT.AND P5, PT, R42, UR15, !P2 ;  /* 0x0000000f2a007c0c */ /* 0x010fe4000d7a1270 */
[----:B------:R-:W-:Y:S02]  /*21770*/  ISETP.LT.AND P0, PT, R41, UR15, !P2 ;  /* 0x0000000f29007c0c */ /* 0x000fe4000d701270 */
[----:B------:R-:W-:Y:S02]  /*21780*/  LEA.HI.X.SX32 R2, R2, UR13, 0x1, P4 ;  /* 0x0000000d02027c11 */ /* 0x000fe4000a0f0eff */
[----:B------:R-:W-:Y:S01]  /*21790*/  ISETP.LT.AND P3, PT, R40, UR15, !P2 ;  /* 0x0000000f28007c0c */ /* 0x000fe2000d761270 */
[----:B------:R-:W-:-:S12]  /*217a0*/  @!P6 BRA `(.L_x_11) ;  /* 0x000000000010e947 */ /* 0x000fd80003800000 */
[----:B------:R-:W-:-:S06]  /*217b0*/  USHF.L.U32 UR4, UR4, 0x1f, URZ ;  /* 0x0000001f04047899 */ /* 0x000fcc00080006ff */
[----:B------:R-:W-:-:S04]  /*217c0*/  IMAD.U32 R10, RZ, RZ, UR4 ;  /* 0x00000004ff0a7e24 */ /* 0x000fc8000f8e00ff */
[----:B------:R-:W0:Y:S02]  /*217d0*/  SYNCS.PHASECHK.TRANS64.TRYWAIT P4, [UR6], R10 ;  /* 0x0000000aff0075a7 */ /* 0x000e240008081106 */
[----:B0-----:R-:W-:Y:S05]  /*217e0*/  @!P4 BRA `(.L_x_12) ;  /* 0x000000480000c947 */ /* 0x001fea0003800000 */
.L_x_11:
[----:B------:R-:W-:Y:S01]  /*217f0*/  BAR.SYNC.DEFER_BLOCKING 0x0 ;  /* 0x0000000000007b1d */ /* 0x000fe20000010000 */
[CC--:B------:R-:W-:Y:S01]  /*21800*/  IADD3 R154, P4, PT, R4.reuse, R3.reuse, RZ ;  /* 0x00000003049a7210 */ /* 0x0c0fe20007f9e0ff */
[----:B------:R-:W-:Y:S01]  /*21810*/  VIADD R10, R9, UR5 ;  /* 0x00000005090a7c36 */ /* 0x000fe20008000000 */
[CC--:B------:R-:W-:Y:S02]  /*21820*/  IADD3 R158, P6, PT, R5.reuse, R3.reuse, RZ ;  /* 0x00000003059e7210 */ /* 0x0c0fe40007fde0ff */
[-C--:B------:R-:W-:Y:S01]  /*21830*/  LEA.HI.X.SX32 R155, R4, R2.reuse, 0x1, P4 ;  /* 0x00000002049b7211 */ /* 0x080fe200020f0eff */
[----:B------:R-:W-:Y:S01]  /*21840*/  VIADD R4, R10, UR5 ;  /* 0x000000050a047c36 */ /* 0x000fe20008000000 */
[-C--:B------:R-:W-:Y:S01]  /*21850*/  IADD3 R152, P4, PT, R6, R3.reuse, RZ ;  /* 0x0000000306987210 */ /* 0x080fe20007f9e0ff */
[----:B------:R-:W0:Y:S01]  /*21860*/  LDCU UR4, c[0x0][0x39c] ;  /* 0x00007380ff0477ac */ /* 0x000e220008000800 */
[-C--:B------:R-:W-:Y:S01]  /*21870*/  LEA.HI.X.SX32 R159, R5, R2.reuse, 0x1, P6 ;  /* 0x00000002059f7211 */ /* 0x080fe200030f0eff */
[----:B------:R-:W-:Y:S01]  /*21880*/  VIADD R5, R4, UR5 ;  /* 0x0000000504057c36 */ /* 0x000fe20008000000 */
[-C--:B------:R-:W-:Y:S01]  /*21890*/  LEA.HI.X.SX32 R153, R6, R2.reuse, 0x1, P4 ;  /* 0x0000000206997211 */ /* 0x080fe200020f0eff */
[----:B------:R-:W1:Y:S01]  /*218a0*/  LDCU UR6, c[0x0][0x39c] ;  /* 0x00007380ff0677ac */ /* 0x000e620008000800 */
[CC--:B------:R-:W-:Y:S01]  /*218b0*/  IADD3 R134, P4, PT, R8.reuse, R3.reuse, RZ ;  /* 0x0000000308867210 */ /* 0x0c0fe20007f9e0ff */
[----:B------:R-:W-:Y:S01]  /*218c0*/  VIADD R6, R5, UR5 ;  /* 0x0000000505067c36 */ /* 0x000fe20008000000 */
[-C--:B------:R-:W-:Y:S01]  /*218d0*/  IADD3 R150, P6, PT, R7, R3.reuse, RZ ;  /* 0x0000000307967210 */ /* 0x080fe20007fde0ff */
[----:B------:R-:W2:Y:S01]  /*218e0*/  LDCU UR7, c[0x0][0x39c] ;  /* 0x00007380ff0777ac */ /* 0x000ea20008000800 */
[----:B------:R-:W-:Y:S01]  /*218f0*/  LEA.HI.X.SX32 R135, R8, R2, 0x1, P4 ;  /* 0x0000000208877211 */ /* 0x000fe200020f0eff */
[----:B------:R-:W-:Y:S01]  /*21900*/  VIADD R11, R6, UR5 ;  /* 0x00000005060b7c36 */ /* 0x000fe20008000000 */
[----:B------:R-:W-:-:S02]  /*21910*/  IADD3 R132, P4, PT, R10, R3, RZ ;  /* 0x000000030a847210 */ /* 0x000fc40007f9e0ff */
[-C--:B------:R-:W-:Y:S01]  /*21920*/  LEA.HI.X.SX32 R151, R7, R2.reuse, 0x1, P6 ;  /* 0x0000000207977211 */ /* 0x080fe200030f0eff */
[----:B------:R-:W-:Y:S01]  /*21930*/  VIADD R8, R11, UR5 ;  /* 0x000000050b087c36 */ /* 0x000fe20008000000 */
[----:B------:R-:W-:Y:S01]  /*21940*/  LEA.HI.X.SX32 R133, R10, R2, 0x1, P4 ;  /* 0x000000020a857211 */ /* 0x000fe200020f0eff */
[----:B------:R-:W3:Y:S02]  /*21950*/  @!P1 SYNCS.CCTL.IV [UR9+0x10000] ;  /* 0x01000000ff0099b1 */ /* 0x000ee40008000009 */
[----:B---3--:R-:W-:Y:S01]  /*21960*/  BAR.SYNC.DEFER_BLOCKING 0x0 ;  /* 0x0000000000007b1d */ /* 0x008fe20000010000 */
[----:B------:R-:W-:-:S05]  /*21970*/  IADD3 R14, P4, PT, R5, R3, RZ ;  /* 0x00000003050e7210 */ /* 0x000fca0007f9e0ff */
[----:B------:R-:W3:Y:S01]  /*21980*/  @!P1 SYNCS.CCTL.IV [UR9+0x10008] ;  /* 0x01000800ff0099b1 */ /* 0x000ee20008000009 */
[CC--:B------:R-:W-:Y:S01]  /*21990*/  IADD3 R148, P1, PT, R9.reuse, R3.reuse, RZ ;  /* 0x0000000309947210 */ /* 0x0c0fe20007f3e0ff */
[----:B------:R-:W4:Y:S03]  /*219a0*/  LDCU UR9, c[0x0][0x39c] ;  /* 0x00007380ff0977ac */ /* 0x000f260008000800 */
[----:B------:R-:W-:Y:S01]  /*219b0*/  LEA.HI.X.SX32 R149, R9, R2, 0x1, P1 ;  /* 0x0000000209957211 */ /* 0x000fe200008f0eff */
[----:B------:R-:W-:Y:S01]  /*219c0*/  VIADD R9, R8, UR5 ;  /* 0x0000000508097c36 */ /* 0x000fe20008000000 */
[----:B------:R-:W-:-:S04]  /*219d0*/  IADD3 R12, P1, PT, R4, R3, RZ ;  /* 0x00000003040c7210 */ /* 0x000fc80007f3e0ff */
[----:B------:R-:W-:-:S05]  /*219e0*/  LEA.HI.X.SX32 R13, R4, R2, 0x1, P1 ;  /* 0x00000002040d7211 */ /* 0x000fca00008f0eff */
[----:B------:R5:W-:Y:S04]  /*219f0*/  STL.64 [R1+0x18], R12 ;  /* 0x0000180c01007387 */ /* 0x000be80000100a00 */
[----:B-----5:R-:W5:Y:S01]  /*21a00*/  LDL.LU R12, [R1+0x8ec] ;  /* 0x0008ec00010c7983 */ /* 0x020f620000300800 */
[-C--:B------:R-:W-:Y:S01]  /*21a10*/  LEA.HI.X.SX32 R15, R5, R2.reuse, 0x1, P4 ;  /* 0x00000002050f7211 */ /* 0x080fe200020f0eff */
[----:B------:R-:W-:Y:S01]  /*21a20*/  VIADD R7, R9, UR5 ;  /* 0x0000000509077c36 */ /* 0x000fe20008000000 */
[CC--:B------:R-:W-:Y:S01]  /*21a30*/  IADD3 R16, P1, PT, R6.reuse, R3.reuse, RZ ;  /* 0x0000000306107210 */ /* 0x0c0fe20007f3e0ff */
[----:B------:R-:W2:Y:S03]  /*21a40*/  LDL.LU R10, [R1+0x81c] ;  /* 0x00081c00010a7983 */ /* 0x000ea60000300800 */
[----:B------:R-:W-:Y:S01]  /*21a50*/  LEA.HI.X.SX32 R17, R6, R2, 0x1, P1 ;  /* 0x0000000206117211 */ /* 0x000fe200008f0eff */
[----:B------:R0:W-:Y:S01]  /*21a60*/  STL.64 [R1+0x10], R14 ;  /* 0x0000100e01007387 */ /* 0x0001e20000100a00 */
[----:B------:R-:W-:Y:S01]  /*21a70*/  VIADD R6, R7, UR5 ;  /* 0x0000000507067c36 */ /* 0x000fe20008000000 */
[----:B------:R-:W-:-:S02]  /*21a80*/  IADD3 R164, P1, PT, R8, R3, RZ ;  /* 0x0000000308a47210 */ /* 0x000fc40007f3e0ff */
[----:B------:R-:W-:Y:S01]  /*21a90*/  STL.64 [R1+0x8], R16 ;  /* 0x0000081001007387 */ /* 0x000fe20000100a00 */
[----:B------:R-:W-:Y:S01]  /*21aa0*/  VIADD R5, R6, UR5 ;  /* 0x0000000506057c36 */ /* 0x000fe20008000000 */
[CC--:B0-----:R-:W-:Y:S02]  /*21ab0*/  IADD3 R14, P4, PT, R11.reuse, R3.reuse, RZ ;  /* 0x000000030b0e7210 */ /* 0x0c1fe40007f9e0ff */
[----:B------:R-:W3:Y:S02]  /*21ac0*/  LDL.LU R157, [R1+0x868] ;  /* 0x00086800019d7983 */ /* 0x000ee40000300800 */
[-C--:B------:R-:W-:Y:S02]  /*21ad0*/  LEA.HI.X.SX32 R15, R11, R2.reuse, 0x1, P4 ;  /* 0x000000020b0f7211 */ /* 0x080fe400020f0eff */
[----:B------:R-:W-:Y:S01]  /*21ae0*/  LEA.HI.X.SX32 R165, R8, R2, 0x1, P1 ;  /* 0x0000000208a57211 */ /* 0x000fe200008f0eff */
[----:B------:R-:W-:Y:S01]  /*21af0*/  VIADD R4, R5, UR5 ;  /* 0x0000000505047c36 */ /* 0x000fe20008000000 */
[-C--:B------:R-:W-:Y:S01]  /*21b00*/  IADD3 R146, P4, PT, R9, R3.reuse, RZ ;  /* 0x0000000309927210 */ /* 0x080fe20007f9e0ff */
[----:B------:R-:W3:Y:S01]  /*21b10*/  LDL.LU R160, [R1+0x86c] ;  /* 0x00086c0001a07983 */ /* 0x000ee20000300800 */
[----:B------:R-:W-:-:S02]  /*21b20*/  IADD3 R144, P1, PT, R7, R3, RZ ;  /* 0x0000000307907210 */ /* 0x000fc40007f3e0ff */
[-C--:B------:R-:W-:Y:S02]  /*21b30*/  LEA.HI.X.SX32 R147, R9, R2.reuse, 0x1, P4 ;  /* 0x0000000209937211 */ /* 0x080fe400020f0eff */
[CC--:B------:R-:W-:Y:S02]  /*21b40*/  IADD3 R142, P4, PT, R6.reuse, R3.reuse, RZ ;  /* 0x00000003068e7210 */ /* 0x0c0fe40007f9e0ff */
[-C--:B------:R-:W-:Y:S02]  /*21b50*/  LEA.HI.X.SX32 R145, R7, R2.reuse, 0x1, P1 ;  /* 0x0000000207917211 */ /* 0x080fe400008f0eff */
[-C--:B------:R-:W-:Y:S02]  /*21b60*/  IADD3 R140, P1, PT, R5, R3.reuse, RZ ;  /* 0x00000003058c7210 */ /* 0x080fe40007f3e0ff */
[----:B------:R-:W-:Y:S01]  /*21b70*/  LEA.HI.X.SX32 R143, R6, R2, 0x1, P4 ;  /* 0x00000002068f7211 */ /* 0x000fe200020f0eff */
[----:B------:R-:W-:Y:S01]  /*21b80*/  STL.64 [R1], R14 ;  /* 0x0000000e01007387 */ /* 0x000fe20000100a00 */
[----:B------:R-:W-:-:S02]  /*21b90*/  IADD3 R138, P4, PT, R4, R3, RZ ;  /* 0x00000003048a7210 */ /* 0x000fc40007f9e0ff */
[-C--:B------:R-:W-:Y:S01]  /*21ba0*/  LEA.HI.X.SX32 R141, R5, R2.reuse, 0x1, P1 ;  /* 0x00000002058d7211 */ /* 0x080fe200008f0eff */
[----:B------:R-:W-:Y:S01]  /*21bb0*/  STL.64 [R1+0x9d8], R164 ;  /* 0x0009d8a401007387 */ /* 0x000fe20000100a00 */
[----:B------:R-:W-:-:S03]  /*21bc0*/  LEA.HI.X.SX32 R139, R4, R2, 0x1, P4 ;  /* 0x00000002048b7211 */ /* 0x000fc600020f0eff */
[----:B------:R-:W-:Y:S04]  /*21bd0*/  STL [R1+0x9f0], R146 ;  /* 0x0009f09201007387 */ /* 0x000fe80000100800 */
[----:B------:R-:W-:Y:S04]  /*21be0*/  STL [R1+0x9e0], R147 ;  /* 0x0009e09301007387 */ /* 0x000fe80000100800 */
[----:B------:R-:W-:Y:S04]  /*21bf0*/  STL.64 [R1+0x9e8], R144 ;  /* 0x0009e89001007387 */ /* 0x000fe80000100a00 */
[----:B------:R-:W-:Y:S04]  /*21c00*/  STL.64 [R1+0x9f8], R142 ;  /* 0x0009f88e01007387 */ /* 0x000fe80000100a00 */
[----:B------:R0:W-:Y:S04]  /*21c10*/  STL [R1+0xa04], R140 ;  /* 0x000a048c01007387 */ /* 0x0001e80000100800 */
[----:B------:R-:W-:Y:S04]  /*21c20*/  STL [R1+0xa00], R141 ;  /* 0x000a008d01007387 */ /* 0x000fe80000100800 */
[----:B------:R1:W-:Y:S04]  /*21c30*/  STL.64 [R1+0xa08], R138 ;  /* 0x000a088a01007387 */ /* 0x0003e80000100a00 */
[----:B0-----:R-:W4:Y:S01]  /*21c40*/  LDL.LU R140, [R1+0x8f0] ;  /* 0x0008f000018c7983 */ /* 0x001f220000300800 */
[----:B------:R-:W-:-:S05]  /*21c50*/  VIADD R156, R4, UR5 ;  /* 0x00000005049c7c36 */ /* 0x000fca0008000000 */
[----:B------:R-:W-:-:S04]  /*21c60*/  IADD3 R136, P6, PT, R156, R3, RZ ;  /* 0x000000039c887210 */ /* 0x000fc80007fde0ff */
[----:B------:R-:W-:Y:S02]  /*21c70*/  LEA.HI.X.SX32 R137, R156, R2, 0x1, P6 ;  /* 0x000000029c897211 */ /* 0x000fe400030f0eff */
[----:B------:R-:W-:-:S03]  /*21c80*/  ISETP.LT.AND P6, PT, R0, UR15, !P2 ;  /* 0x0000000f00007c0c */ /* 0x000fc6000d7c1270 */
[----:B------:R-:W-:Y:S04]  /*21c90*/  STL [R1+0xa10], R137 ;  /* 0x000a108901007387 */ /* 0x000fe80000100800 */
[----:B-1----:R-:W4:Y:S04]  /*21ca0*/  LDL.LU R139, [R1+0x8f4] ;  /* 0x0008f400018b7983 */ /* 0x002f280000300800 */
[----:B------:R-:W4:Y:S01]  /*21cb0*/  LDL.LU R138, [R1+0x8f8] ;  /* 0x0008f800018a7983 */ /* 0x000f220000300800 */
[----:B-----5:R-:W-:Y:S02]  /*21cc0*/  ISETP.LT.AND P1, PT, R12, UR15, !P2 ;  /* 0x0000000f0c007c0c */ /* 0x020fe4000d721270 */
[----:B--2---:R-:W-:-:S02]  /*21cd0*/  ISETP.LT.AND P4, PT, R10, UR15, !P2 ;  /* 0x0000000f0a007c0c */ /* 0x004fc4000d781270 */
[----:B------:R-:W0:Y:S01]  /*21ce0*/  LDTM.x128 R4, tmem[UR10] ;  /* 0x0000000a000479ee */ /* 0x000e2200083c0000 */
[----:B------:R-:W-:Y:S01]  /*21cf0*/  NOP ;  /* 0x0000000000007918 */ /* 0x000fe20000000000 */
[----:B------:R-:W-:Y:S01]  /*21d00*/  VIADD R0, R156, UR5 ;  /* 0x000000059c007c36 */ /* 0x000fe20008000000 */
[----:B------:R-:W1:Y:S01]  /*21d10*/  LDCU UR10, c[0x0][0x39c] ;  /* 0x00007380ff0a77ac */ /* 0x000e620008000800 */
[----:B0-----:R-:W-:-:S05]  /*21d20*/  F2FP.SATFINITE.E5M2.F32.PACK_AB_MERGE_C R5, R5, R4, RZ ;  /* 0x000000040505723e */ /* 0x001fca00048060ff */
[----:B------:R0:W-:Y:S02]  /*21d30*/  @P6 STG.E.U8 desc[UR18][R154.64], R5 ;  /* 0x000000059a006986 */ /* 0x0001e4000c101112 */
[----:B0-----:R-:W-:-:S04]  /*21d40*/  PRMT R5, R5, 0x9910, RZ ;  /* 0x0000991005057816 */ /* 0x001fc800000000ff */
[----:B------:R-:W-:-:S05]  /*21d50*/  SHF.R.S32.HI R5, RZ, 0x8, R5 ;  /* 0x00000008ff057819 */ /* 0x000fca0000011405 */
[----:B------:R0:W-:Y:S01]  /*21d60*/  @P5 STG.E.U8 desc[UR18][R158.64], R5 ;  /* 0x000000059e005986 */ /* 0x0001e2000c101112 */
[----:B---3--:R-:W-:Y:S02]  /*21d70*/  ISETP.LT.AND P5, PT, R160, UR15, !P2 ;  /* 0x0000000fa0007c0c */ /* 0x008fe4000d7a1270 */
[----:B------:R-:W-:-:S05]  /*21d80*/  F2FP.SATFINITE.E5M2.F32.PACK_AB_MERGE_C R160, R7, R6, RZ ;  /* 0x0000000607a0723e */ /* 0x000fca00048060ff */
[----:B------:R2:W-:Y:S01]  /*21d90*/  @P0 STG.E.U8 desc[UR18][R152.64], R160 ;  /* 0x000000a098000986 */ /* 0x0005e2000c101112 */
[----:B----4-:R-:W-:-:S03]  /*21da0*/  ISETP.LT.AND P0, PT, R140, UR15, !P2 ;  /* 0x0000000f8c007c0c */ /* 0x010fc6000d701270 */
[----:B------:R-:W3:Y:S04]  /*21db0*/  LDL.LU R140, [R1+0x8fc] ;  /* 0x0008fc00018c7983 */ /* 0x000ee80000300800 */
[----:B------:R-:W4:Y:S01]  /*21dc0*/  LDL.LU R146, [R1+0x900] ;  /* 0x0009000001927983 */ /* 0x000f220000300800 */
[----:B------:R-:W-:-:S04]  /*21dd0*/  ISETP.LT.AND P6, PT, R157, UR15, !P2 ;  /* 0x0000000f9d007c0c */ /* 0x000fc8000d7c1270 */
[----:B------:R-:W-:Y:S02]  /*21de0*/  P2R R4, PR, RZ, 0x40 ;  /* 0x00000040ff047803 */ /* 0x000fe40000000000 */
[----:B------:R-:W-:-:S04]  /*21df0*/  IADD3 R156, P6, PT, R0, R3, RZ ;  /* 0x00000003009c7210 */ /* 0x000fc80007fde0ff */
[C---:B------:R-:W-:Y:S01]  /*21e00*/  LEA.HI.X.SX32 R157, R0.reuse, R2, 0x1, P6 ;  /* 0x00000002009d7211 */ /* 0x040fe200030f0eff */
[----:B------:R-:W-:-:S05]  /*21e10*/  VIADD R0, R0, UR5 ;  /* 0x0000000500007c36 */ /* 0x000fca0008000000 */
[----:B------:R-:W-:-:S04]  /*21e20*/  IADD3 R154, P6, PT, R0, R3, RZ ;  /* 0x00000003009a7210 */ /* 0x000fc80007fde0ff */
[C---:B------:R-:W-:Y:S01]  /*21e30*/  LEA.HI.X.SX32 R155, R0.reuse, R2, 0x1, P6 ;  /* 0x00000002009b7211 */ /* 0x040fe200030f0eff */
[----:B------:R-:W-:Y:S01]  /*21e40*/  VIADD R0, R0, UR5 ;  /* 0x0000000500007c36 */ /* 0x000fe20008000000 */
[----:B------:R-:W-:Y:S02]  /*21e50*/  ISETP.NE.AND P6, PT, R4, RZ, PT ;  /* 0x000000ff0400720c */ /* 0x000fe40003fc5270 */
[----:B------:R-:W-:Y:S02]  /*21e60*/  P2R R137, PR, RZ, 0x20 ;  /* 0x00000020ff897803 */ /* 0x000fe40000000000 */
[----:B------:R-:W-:-:S04]  /*21e70*/  IADD3 R4, P5, PT, R0, R3, RZ ;  /* 0x0000000300047210 */ /* 0x000fc80007fbe0ff */
[C---:B0-----:R-:W-:Y:S01]  /*21e80*/  LEA.HI.X.SX32 R5, R0.reuse, R2, 0x1, P5 ;  /* 0x0000000200057211 */ /* 0x041fe200028f0eff */
[----:B------:R-:W-:-:S05]  /*21e90*/  VIADD R0, R0, UR5 ;  /* 0x0000000500007c36 */ /* 0x000fca0008000000 */
[----:B------:R-:W-:-:S04]  /*21ea0*/  IADD3 R6, P5, PT, R0, R3, RZ ;  /* 0x0000000300067210 */ /* 0x000fc80007fbe0ff */
[C---:B------:R-:W-:Y:S01]  /*21eb0*/  LEA.HI.X.SX32 R7, R0.reuse, R2, 0x1, P5 ;  /* 0x0000000200077211 */ /* 0x040fe200028f0eff */
[----:B------:R-:W-:-:S05]  /*21ec0*/  VIADD R0, R0, UR5 ;  /* 0x0000000500007c36 */ /* 0x000fca0008000000 */
[----:B------:R-:W-:-:S04]  /*21ed0*/  IADD3 R158, P5, PT, R0, R3, RZ ;  /* 0x00000003009e7210 */ /* 0x000fc80007fbe0ff */
[C---:B------:R-:W-:Y:S01]  /*21ee0*/  LEA.HI.X.SX32 R159, R0.reuse, R2, 0x1, P5 ;  /* 0x00000002009f7211 */ /* 0x040fe200028f0eff */
[----:B------:R-:W-:Y:S01]  /*21ef0*/  VIADD R0, R0, UR5 ;  /* 0x0000000500007c36 */ /* 0x000fe20008000000 */
[----:B--2---:R-:W-:-:S04]  /*21f00*/  PRMT R160, R160, 0x9910, RZ ;  /* 0x00009910a0a07816 */ /* 0x004fc800000000ff */
[CC--:B------:R-:W-:Y:S02]  /*21f10*/  IADD3 R152, P5, PT, R0.reuse, R3.reuse, RZ ;  /* 0x0000000300987210 */ /* 0x0c0fe40007fbe0ff */
[----:B------:R-:W-:Y:S02]  /*21f20*/  SHF.R.S32.HI R160, RZ, 0x8, R160 ;  /* 0x00000008ffa07819 */ /* 0x000fe400000114a0 */
[C---:B------:R-:W-:Y:S01]  /*21f30*/  LEA.HI.X.SX32 R153, R0.reuse, R2, 0x1, P5 ;  /* 0x0000000200997211 */ /* 0x040fe200028f0eff */
[----:B------:R-:W-:Y:S02]  /*21f40*/  VIADD R0, R0, UR5 ;  /* 0x0000000500007c36 */ /* 0x000fe40008000000 */
[----:B------:R0:W-:Y:S01]  /*21f50*/  @P3 STG.E.U8 desc[UR18][R150.64], R160 ;  /* 0x000000a096003986 */ /* 0x0001e2000c101112 */
[----:B------:R-:W-:Y:S02]  /*21f60*/  F2FP.SATFINITE.E5M2.F32.PACK_AB_MERGE_C R162, R9, R8, RZ ;  /* 0x0000000809a2723e */ /* 0x000fe400048060ff */
[----:B0-----:R-:W-:-:S04]  /*21f70*/  IADD3 R150, P5, PT, R0, R3, RZ ;  /* 0x0000000300967210 */ /* 0x001fc80007fbe0ff */
[C---:B------:R-:W-:Y:S01]  /*21f80*/  LEA.HI.X.SX32 R151, R0.reuse, R2, 0x1, P5 ;  /* 0x0000000200977211 */ /* 0x040fe200028f0eff */
[----:B------:R-:W-:-:S05]  /*21f90*/  VIADD R0, R0, UR5 ;  /* 0x0000000500007c36 */ /* 0x000fca0008000000 */
[----:B------:R-:W-:-:S04]  /*21fa0*/  IADD3 R8, P5, PT, R0, R3, RZ ;  /* 0x0000000300087210 */ /* 0x000fc80007fbe0ff */
[C---:B------:R-:W-:Y:S01]  /*21fb0*/  LEA.HI.X.SX32 R9, R0.reuse, R2, 0x1, P5 ;  /* 0x0000000200097211 */ /* 0x040fe200028f0eff */
[----:B------:R-:W-:-:S05]  /*21fc0*/  VIADD R0, R0, UR5 ;  /* 0x0000000500007c36 */ /* 0x000fca0008000000 */
[----:B------:R-:W-:-:S04]  /*21fd0*/  IADD3 R160, P5, PT, R0, R3, RZ ;  /* 0x0000000300a07210 */ /* 0x000fc80007fbe0ff */
[CC--:B------:R-:W-:Y:S01]  /*21fe0*/  LEA.HI.X.SX32 R161, R0.reuse, R2.reuse, 0x1, P5 ;  /* 0x0000000200a17211 */ /* 0x0c0fe200028f0eff */
[----:B------:R-:W-:Y:S01]  /*21ff0*/  VIADD R0, R0, UR5 ;  /* 0x0000000500007c36 */ /* 0x000fe20008000000 */
[----:B------:R0:W-:Y:S04]  /*22000*/  @P1 STG.E.U8 desc[UR18][R134.64], R162 ;  /* 0x000000a286001986 */ /* 0x0001e8000c101112 */
[----:B0-----:R-:W-:Y:S02]  /*22010*/  IADD3 R134, P5, PT, R0, R3, RZ ;  /* 0x0000000300867210 */ /* 0x001fe40007fbe0ff */
[----:B------:R-:W-:Y:S02]  /*22020*/  PRMT R162, R162, 0x9910, RZ ;  /* 0x00009910a2a27816 */ /* 0x000fe400000000ff */
[C---:B------:R-:W-:Y:S01]  /*22030*/  LEA.HI.X.SX32 R135, R0.reuse, R2, 0x1, P5 ;  /* 0x0000000200877211 */ /* 0x040fe200028f0eff */
[----:B------:R-:W-:Y:S01]  /*22040*/  VIADD R0, R0, UR5 ;  /* 0x0000000500007c36 */ /* 0x000fe20008000000 */
[----:B------:R-:W-:-:S05]  /*22050*/  SHF.R.S32.HI R162, RZ, 0x8, R162 ;  /* 0x00000008ffa27819 */ /* 0x000fca00000114a2 */
[----:B------:R0:W-:Y:S01]  /*22060*/  @P4 STG.E.U8 desc[UR18][R148.64], R162 ;  /* 0x000000a294004986 */ /* 0x0001e2000c101112 */
[----:B------:R-:W-:Y:S02]  /*22070*/  ISETP.LT.AND P3, PT, R139, UR15, !P2 ;  /* 0x0000000f8b007c0c */ /* 0x000fe4000d761270 */
[----:B------:R-:W-:Y:S02]  /*22080*/  ISETP.LT.AND P1, PT, R138, UR15, !P2 ;  /* 0x0000000f8a007c0c */ /* 0x000fe4000d721270 */
[----:B------:R-:W2:Y:S04]  /*22090*/  LDL.LU.64 R138, [R1+0x18] ;  /* 0x00001800018a7983 */ /* 0x000ea80000300a00 */
[----:B------:R-:W5:Y:S01]  /*220a0*/  LDL.LU.64 R142, [R1+0x10] ;  /* 0x00001000018e7983 */ /* 0x000f620000300a00 */
[----:B0-----:R-:W-:-:S03]  /*220b0*/  IADD3 R148, P4, PT, R0, R3, RZ ;  /* 0x0000000300947210 */ /* 0x001fc60007f9e0ff */
[----:B------:R-:W5:Y:S01]  /*220c0*/  LDL.LU R141, [R1+0x7dc] ;  /* 0x0007dc00018d7983 */ /* 0x000f620000300800 */
[C---:B------:R-:W-:Y:S01]  /*220d0*/  LEA.HI.X.SX32 R149, R0.reuse, R2, 0x1, P4 ;  /* 0x0000000200957211 */ /* 0x040fe200020f0eff */
[----:B------:R-:W-:Y:S02]  /*220e0*/  VIADD R0, R0, UR5 ;  /* 0x0000000500007c36 */ /* 0x000fe40008000000 */
[----:B------:R-:W5:Y:S04]  /*220f0*/  LDL.LU.64 R144, [R1+0x8] ;  /* 0x0000080001907983 */ /* 0x000f680000300a00 */
[----:B------:R-:W5:Y:S01]  /*22100*/  LDL.LU.64 R164, [R1] ;  /* 0x0000000001a47983 */ /* 0x000f620000300a00 */
[----:B---3--:R-:W-:Y:S02]  /*22110*/  ISETP.LT.AND P5, PT, R140, UR15, !P2 ;  /* 0x0000000f8c007c0c */ /* 0x008fe4000d7a1270 */
[----:B------:R-:W-:-:S02]  /*22120*/  F2FP.SATFINITE.E5M2.F32.PACK_AB_MERGE_C R140, R11, R10, RZ ;  /* 0x0000000a0b8c723e */ /* 0x000fc400048060ff */
[----:B------:R-:W-:-:S04]  /*22130*/  IADD3 R10, P4, PT, R0, R3, RZ ;  /* 0x00000003000a7210 */ /* 0x000fc80007f9e0ff */
[----:B------:R-:W-:Y:S02]  /*22140*/  LEA.HI.X.SX32 R11, R0, R2, 0x1, P4 ;  /* 0x00000002000b7211 */ /* 0x000fe400020f0eff */
[----:B----4-:R-:W-:Y:S02]  /*22150*/  ISETP.LT.AND P4, PT, R146, UR15, !P2 ;  /* 0x0000000f92007c0c */ /* 0x010fe4000d781270 */
[----:B------:R-:W3:Y:S04]  /*22160*/  LDL.LU R146, [R1+0x88c] ;  /* 0x00088c0001927983 */ /* 0x000ee80000300800 */
[----:B------:R-:W4:Y:S01]  /*22170*/  LDL.LU R147, [R1+0x888] ;  /* 0x0008880001937983 */ /* 0x000f220000300800 */
[----:B------:R-:W-:-:S03]  /*22180*/  VIADD R0, R0, UR5 ;  /* 0x0000000500007c36 */ /* 0x000fc60008000000 */
[----:B------:R0:W-:Y:S02]  /*22190*/  @P6 STG.E.U8 desc[UR18][R132.64], R140 ;  /* 0x0000008c84006986 */ /* 0x0001e4000c101112 */
[----:B0-----:R-:W-:-:S04]  /*221a0*/  IADD3 R132, P6, PT, R0, R3, RZ ;  /* 0x0000000300847210 */ /* 0x001fc80007fde0ff */
[C---:B------:R-:W-:Y:S01]  /*221b0*/  LEA.HI.X.SX32 R133, R0.reuse, R2, 0x1, P6 ;  /* 0x0000000200857211 */ /* 0x040fe200030f0eff */
[----:B------:R-:W-:-:S05]  /*221c0*/  VIADD R0, R0, UR5 ;  /* 0x0000000500007c36 */ /* 0x000fca0008000000 */
[----:B------:R-:W-:-:S04]  /*221d0*/  IADD3 R162, P6, PT, R0, R3, RZ ;  /* 0x0000000300a27210 */ /* 0x000fc80007fde0ff */
[----:B------:R-:W-:Y:S02]  /*221e0*/  LEA.HI.X.SX32 R163, R0, R2, 0x1, P6 ;  /* 0x0000000200a37211 */ /* 0x000fe400030f0eff */
[----:B------:R-:W-:Y:S02]  /*221f0*/  ISETP.NE.AND P6, PT, R137, RZ, PT ;  /* 0x000000ff8900720c */ /* 0x000fe40003fc5270 */
[----:B------:R-:W-:Y:S01]  /*22200*/  PRMT R140, R140, 0x9910, RZ ;  /* 0x000099108c8c7816 */ /* 0x000fe200000000ff */
[----:B------:R-:W4:Y:S01]  /*22210*/  LDL.LU R137, [R1+0xa10] ;  /* 0x000a100001897983 */ /* 0x000f220000300800 */
[----:B------:R-:W-:Y:S02]  /*22220*/  F2FP.SATFINITE.E5M2.F32.PACK_AB_MERGE_C R12, R13, R12, RZ ;  /* 0x0000000c0d0c723e */ /* 0x000fe400048060ff */
[----:B------:R-:W-:Y:S02]  /*22230*/  SHF.R.S32.HI R140, RZ, 0x8, R140 ;  /* 0x00000008ff8c7819 */ /* 0x000fe4000001148c */
[----:B------:R-:W-:-:S05]  /*22240*/  F2FP.SATFINITE.E5M2.F32.PACK_AB_MERGE_C R14, R15, R14, RZ ;  /* 0x0000000e0f0e723e */ /* 0x000fca00048060ff */
[----:B--2---:R0:W-:Y:S04]  /*22250*/  @P6 STG.E.U8 desc[UR18][R138.64], R140 ;  /* 0x0000008c8a006986 */ /* 0x0041e8000c101112 */
[----:B-----5:R2:W-:Y:S01]  /*22260*/  @P0 STG.E.U8 desc[UR18][R142.64], R12 ;  /* 0x0000000c8e000986 */ /* 0x0205e2000c101112 */
[----:B------:R-:W-:-:S03]  /*22270*/  ISETP.LT.AND P6, PT, R141, UR15, !P2 ;  /* 0x0000000f8d007c0c */ /* 0x000fc6000d7c1270 */
[----:B0-----:R-:W5:Y:S01]  /*22280*/  LDL.LU.64 R138, [R1+0xa08] ;  /* 0x000a0800018a7983 */ /* 0x001f620000300a00 */
[----:B--2---:R-:W-:-:S03]  /*22290*/  PRMT R12, R12, 0x9910, RZ ;  /* 0x000099100c0c7816 */ /* 0x004fc600000000ff */
[----:B------:R-:W2:Y:S01]  /*222a0*/  LDL.LU R140, [R1+0xa04] ;  /* 0x000a0400018c7983 */ /* 0x000ea20000300800 */
[----:B------:R-:W-:-:S03]  /*222b0*/  SHF.R.S32.HI R12, RZ, 0x8, R12 ;  /* 0x00000008ff0c7819 */ /* 0x000fc6000001140c */
[----:B------:R-:W2:Y:S04]  /*222c0*/  LDL.LU R141, [R1+0xa00] ;  /* 0x000a0000018d7983 */ /* 0x000ea80000300800 */
[----:B------:R-:W2:Y:S04]  /*222d0*/  LDL.LU R13, [R1+0x908] ;  /* 0x00090800010d7983 */ /* 0x000ea80000300800 */
[----:B------:R-:W2:Y:S04]  /*222e0*/  LDL.LU.64 R142, [R1+0x9f8] ;  /* 0x0009f800018e7983 */ /* 0x000ea80000300a00 */
[----:B------:R0:W-:Y:S04]  /*222f0*/  @P3 STG.E.U8 desc[UR18][R144.64], R12 ;  /* 0x0000000c90003986 */ /* 0x0001e8000c101112 */
[----:B------:R0:W-:Y:S01]  /*22300*/  @P1 STG.E.U8 desc[UR18][R164.64], R14 ;  /* 0x0000000ea4001986 */ /* 0x0001e2000c101112 */
[----:B---3--:R-:W-:-:S03]  /*22310*/  ISETP.LT.AND P0, PT, R146, UR15, !P2 ;  /* 0x0000000f92007c0c */ /* 0x008fc6000d701270 */
[----:B------:R-:W3:Y:S01]  /*22320*/  LDL.LU R146, [R1+0x9f0] ;  /* 0x0009f00001927983 */ /* 0x000ee20000300800 */
[----:B----4-:R-:W-:-:S03]  /*22330*/  ISETP.LT.AND P3, PT, R147, UR15, !P2 ;  /* 0x0000000f93007c0c */ /* 0x010fc6000d761270 */
[----:B0-----:R-:W4:Y:S04]  /*22340*/  LDL.LU.64 R144, [R1+0x9e8] ;  /* 0x0009e80001907983 */ /* 0x001f280000300a00 */
[----:B------:R-:W2:Y:S04]  /*22350*/  LDL.LU R12, [R1+0x7e4] ;  /* 0x0007e400010c7983 */ /* 0x000ea80000300800 */
[----:B------:R-:W3:Y:S04]  /*22360*/  LDL.LU R147, [R1+0x9e0] ;  /* 0x0009e00001937983 */ /* 0x000ee80000300800 */
[----:B------:R-:W2:Y:S04]  /*22370*/  LDL.LU R15, [R1+0x904] ;  /* 0x00090400010f7983 */ /* 0x000ea80000300800 */
[----:B------:R-:W2:Y:S01]  /*22380*/  LDL.LU.64 R164, [R1+0x9d8] ;  /* 0x0009d80001a47983 */ /* 0x000ea20000300a00 */
[----:B------:R-:W-:-:S04]  /*22390*/  PRMT R14, R14, 0x9910, RZ ;  /* 0x000099100e0e7816 */ /* 0x000fc800000000ff */
[----:B------:R-:W-:Y:S02]  /*223a0*/  SHF.R.S32.HI R14, RZ, 0x8, R14 ;  /* 0x00000008ff0e7819 */ /* 0x000fe4000001140e */
[----:B------:R-:W-:-:S03]  /*223b0*/  F2FP.SATFINITE.E5M2.F32.PACK_AB_MERGE_C R16, R17, R16, RZ ;  /* 0x000000101110723e */ /* 0x000fc600048060ff */
[----:B--2---:R0:W-:Y:S04]  /*223c0*/  @P5 STG.E.U8 desc[UR18][R164.64], R14 ;  /* 0x0000000ea4005986 */ /* 0x0041e8000c101112 */
[----:B0-----:R-:W2:Y:S04]  /*223d0*/  LDL.LU R165, [R1+0x90c] ;  /* 0x00090c0001a57983 */ /* 0x001ea80000300800 */
[----:B------:R-:W2:Y:S01]  /*223e0*/  LDL.LU R164, [R1+0x910] ;  /* 0x0009100001a47983 */ /* 0x000ea20000300800 */
[----:B------:R-:W-:-:S03]  /*223f0*/  ISETP.LT.AND P1, PT, R15, UR15, !P2 ;  /* 0x0000000f0f007c0c */ /* 0x000fc6000d721270 */
[----:B------:R-:W2:Y:S01]  /*22400*/  LDL.LU R15, [R1+0x8c4] ;  /* 0x0008c400010f7983 */ /* 0x000ea20000300800 */
[----:B------:R-:W-:-:S03]  /*22410*/  ISETP.LT.AND P5, PT, R13, UR15, !P2 ;  /* 0x0000000f0d007c0c */ /* 0x000fc6000d7a1270 */
[----:B------:R-:W2:Y:S04]  /*22420*/  LDL.LU R13, [R1+0x8b4] ;  /* 0x0008b400010d7983 */ /* 0x000ea80000300800 */
[----:B---3--:R0:W-:Y:S01]  /*22430*/  @P4 STG.E.U8 desc[UR18][R146.64], R16 ;  /* 0x0000001092004986 */ /* 0x0081e2000c101112 */
[----:B------:R-:W-:Y:S01]  /*22440*/  ISETP.LT.AND P4, PT, R12, UR4, !P2 ;  /* 0x000000040c007c0c */ /* 0x000fe2000d781270 */
[----:B------:R-:W2:Y:S02]  /*22450*/  LDCU UR4, c[0x0][0x39c] ;  /* 0x00007380ff0477ac */ /* 0x000ea40008000800 */
[----:B------:R-:W3:Y:S04]  /*22460*/  LDL.LU R12, [R1+0x8a8] ;  /* 0x0008a800010c7983 */ /* 0x000ee80000300800 */
[----:B------:R-:W3:Y:S01]  /*22470*/  LDL.LU R14, [R1+0x898] ;  /* 0x00089800010e7983 */ /* 0x000ee20000300800 */
[----:B0-----:R-:W-:-:S03]  /*22480*/  PRMT R16, R16, 0x9910, RZ ;  /* 0x0000991010107816 */ /* 0x001fc600000000ff */
[----:B------:R-:W3:Y:S01]  /*22490*/  LDL.LU R17, [R1+0x914] ;  /* 0x0009140001117983 */ /* 0x000ee20000300800 */
[----:B------:R-:W-:-:S05]  /*224a0*/  SHF.R.S32.HI R16, RZ, 0x8, R16 ;  /* 0x00000008ff107819 */ /* 0x000fca0000011410 */
[----:B----4-:R0:W-:Y:S01]  /*224b0*/  @P6 STG.E.U8 desc[UR18][R144.64], R16 ;  /* 0x0000001090006986 */ /* 0x0101e2000c101112 */
[----:B------:R-:W-:-:S05]  /*224c0*/  F2FP.SATFINITE.E5M2.F32.PACK_AB_MERGE_C R18, R19, R18, RZ ;  /* 0x000000121312723e */ /* 0x000fca00048060ff */
[----:B------:R4:W-:Y:S04]  /*224d0*/  @P0 STG.E.U8 desc[UR18][R142.64], R18 ;  /* 0x000000128e000986 */ /* 0x0009e8000c101112 */
[----:B0-----:R-:W3:Y:S01]  /*224e0*/  LDL.LU R16, [R1+0x918] ;  /* 0x0009180001107983 */ /* 0x001ee20000300800 */
[----:B----4-:R-:W-:-:S04]  /*224f0*/  PRMT R18, R18, 0x9910, RZ ;  /* 0x0000991012127816 */ /* 0x010fc800000000ff */
[----:B------:R-:W-:-:S05]  /*22500*/  SHF.R.S32.HI R18, RZ, 0x8, R18 ;  /* 0x00000008ff127819 */ /* 0x000fca0000011412 */
[----:B------:R-:W-:Y:S01]  /*22510*/  @P3 STG.E.U8 desc[UR18][R140.64], R18 ;  /* 0x000000128c003986 */ /* 0x000fe2000c101112 */
[----:B------:R-:W-:-:S05]  /*22520*/  F2FP.SATFINITE.E5M2.F32.PACK_AB_MERGE_C R20, R21, R20, RZ ;  /* 0x000000141514723e */ /* 0x000fca00048060ff */
[----:B-----5:R0:W-:Y:S02]  /*22530*/  @P1 STG.E.U8 desc[UR18][R138.64], R20 ;  /* 0x000000148a001986 */ /* 0x0201e4000c101112 */
[----:B0-----:R-:W-:-:S04]  /*22540*/  PRMT R20, R20, 0x9910, RZ ;  /* 0x0000991014147816 */ /* 0x001fc800000000ff */
[----:B------:R-:W-:-:S05]  /*22550*/  SHF.R.S32.HI R20, RZ, 0x8, R20 ;  /* 0x00000008ff147819 */ /* 0x000fca0000011414 */
[----:B------:R-:W-:Y:S01]  /*22560*/  @P5 STG.E.U8 desc[UR18][R136.64], R20 ;  /* 0x0000001488005986 */ /* 0x000fe2000c101112 */
[----:B--2---:R-:W-:Y:S01]  /*22570*/  ISETP.LT.AND P6, PT, R165, UR4, !P2 ;  /* 0x00000004a5007c0c */ /* 0x004fe2000d7c1270 */
[----:B------:R-:W0:Y:S02]  /*22580*/  LDCU UR4, c[0x0][0x39c] ;  /* 0x00007380ff0477ac */ /* 0x000e240008000800 */
[----:B0-----:R-:W-:Y:S01]  /*22590*/  ISETP.LT.AND P0, PT, R164, UR4, !P2 ;  /* 0x00000004a4007c0c */ /* 0x001fe2000d701270 */
[----:B------:R-:W0:Y:S02]  /*225a0*/  LDCU UR4, c[0x0][0x39c] ;  /* 0x00007380ff0477ac */ /* 0x000e240008000800 */
[----:B0-----:R-:W-:Y:S01]  /*225b0*/  ISETP.LT.AND P3, PT, R15, UR4, !P2 ;  /* 0x000000040f007c0c */ /* 0x001fe2000d761270 */
[----:B------:R-:W0:Y:S01]  /*225c0*/  LDCU UR4, c[0x0][0x39c] ;  /* 0x00007380ff0477ac */ /* 0x000e220008000800 */
[----:B------:R-:W2:Y:S01]  /*225d0*/  LDL.LU R15, [R1+0x91c] ;  /* 0x00091c00010f7983 */ /* 0x000ea20000300800 */
[----:B0-----:R-:W-:Y:S01]  /*225e0*/  ISETP.LT.AND P1, PT, R13, UR4, !P2 ;  /* 0x000000040d007c0c */ /* 0x001fe2000d721270 */
[----:B------:R-:W3:Y:S02]  /*225f0*/  LDCU UR4, c[0x0][0x39c] ;  /* 0x00007380ff0477ac */ /* 0x000ee40008000800 */
[----:B------:R-:W4:Y:S01]  /*22600*/  LDL.LU R13, [R1+0x920] ;  /* 0x00092000010d7983 */ /* 0x000f220000300800 */
[----:B---3--:R-:W-:Y:S01]  /*22610*/  ISETP.LT.AND P5, PT, R12, UR4, !P2 ;  /* 0x000000040c007c0c */ /* 0x008fe2000d7a1270 */
[----:B------:R-:W0:Y:S02]  /*22620*/  LDCU UR4, c[0x0][0x39c] ;  /* 0x00007380ff0477ac */ /* 0x000e240008000800 */
[----:B------:R-:W3:Y:S01]  /*22630*/  LDL.LU R12, [R1+0x8d0] ;  /* 0x0008d000010c7983 */ /* 0x000ee20000300800 */
[----:B------:R-:W-:-:S05]  /*22640*/  F2FP.SATFINITE.E5M2.F32.PACK_AB_MERGE_C R22, R23, R22, RZ ;  /* 0x000000161716723e */ /* 0x000fca00048060ff */
[----:B------:R5:W-:Y:S01]  /*22650*/  @P6 STG.E.U8 desc[UR18][R156.64], R22 ;  /* 0x000000169c006986 */ /* 0x000be2000c101112 */
[----:B0-----:R-:W-:Y:S01]  /*22660*/  ISETP.LT.AND P6, PT, R14, UR4, !P2 ;  /* 0x000000040e007c0c */ /* 0x001fe2000d7c1270 */
[----:B------:R-:W0:Y:S01]  /*22670*/  LDCU UR4, c[0x0][0x39c] ;  /* 0x00007380ff0477ac */ /* 0x000e220008000800 */
[----:B-----5:R-:W-:Y:S01]  /*22680*/  PRMT R22, R22, 0x9910, RZ ;  /* 0x0000991016167816 */ /* 0x020fe200000000ff */
[----:B------:R-:W5:Y:S03]  /*22690*/  LDL.LU R14, [R1+0x8b8] ;  /* 0x0008b800010e7983 */ /* 0x000f660000300800 */
[----:B------:R-:W-:-:S05]  /*226a0*/  SHF.R.S32.HI R22, RZ, 0x8, R22 ;  /* 0x00000008ff167819 */ /* 0x000fca0000011416 */
[----:B------:R-:W-:Y:S01]  /*226b0*/  @P0 STG.E.U8 desc[UR18][R154.64], R22 ;  /* 0x000000169a000986 */ /* 0x000fe2000c101112 */
[----:B0-----:R-:W-:Y:S01]  /*226c0*/  ISETP.LT.AND P0, PT, R17, UR4, !P2 ;  /* 0x0000000411007c0c */ /* 0x001fe2000d701270 */
[----:B------:R-:W0:Y:S01]  /*226d0*/  LDCU UR4, c[0x0][0x39c] ;  /* 0x00007380ff0477ac */ /* 0x000e220008000800 */
[----:B------:R-:W-:-:S05]  /*226e0*/  F2FP.SATFINITE.E5M2.F32.PACK_AB_MERGE_C R24, R25, R24, RZ ;  /* 0x000000181918723e */ /* 0x000fca00048060ff */
[----:B------:R0:W-:Y:S02]  /*226f0*/  @P3 STG.E.U8 desc[UR18][R4.64], R24 ;  /* 0x0000001804003986 */ /* 0x0001e4000c101112 */
[----:B0-----:R-:W-:Y:S01]  /*22700*/  ISETP.LT.AND P3, PT, R16, UR4, !P2 ;  /* 0x0000000410007c0c */ /* 0x001fe2000d761270 */
[----:B------:R-:W2:Y:S01]  /*22710*/  LDCU UR4, c[0x0][0x39c] ;  /* 0x00007380ff0477ac */ /* 0x000ea20008000800 */
[----:B------:R-:W-:Y:S01]  /*22720*/  PRMT R24, R24, 0x9910, RZ ;  /* 0x0000991018187816 */ /* 0x000fe200000000ff */
[----:B------:R-:W5:Y:S03]  /*22730*/  LDL.LU R5, [R1+0x8b0] ;  /* 0x0008b00001057983 */ /* 0x000f660000300800 */
[----:B------:R-:W-:Y:S01]  /*22740*/  SHF.R.S32.HI R24, RZ, 0x8, R24 ;  /* 0x00000008ff187819 */ /* 0x000fe20000011418 */
[----:B------:R-:W5:Y:S04]  /*22750*/  LDL.LU R4, [R1+0x894] ;  /* 0x0008940001047983 */ /* 0x000f680000300800 */
[----:B------:R-:W-:Y:S01]  /*22760*/  @P1 STG.E.U8 desc[UR18][R6.64], R24 ;  /* 0x0000001806001986 */ /* 0x000fe2000c101112 */
[----:B------:R-:W-:-:S05]  /*22770*/  F2FP.SATFINITE.E5M2.F32.PACK_AB_MERGE_C R26, R27, R26, RZ ;  /* 0x0000001a1b1a723e */ /* 0x000fca00048060ff */
[----:B------:R0:W-:Y:S02]  /*22780*/  @P5 STG.E.U8 desc[UR18][R158.64], R26 ;  /* 0x0000001a9e005986 */ /* 0x0001e4000c101112 */
[----:B0-----:R-:W-:-:S04]  /*22790*/  PRMT R26, R26, 0x9910, RZ ;  /* 0x000099101a1a7816 */ /* 0x001fc800000000ff */
[----:B------:R-:W-:-:S05]  /*227a0*/  SHF.R.S32.HI R26, RZ, 0x8, R26 ;  /* 0x00000008ff1a7819 */ /* 0x000fca000001141a */
[----:B------:R-:W-:Y:S01]  /*227b0*/  @P6 STG.E.U8 desc[UR18][R152.64], R26 ;  /* 0x0000001a98006986 */ /* 0x000fe2000c101112 */
[----:B--2---:R-:W-:Y:S01]  /*227c0*/  ISETP.LT.AND P1, PT, R15, UR4, !P2 ;  /* 0x000000040f007c0c */ /* 0x004fe2000d721270 */
[----:B------:R-:W4:Y:S02]  /*227d0*/  LDCU UR4, c[0x0][0x39c] ;  /* 0x00007380ff0477ac */ /* 0x000f240008000800 */
[----:B----4-:R-:W-:Y:S01]  /*227e0*/  ISETP.LT.AND P5, PT, R13, UR4, !P2 ;  /* 0x000000040d007c0c */ /* 0x010fe2000d7a1270 */
[----:B------:R-:W3:Y:S01]  /*227f0*/  LDCU UR4, c[0x0][0x39c] ;  /* 0x00007380ff0477ac */ /* 0x000ee20008000800 */
[----:B------:R-:W2:Y:S01]  /*22800*/  LDL.LU R13, [R1+0x930] ;  /* 0x00093000010d7983 */ /* 0x000ea20000300800 */
[----:B---3--:R-:W-:Y:S01]  /*22810*/  ISETP.LT.AND P6, PT, R12, UR4, !P2 ;  /* 0x000000040c007c0c */ /* 0x008fe2000d7c1270 */
[----:B------:R-:W5:Y:S02]  /*22820*/  LDCU UR4, c[0x0][0x39c] ;  /* 0x00007380ff0477ac */ /* 0x000f640008000800 */
[----:B------:R-:W3:Y:S01]  /*22830*/  LDL.LU R12, [R1+0x92c] ;  /* 0x00092c00010c7983 */ /* 0x000ee20000300800 */
[----:B------:R-:W-:-:S02]  /*22840*/  F2FP.SATFINITE.E5M2.F32.PACK_AB_MERGE_C R28, R29, R28, RZ ;  /* 0x0000001c1d1c723e */ /* 0x000fc400048060ff */
[----:B------:R-:W-:Y:S01]  /*22850*/  F2FP.SATFINITE.E5M2.F32.PACK_AB_MERGE_C R30, R31, R30, RZ ;  /* 0x0000001e1f1e723e */ /* 0x000fe200048060ff */
[----:B------:R-:W4:Y:S04]  /*22860*/  LDL.LU R7, [R1+0x928] ;  /* 0x0009280001077983 */ /* 0x000f280000300800 */
[----:B------:R0:W-:Y:S04]  /*22870*/  @P0 STG.E.U8 desc[UR18][R150.64], R28 ;  /* 0x0000001c96000986 */ /* 0x0001e8000c101112 */
[----:B------:R-:W2:Y:S01]  /*22880*/  LDL.LU R6, [R1+0x924] ;  /* 0x0009240001067983 */ /* 0x000ea20000300800 */
[----:B-----5:R-:W-:Y:S01]  /*22890*/  ISETP.LT.AND P0, PT, R14, UR4, !P2 ;  /* 0x000000040e007c0c */ /* 0x020fe2000d701270 */
[----:B------:R-:W5:Y:S01]  /*228a0*/  LDCU UR4, c[0x0][0x39c] ;  /* 0x00007380ff0477ac */ /* 0x000f620008000800 */
[----:B0-----:R-:W-:-:S04]  /*228b0*/  PRMT R28, R28, 0x9910, RZ ;  /* 0x000099101c1c7816 */ /* 0x001fc800000000ff */
[----:B------:R-:W-:-:S05]  /*228c0*/  SHF.R.S32.HI R28, RZ, 0x8, R28 ;  /* 0x00000008ff1c7819 */ /* 0x000fca000001141c */
[----:B------:R-:W-:Y:S04]  /*228d0*/  @P3 STG.E.U8 desc[UR18][R8.64], R28 ;  /* 0x0000001c08003986 */ /* 0x000fe8000c101112 */
[----:B------:R0:W-:Y:S01]  /*228e0*/  @P1 STG.E.U8 desc[UR18][R160.64], R30 ;  /* 0x0000001ea0001986 */ /* 0x0001e2000c101112 */
[----:B------:R-:W-:Y:S02]  /*228f0*/  F2FP.SATFINITE.E5M2.F32.PACK_AB_MERGE_C R32, R33, R32, RZ ;  /* 0x000000202120723e */ /* 0x000fe400048060ff */
[----:B0-----:R-:W-:Y:S02]  /*22900*/  PRMT R30, R30, 0x9910, RZ ;  /* 0x000099101e1e7816 */ /* 0x001fe400000000ff */
[----:B-----5:R-:W-:-:S03]  /*22910*/  ISETP.LT.AND P3, PT, R5, UR4, !P2 ;  /* 0x0000000405007c0c */ /* 0x020fc6000d761270 */
[----:B------:R-:W-:Y:S01]  /*22920*/  IMAD.MOV.U32 R5, RZ, RZ, R30 ;  /* 0x000000ffff057224 */ /* 0x000fe200078e001e */
[----:B------:R-:W0:Y:S04]  /*22930*/  LDCU UR4, c[0x0][0x39c] ;  /* 0x00007380ff0477ac */ /* 0x000e280008000800 */
[----:B------:R-:W-:-:S05]  /*22940*/  SHF.R.S32.HI R5, RZ, 0x8, R5 ;  /* 0x00000008ff057819 */ /* 0x000fca0000011405 */
[----:B------:R5:W-:Y:S04]  /*22950*/  @P5 STG.E.U8 desc[UR18][R134.64], R5 ;  /* 0x0000000586005986 */ /* 0x000be8000c101112 */
[----:B------:R-:W-:Y:S01]  /*22960*/  @P6 STG.E.U8 desc[UR18][R148.64], R32 ;  /* 0x0000002094006986 */ /* 0x000fe2000c101112 */
[----:B---3--:R-:W-:Y:S02]  /*22970*/  ISETP.LT.AND P6, PT, R12, UR6, !P2 ;  /* 0x000000060c007c0c */ /* 0x008fe4000d7c1270 */
[----:B------:R-:W-:Y:S01]  /*22980*/  F2FP.SATFINITE.E5M2.F32.PACK_AB_MERGE_C R34, R35, R34, RZ ;  /* 0x000000222322723e */ /* 0x000fe200048060ff */
[----:B------:R-:W3:Y:S01]  /*22990*/  LDL.LU R12, [R1+0x8c0] ;  /* 0x0008c000010c7983 */ /* 0x000ee20000300800 */
[----:B0-----:R-:W-:Y:S01]  /*229a0*/  ISETP.LT.AND P1, PT, R4, UR4, !P2 ;  /* 0x0000000404007c0c */ /* 0x001fe2000d721270 */
[----:B------:R-:W2:Y:S01]  /*229b0*/  LDCU UR4, c[0x0][0x39c] ;  /* 0x00007380ff0477ac */ /* 0x000ea20008000800 */
[----:B------:R-:W-:Y:S01]  /*229c0*/  PRMT R4, R32, 0x9910, RZ ;  /* 0x0000991020047816 */ /* 0x000fe200000000ff */
[----:B------:R-:W-:Y:S01]  /*229d0*/  VIADD R0, R0, UR5 ;  /* 0x0000000500007c36 */ /* 0x000fe20008000000 */
[----:B------:R-:W-:Y:S01]  /*229e0*/  F2FP.SATFINITE.E5M2.F32.PACK_AB_MERGE_C R36, R37, R36, RZ ;  /* 0x000000242524723e */ /* 0x000fe200048060ff */
[----:B------:R-:W0:Y:S01]  /*229f0*/  LDCU UR6, c[0x0][0x39c] ;  /* 0x00007380ff0677ac */ /* 0x000e220008000800 */
[----:B------:R-:W-:-:S02]  /*22a00*/  SHF.R.S32.HI R4, RZ, 0x8, R4 ;  /* 0x00000008ff047819 */ /* 0x000fc40000011404 */
[----:B-----5:R-:W-:-:S03]  /*22a10*/  PRMT R5, R34, 0x9910, RZ ;  /* 0x0000991022057816 */ /* 0x020fc600000000ff */
[----:B------:R5:W-:Y:S01]  /*22a20*/  @P0 STG.E.U8 desc[UR18][R10.64], R4 ;  /* 0x000000040a000986 */ /* 0x000be2000c101112 */
[----:B------:R-:W-:Y:S01]  /*22a30*/  SHF.R.S32.HI R5, RZ, 0x8, R5 ;  /* 0x00000008ff057819 */ /* 0x000fe20000011405 */
[C---:B------:R-:W-:Y:S02]  /*22a40*/  VIADD R8, R0.reuse, UR5 ;  /* 0x0000000500087c36 */ /* 0x040fe40008000000 */
[----:B------:R-:W-:Y:S04]  /*22a50*/  @P3 STG.E.U8 desc[UR18][R132.64], R34 ;  /* 0x0000002284003986 */ /* 0x000fe8000c101112 */
[----:B-----5:R-:W0:Y:S01]  /*22a60*/  LDL.LU R11, [R1+0x8ac] ;  /* 0x0008ac00010b7983 */ /* 0x020e220000300800 */
[----:B--2---:R-:W-:Y:S01]  /*22a70*/  ISETP.LT.AND P5, PT, R13, UR4, !P2 ;  /* 0x000000040d007c0c */ /* 0x004fe2000d7a1270 */
[----:B------:R-:W3:Y:S02]  /*22a80*/  LDCU UR4, c[0x0][0x39c] ;  /* 0x00007380ff0477ac */ /* 0x000ee40008000800 */
[----:B------:R2:W-:Y:S01]  /*22a90*/  @P1 STG.E.U8 desc[UR18][R162.64], R5 ;  /* 0x00000005a2001986 */ /* 0x0005e2000c101112 */
[----:B------:R-:W-:-:S02]  /*22aa0*/  IADD3 R4, P1, PT, R0, R3, RZ ;  /* 0x0000000300047210 */ /* 0x000fc40007f3e0ff */
[----:B----4-:R-:W-:Y:S01]  /*22ab0*/  ISETP.LT.AND P0, PT, R7, UR7, !P2 ;  /* 0x0000000707007c0c */ /* 0x010fe2000d701270 */
[----:B------:R-:W4:Y:S01]  /*22ac0*/  LDL.LU R10, [R1+0x890] ;  /* 0x00089000010a7983 */ /* 0x000f220000300800 */
[----:B------:R-:W-:Y:S01]  /*22ad0*/  ISETP.LT.AND P3, PT, R6, UR9, !P2 ;  /* 0x0000000906007c0c */ /* 0x000fe2000d761270 */
[----:B------:R-:W4:Y:S01]  /*22ae0*/  LDCU UR7, c[0x0][0x39c] ;  /* 0x00007380ff0777ac */ /* 0x000f220008000800 */
[----:B------:R-:W-:Y:S01]  /*22af0*/  PRMT R7, R36, 0x9910, RZ ;  /* 0x0000991024077816 */ /* 0x000fe200000000ff */
[----:B------:R-:W5:Y:S01]  /*22b00*/  LDL.LU R13, [R1+0x884] ;  /* 0x00088400010d7983 */ /* 0x000f620000300800 */
[----:B------:R-:W-:Y:S01]  /*22b10*/  F2FP.SATFINITE.E5M2.F32.PACK_AB_MERGE_C R38, R39, R38, RZ ;  /* 0x000000262726723e */ /* 0x000fe200048060ff */
[----:B------:R-:W5:Y:S01]  /*22b20*/  LDCU UR9, c[0x0][0x39c] ;  /* 0x00007380ff0977ac */ /* 0x000f620008000800 */
[----:B--2---:R-:W-:Y:S01]  /*22b30*/  LEA.HI.X.SX32 R5, R0, R2, 0x1, P1 ;  /* 0x0000000200057211 */ /* 0x004fe200008f0eff */
[----:B------:R-:W1:Y:S01]  /*22b40*/  LDL.LU R9, [R1+0x934] ;  /* 0x0009340001097983 */ /* 0x000e620000300800 */
[----:B------:R-:W-:-:S02]  /*22b50*/  IADD3 R6, P1, PT, R8, R3, RZ ;  /* 0x0000000308067210 */ /* 0x000fc40007f3e0ff */
[----:B------:R-:W-:Y:S02]  /*22b60*/  SHF.R.S32.HI R0, RZ, 0x8, R7 ;  /* 0x00000008ff007819 */ /* 0x000fe40000011407 */
[C---:B------:R-:W-:Y:S01]  /*22b70*/  LEA.HI.X.SX32 R7, R8.reuse, R2, 0x1, P1 ;  /* 0x0000000208077211 */ /* 0x040fe200008f0eff */
[----:B------:R-:W-:Y:S01]  /*22b80*/  VIADD R8, R8, UR5 ;  /* 0x0000000508087c36 */ /* 0x000fe20008000000 */
[----:B------:R2:W-:Y:S04]  /*22b90*/  @P5 STG.E.U8 desc[UR18][R4.64], R36 ;  /* 0x0000002404005986 */ /* 0x0005e8000c101112 */
[----:B--2---:R-:W-:-:S04]  /*22ba0*/  IADD3 R4, P1, PT, R8, R3, RZ ;  /* 0x0000000308047210 */ /* 0x004fc80007f3e0ff */
[----:B------:R-:W-:Y:S02]  /*22bb0*/  LEA.HI.X.SX32 R5, R8, R2, 0x1, P1 ;  /* 0x0000000208057211 */ /* 0x000fe400008f0eff */
[----:B---3--:R-:W-:Y:S01]  /*22bc0*/  ISETP.LT.AND P1, PT, R12, UR4, !P2 ;  /* 0x000000040c007c0c */ /* 0x008fe2000d721270 */
[----:B------:R2:W-:Y:S01]  /*22bd0*/  @P6 STG.E.U8 desc[UR18][R6.64], R0 ;  /* 0x0000000006006986 */ /* 0x0005e2000c101112 */
[----:B------:R-:W3:Y:S03]  /*22be0*/  LDCU UR4, c[0x0][0x39c] ;  /* 0x00007380ff0477ac */ /* 0x000ee60008000800 */
[----:B------:R-:W3:Y:S01]  /*22bf0*/  LDL.LU R12, [R1+0x938] ;  /* 0x00093800010c7983 */ /* 0x000ee20000300800 */
[----:B--2---:R-:W-:Y:S01]  /*22c00*/  VIADD R0, R8, UR5 ;  /* 0x0000000508007c36 */ /* 0x004fe20008000000 */
[----:B------:R-:W-:-:S04]  /*22c10*/  PRMT R7, R38, 0x9910, RZ ;  /* 0x0000991026077816 */ /* 0x000fc800000000ff */
[CC--:B------:R-:W-:Y:S02]  /*22c20*/  IADD3 R6, P6, PT, R0.reuse, R3.reuse, RZ ;  /* 0x0000000300067210 */ /* 0x0c0fe40007fde0ff */
[----:B------:R-:W-:Y:S02]  /*22c30*/  SHF.R.S32.HI R8, RZ, 0x8, R7 ;  /* 0x00000008ff087819 */ /* 0x000fe40000011407 */
[C---:B------:R-:W-:Y:S02]  /*22c40*/  LEA.HI.X.SX32 R7, R0.reuse, R2, 0x1, P6 ;  /* 0x0000000200077211 */ /* 0x040fe400030f0eff */
[----:B0-----:R-:W-:Y:S01]  /*22c50*/  ISETP.LT.AND P5, PT, R11, UR6, !P2 ;  /* 0x000000060b007c0c */ /* 0x001fe2000d7a1270 */
[----:B------:R-:W-:Y:S01]  /*22c60*/  VIADD R0, R0, UR5 ;  /* 0x0000000500007c36 */ /* 0x000fe20008000000 */
[----:B------:R-:W2:Y:S01]  /*22c70*/  LDL.LU R11, [R1+0x940] ;  /* 0x00094000010b7983 */ /* 0x000ea20000300800 */
[----:B------:R-:W-:Y:S01]  /*22c80*/  F2FP.SATFINITE.E5M2.F32.PACK_AB_MERGE_C R40, R41, R40, RZ ;  /* 0x000000282928723e */ /* 0x000fe200048060ff */
[----:B------:R-:W2:Y:S02]  /*22c90*/  LDCU UR6, c[0x0][0x39c] ;  /* 0x00007380ff0677ac */ /* 0x000ea40008000800 */
[----:B------:R0:W-:Y:S04]  /*22ca0*/  @P0 STG.E.U8 desc[UR18][R4.64], R38 ;  /* 0x0000002604000986 */ /* 0x0001e8000c101112 */
[----:B------:R1:W-:Y:S01]  /*22cb0*/  @P3 STG.E.U8 desc[UR18][R6.64], R8 ;  /* 0x0000000806003986 */ /* 0x0003e2000c101112 */
[----:B0-----:R-:W-:-:S04]  /*22cc0*/  IADD3 R4, P6, PT, R0, R3, RZ ;  /* 0x0000000300047210 */ /* 0x001fc80007fde0ff */
[C---:B------:R-:W-:Y:S01]  /*22cd0*/  LEA.HI.X.SX32 R5, R0.reuse, R2, 0x1, P6 ;  /* 0x0000000200057211 */ /* 0x040fe200030f0eff */
[----:B------:R-:W-:Y:S01]  /*22ce0*/  VIADD R0, R0, UR5 ;  /* 0x0000000500007c36 */ /* 0x000fe20008000000 */
[----:B-1----:R-:W-:-:S03]  /*22cf0*/  PRMT R6, R40, 0x9910, RZ ;  /* 0x0000991028067816 */ /* 0x002fc600000000ff */
[----:B------:R0:W-:Y:S01]  /*22d00*/  @P1 STG.E.U8 desc[UR18][R4.64], R40 ;  /* 0x0000002804001986 */ /* 0x0001e2000c101112 */
[----:B------:R-:W-:Y:S01]  /*22d10*/  VIADD R7, R0, UR5 ;  /* 0x0000000500077c36 */ /* 0x000fe20008000000 */
[----:B------:R-:W-:Y:S02]  /*22d20*/  SHF.R.S32.HI R8, RZ, 0x8, R6 ;  /* 0x00000008ff087819 */ /* 0x000fe40000011406 */
[----:B----4-:R-:W-:Y:S01]  /*22d30*/  ISETP.LT.AND P0, PT, R10, UR7, !P2 ;  /* 0x000000070a007c0c */ /* 0x010fe2000d701270 */
[----:B------:R-:W1:Y:S01]  /*22d40*/  LDCU UR7, c[0x0][0x39c] ;  /* 0x00007380ff0777ac */ /* 0x000e620008000800 */
[----:B------:R-:W1:Y:S01]  /*22d50*/  LDL.LU R10, [R1+0x93c] ;  /* 0x00093c00010a7983 */ /* 0x000e620000300800 */
[----:B0-----:R-:W-:-:S04]  /*22d60*/  IADD3 R4, P1, PT, R0, R3, RZ ;  /* 0x0000000300047210 */ /* 0x001fc80007f3e0ff */
[----:B------:R-:W-:Y:S02]  /*22d70*/  LEA.HI.X.SX32 R5, R0, R2, 0x1, P1 ;  /* 0x0000000200057211 */ /* 0x000fe400008f0eff */
[C---:B------:R-:W-:Y:S01]  /*22d80*/  IADD3 R6, P1, PT, R7.reuse, R3, RZ ;  /* 0x0000000307067210 */ /* 0x040fe20007f3e0ff */
[----:B------:R-:W-:-:S03]  /*22d90*/  VIADD R0, R7, UR5 ;  /* 0x0000000507007c36 */ /* 0x000fc60008000000 */
[----:B------:R-:W-:Y:S02]  /*22da0*/  LEA.HI.X.SX32 R7, R7, R2, 0x1, P1 ;  /* 0x0000000207077211 */ /* 0x000fe400008f0eff */
[----:B---3--:R-:W-:Y:S02]  /*22db0*/  ISETP.LT.AND P1, PT, R12, UR4, !P2 ;  /* 0x000000040c007c0c */ /* 0x008fe4000d721270 */
[----:B-----5:R-:W-:Y:S01]  /*22dc0*/  ISETP.LT.AND P3, PT, R13, UR9, !P2 ;  /* 0x000000090d007c0c */ /* 0x020fe2000d761270 */
[----:B------:R-:W3:Y:S01]  /*22dd0*/  LDL.LU R12, [R1+0x8cc] ;  /* 0x0008cc00010c7983 */ /* 0x000ee20000300800 */
[----:B------:R-:W-:Y:S01]  /*22de0*/  F2FP.SATFINITE.E5M2.F32.PACK_AB_MERGE_C R42, R43, R42, RZ ;  /* 0x0000002a2b2a723e */ /* 0x000fe200048060ff */
[----:B------:R-:W3:Y:S01]  /*22df0*/  LDCU UR4, c[0x0][0x39c] ;  /* 0x00007380ff0477ac */ /* 0x000ee20008000800 */
[----:B------:R-:W-:Y:S01]  /*22e00*/  ISETP.LT.AND P6, PT, R9, UR10, !P2 ;  /* 0x0000000a09007c0c */ /* 0x000fe2000d7c1270 */
[----:B------:R0:W-:Y:S01]  /*22e10*/  @P5 STG.E.U8 desc[UR18][R4.64], R8 ;  /* 0x0000000804005986 */ /* 0x0001e2000c101112 */
[----:B------:R-:W-:Y:S01]  /*22e20*/  PRMT R9, R42, 0x9910, RZ ;  /* 0x000099102a097816 */ /* 0x000fe200000000ff */
[----:B------:R-:W4:Y:S02]  /*22e30*/  LDCU UR10, c[0x0][0x39c] ;  /* 0x00007380ff0a77ac */ /* 0x000f240008000800 */
[----:B------:R5:W-:Y:S01]  /*22e40*/  @P0 STG.E.U8 desc[UR18][R6.64], R42 ;  /* 0x0000002a06000986 */ /* 0x000be2000c101112 */
[----:B------:R-:W-:Y:S01]  /*22e50*/  SHF.R.S32.HI R9, RZ, 0x8, R9 ;  /* 0x00000008ff097819 */ /* 0x000fe20000011409 */
[----:B------:R-:W1:Y:S01]  /*22e60*/  LDCU UR9, c[0x0][0x39c] ;  /* 0x00007380ff0977ac */ /* 0x000e620008000800 */
[----:B0-----:R-:W-:-:S02]  /*22e70*/  IADD3 R4, P5, PT, R0, R3, RZ ;  /* 0x0000000300047210 */ /* 0x001fc40007fbe0ff */
[----:B--2---:R-:W-:Y:S01]  /*22e80*/  ISETP.LT.AND P0, PT, R11, UR6, !P2 ;  /* 0x000000060b007c0c */ /* 0x004fe2000d701270 */
[----:B------:R-:W0:Y:S01]  /*22e90*/  LDCU UR6, c[0x0][0x39c] ;  /* 0x00007380ff0677ac */ /* 0x000e220008000800 */
[----:B------:R-:W0:Y:S01]  /*22ea0*/  LDL.LU R11, [R1+0x8bc] ;  /* 0x0008bc00010b7983 */ /* 0x000e220000300800 */
[C---:B------:R-:W-:Y:S01]  /*22eb0*/  LEA.HI.X.SX32 R5, R0.reuse, R2, 0x1, P5 ;  /* 0x0000000200057211 */ /* 0x040fe200028f0eff */
[----:B------:R-:W-:Y:S01]  /*22ec0*/  VIADD R0, R0, UR5 ;  /* 0x0000000500007c36 */ /* 0x000fe20008000000 */
[----:B------:R-:W-:-:S03]  /*22ed0*/  F2FP.SATFINITE.E5M2.F32.PACK_AB_MERGE_C R44, R45, R44, RZ ;  /* 0x0000002c2d2c723e */ /* 0x000fc600048060ff */
[----:B------:R2:W-:Y:S01]  /*22ee0*/  @P3 STG.E.U8 desc[UR18][R4.64], R9 ;  /* 0x0000000904003986 */ /* 0x0005e2000c101112 */
[----:B------:R-:W-:Y:S01]  /*22ef0*/  VIADD R8, R0, UR5 ;  /* 0x0000000500087c36 */ /* 0x000fe20008000000 */
[----:B-----5:R-:W-:Y:S02]  /*22f00*/  PRMT R7, R44, 0x9910, RZ ;  /* 0x000099102c077816 */ /* 0x020fe400000000ff */
[----:B--2---:R-:W-:-:S04]  /*22f10*/  IADD3 R4, P3, PT, R0, R3, RZ ;  /* 0x0000000300047210 */ /* 0x004fc80007f7e0ff */
[-C--:B------:R-:W-:Y:S02]  /*22f20*/  LEA.HI.X.SX32 R5, R0, R2.reuse, 0x1, P3 ;  /* 0x0000000200057211 */ /* 0x080fe400018f0eff */
[CC--:B------:R-:W-:Y:S02]  /*22f30*/  IADD3 R6, P3, PT, R8.reuse, R3.reuse, RZ ;  /* 0x0000000308067210 */ /* 0x0c0fe40007f7e0ff */
[----:B------:R-:W-:Y:S02]  /*22f40*/  SHF.R.S32.HI R0, RZ, 0x8, R7 ;  /* 0x00000008ff007819 */ /* 0x000fe40000011407 */
[C---:B------:R-:W-:Y:S01]  /*22f50*/  LEA.HI.X.SX32 R7, R8.reuse, R2, 0x1, P3 ;  /* 0x0000000208077211 */ /* 0x040fe200018f0eff */
[----:B------:R-:W-:Y:S01]  /*22f60*/  VIADD R8, R8, UR5 ;  /* 0x0000000508087c36 */ /* 0x000fe20008000000 */
[----:B------:R2:W-:Y:S01]  /*22f70*/  @P6 STG.E.U8 desc[UR18][R4.64], R44 ;  /* 0x0000002c04006986 */ /* 0x0005e2000c101112 */
[----:B-1----:R-:W-:Y:S01]  /*22f80*/  ISETP.LT.AND P5, PT, R10, UR7, !P2 ;  /* 0x000000070a007c0c */ /* 0x002fe2000d7a1270 */
[----:B------:R-:W1:Y:S02]  /*22f90*/  LDCU UR7, c[0x0][0x39c] ;  /* 0x00007380ff0777ac */ /* 0x000e640008000800 */
[----:B------:R5:W-:Y:S04]  /*22fa0*/  @P1 STG.E.U8 desc[UR18][R6.64], R0 ;  /* 0x0000000006001986 */ /* 0x000be8000c101112 */
[----:B------:R-:W1:Y:S01]  /*22fb0*/  LDL.LU R10, [R1+0x8a0] ;  /* 0x0008a000010a7983 */ /* 0x000e620000300800 */
[----:B--2---:R-:W-:-:S03]  /*22fc0*/  IADD3 R4, P1, PT, R8, R3, RZ ;  /* 0x0000000308047210 */ /* 0x004fc60007f3e0ff */
[----:B------:R-:W2:Y:S01]  /*22fd0*/  LDL.LU R14, [R1+0x89c] ;  /* 0x00089c00010e7983 */ /* 0x000ea20000300800 */
[----:B------:R-:W-:-:S03]  /*22fe0*/  LEA.HI.X.SX32 R5, R8, R2, 0x1, P1 ;  /* 0x0000000208057211 */ /* 0x000fc600008f0eff */
[----:B------:R-:W4:Y:S01]  /*22ff0*/  LDL.LU R13, [R1+0x944] ;  /* 0x00094400010d7983 */ /* 0x000f220000300800 */
[----:B---3--:R-:W-:Y:S01]  /*23000*/  ISETP.LT.AND P1, PT, R12, UR4, !P2 ;  /* 0x000000040c007c0c */ /* 0x008fe2000d721270 */
[----:B-----5:R-:W-:Y:S02]  /*23010*/  VIADD R0, R8, UR5 ;  /* 0x0000000508007c36 */ /* 0x020fe40008000000 */
[----:B------:R-:W3:Y:S01]  /*23020*/  LDL.LU R12, [R1+0x948] ;  /* 0x00094800010c7983 */ /* 0x000ee20000300800 */
[----:B------:R-:W-:Y:S01]  /*23030*/  F2FP.SATFINITE.E5M2.F32.PACK_AB_MERGE_C R46, R47, R46, RZ ;  /* 0x0000002e2f2e723e */ /* 0x000fe200048060ff */
[----:B------:R-:W3:Y:S01]  /*23040*/  LDCU UR4, c[0x0][0x39c] ;  /* 0x00007380ff0477ac */ /* 0x000ee20008000800 */
[----:B------:R-:W-:Y:S02]  /*23050*/  IADD3 R6, P6, PT, R0, R3, RZ ;  /* 0x0000000300067210 */ /* 0x000fe40007fde0ff */
[----:B------:R-:W-:-:S04]  /*23060*/  PRMT R7, R46, 0x9910, RZ ;  /* 0x000099102e077816 */ /* 0x000fc800000000ff */
[----:B------:R-:W-:Y:S02]  /*23070*/  SHF.R.S32.HI R8, RZ, 0x8, R7 ;  /* 0x00000008ff087819 */ /* 0x000fe40000011407 */
[C---:B------:R-:W-:Y:S01]  /*23080*/  LEA.HI.X.SX32 R7, R0.reuse, R2, 0x1, P6 ;  /* 0x0000000200077211 */ /* 0x040fe200030f0eff */
[----:B------:R-:W-:Y:S01]  /*23090*/  VIADD R0, R0, UR5 ;  /* 0x0000000500007c36 */ /* 0x000fe20008000000 */
[----:B0-----:R-:W-:Y:S01]  /*230a0*/  ISETP.LT.AND P3, PT, R11, UR6, !P2 ;  /* 0x000000060b007c0c */ /* 0x001fe2000d761270 */
[----:B------:R0:W-:Y:S01]  /*230b0*/  @P0 STG.E.U8 desc[UR18][R4.64], R46 ;  /* 0x0000002e04000986 */ /* 0x0001e2000c101112 */
[----:B------:R-:W-:Y:S01]  /*230c0*/  F2FP.SATFINITE.E5M2.F32.PACK_AB_MERGE_C R48, R49, R48, RZ ;  /* 0x000000303130723e */ /* 0x000fe200048060ff */
[----:B------:R-:W5:Y:S02]  /*230d0*/  LDCU UR6, c[0x0][0x39c] ;  /* 0x00007380ff0677ac */ /* 0x000f640008000800 */
[----:B------:R-:W5:Y:S01]  /*230e0*/  LDL.LU R11, [R1+0x950] ;  /* 0x00095000010b7983 */ /* 0x000f620000300800 */
[----:B0-----:R-:W-:-:S04]  /*230f0*/  IADD3 R4, P6, PT, R0, R3, RZ ;  /* 0x0000000300047210 */ /* 0x001fc80007fde0ff */
[C---:B------:R-:W-:Y:S01]  /*23100*/  LEA.HI.X.SX32 R5, R0.reuse, R2, 0x1, P6 ;  /* 0x0000000200057211 */ /* 0x040fe200030f0eff */
[----:B------:R-:W-:Y:S01]  /*23110*/  VIADD R0, R0, UR5 ;  /* 0x0000000500007c36 */ /* 0x000fe20008000000 */
[----:B------:R0:W-:Y:S04]  /*23120*/  @P5 STG.E.U8 desc[UR18][R6.64], R8 ;  /* 0x0000000806005986 */ /* 0x0001e8000c101112 */
[----:B------:R1:W-:Y:S01]  /*23130*/  @P1 STG.E.U8 desc[UR18][R4.64], R48 ;  /* 0x0000003004001986 */ /* 0x0003e2000c101112 */
[----:B0-----:R-:W-:Y:S01]  /*23140*/  PRMT R6, R48, 0x9910, RZ ;  /* 0x0000991030067816 */ /* 0x001fe200000000ff */
[C---:B------:R-:W-:Y:S01]  /*23150*/  VIADD R7, R0.reuse, UR5 ;  /* 0x0000000500077c36 */ /* 0x040fe20008000000 */
[----:B-1----:R-:W-:Y:S02]  /*23160*/  IADD3 R4, P1, PT, R0, R3, RZ ;  /* 0x0000000300047210 */ /* 0x002fe40007f3e0ff */
[----:B------:R-:W-:-:S02]  /*23170*/  SHF.R.S32.HI R8, RZ, 0x8, R6 ;  /* 0x00000008ff087819 */ /* 0x000fc40000011406 */
[-C--:B------:R-:W-:Y:S02]  /*23180*/  LEA.HI.X.SX32 R5, R0, R2.reuse, 0x1, P1 ;  /* 0x0000000200057211 */ /* 0x080fe400008f0eff */
[C---:B------:R-:W-:Y:S01]  /*23190*/  IADD3 R6, P1, PT, R7.reuse, R3, RZ ;  /* 0x0000000307067210 */ /* 0x040fe20007f3e0ff */
[----:B------:R-:W-:Y:S01]  /*231a0*/  VIADD R0, R7, UR5 ;  /* 0x0000000507007c36 */ /* 0x000fe20008000000 */
[----:B------:R-:W-:Y:S02]  /*231b0*/  ISETP.LT.AND P0, PT, R10, UR7, !P2 ;  /* 0x000000070a007c0c */ /* 0x000fe4000d701270 */
[----:B----4-:R-:W-:Y:S01]  /*231c0*/  ISETP.LT.AND P6, PT, R13, UR10, !P2 ;  /* 0x0000000a0d007c0c */ /* 0x010fe2000d7c1270 */
[----:B------:R-:W4:Y:S01]  /*231d0*/  LDL.LU R10, [R1+0x94c] ;  /* 0x00094c00010a7983 */ /* 0x000f220000300800 */
[----:B------:R-:W-:Y:S01]  /*231e0*/  LEA.HI.X.SX32 R7, R7, R2, 0x1, P1 ;  /* 0x0000000207077211 */ /* 0x000fe200008f0eff */
[----:B------:R-:W4:Y:S02]  /*231f0*/  LDCU UR7, c[0x0][0x39c] ;  /* 0x00007380ff0777ac */ /* 0x000f240008000800 */
[----:B------:R-:W4:Y:S01]  /*23200*/  LDL.LU R13, [R1+0x8c8] ;  /* 0x0008c800010d7983 */ /* 0x000f220000300800 */
[----:B--2---:R-:W-:Y:S01]  /*23210*/  ISETP.LT.AND P5, PT, R14, UR9, !P2 ;  /* 0x000000090e007c0c */ /* 0x004fe2000d7a1270 */
[----:B------:R-:W0:Y:S01]  /*23220*/  LDCU UR9, c[0x0][0x39c] ;  /* 0x00007380ff0977ac */ /* 0x000e220008000800 */
[----:B------:R-:W-:Y:S01]  /*23230*/  F2FP.SATFINITE.E5M2.F32.PACK_AB_MERGE_C R50, R51, R50, RZ ;  /* 0x000000323332723e */ /* 0x000fe200048060ff */
[----:B------:R1:W-:Y:S01]  /*23240*/  @P3 STG.E.U8 desc[UR18][R4.64], R8 ;  /* 0x0000000804003986 */ /* 0x0003e2000c101112 */
[----:B------:R-:W-:Y:S01]  /*23250*/  F2FP.SATFINITE.E5M2.F32.PACK_AB_MERGE_C R53, R53, R52, RZ ;  /* 0x000000343535723e */ /* 0x000fe200048060ff */
[----:B------:R-:W2:Y:S01]  /*23260*/  LDCU UR10, c[0x0][0x39c] ;  /* 0x00007380ff0a77ac */ /* 0x000ea20008000800 */
[----:B---3--:R-:W-:-:S02]  /*23270*/  ISETP.LT.AND P1, PT, R12, UR4, !P2 ;  /* 0x000000040c007c0c */ /* 0x008fc4000d721270 */
[----:B------:R-:W-:Y:S01]  /*23280*/  PRMT R9, R50, 0x9910, RZ ;  /* 0x0000991032097816 */ /* 0x000fe200000000ff */
[----:B------:R-:W3:Y:S01]  /*23290*/  LDL.LU R12, [R1+0x880] ;  /* 0x00088000010c7983 */ /* 0x000ee20000300800 */
[C---:B-1----:R-:W-:Y:S01]  /*232a0*/  IADD3 R4, P3, PT, R0.reuse, R3, RZ ;  /* 0x0000000300047210 */ /* 0x042fe20007f7e0ff */
[----:B------:R-:W4:Y:S02]  /*232b0*/  LDCU UR4, c[0x0][0x39c] ;  /* 0x00007380ff0477ac */ /* 0x000f240008000800 */
[----:B------:R1:W-:Y:S01]  /*232c0*/  @P0 STG.E.U8 desc[UR18][R6.64], R50 ;  /* 0x0000003206000986 */ /* 0x0003e2000c101112 */
[C---:B------:R-:W-:Y:S02]  /*232d0*/  LEA.HI.X.SX32 R5, R0.reuse, R2, 0x1, P3 ;  /* 0x0000000200057211 */ /* 0x040fe400018f0eff */
[----:B------:R-:W-:Y:S01]  /*232e0*/  PRMT R8, R53, 0x9910, RZ ;  /* 0x0000991035087816 */ /* 0x000fe200000000ff */
[----:B------:R-:W2:Y:S04]  /*232f0*/  LDL.LU R16, [R1+0x87c] ;  /* 0x00087c0001107983 */ /* 0x000ea80000300800 */
[----:B------:R-:W0:Y:S01]  /*23300*/  LDL.LU R15, [R1+0x878] ;  /* 0x00087800010f7983 */ /* 0x000e220000300800 */
[----:B-----5:R-:W-:Y:S01]  /*23310*/  ISETP.LT.AND P0, PT, R11, UR6, !P2 ;  /* 0x000000060b007c0c */ /* 0x020fe2000d701270 */
[----:B-1----:R-:W-:Y:S01]  /*23320*/  IMAD.MOV.U32 R7, RZ, RZ, R8 ;  /* 0x000000ffff077224 */ /* 0x002fe200078e0008 */
[----:B------:R-:W-:Y:S01]  /*23330*/  SHF.R.S32.HI R11, RZ, 0x8, R9 ;  /* 0x00000008ff0b7819 */ /* 0x000fe20000011409 */
[----:B------:R-:W-:Y:S01]  /*23340*/  VIADD R9, R0, UR5 ;  /* 0x0000000500097c36 */ /* 0x000fe20008000000 */
[----:B------:R-:W3:Y:S01]  /*23350*/  LDCU UR6, c[0x0][0x39c] ;  /* 0x00007380ff0677ac */ /* 0x000ee20008000800 */
[----:B------:R-:W5:Y:S02]  /*23360*/  LDL.LU R14, [R1+0x964] ;  /* 0x00096400010e7983 */ /* 0x000f640000300800 */
[----:B------:R-:W-:-:S02]  /*23370*/  VIADD R0, R9, UR5 ;  /* 0x0000000509007c36 */ /* 0x000fc40008000000 */
[----:B------:R1:W-:Y:S02]  /*23380*/  @P5 STG.E.U8 desc[UR18][R4.64], R11 ;  /* 0x0000000b04005986 */ /* 0x0003e4000c101112 */
[----:B-1----:R-:W-:-:S04]  /*23390*/  IADD3 R4, P5, PT, R9, R3, RZ ;  /* 0x0000000309047210 */ /* 0x002fc80007fbe0ff */
[-C--:B------:R-:W-:Y:S02]  /*233a0*/  LEA.HI.X.SX32 R5, R9, R2.reuse, 0x1, P5 ;  /* 0x0000000209057211 */ /* 0x080fe400028f0eff */
[CC--:B------:R-:W-:Y:S02]  /*233b0*/  IADD3 R6, P5, PT, R0.reuse, R3.reuse, RZ ;  /* 0x0000000300067210 */ /* 0x0c0fe40007fbe0ff */
[----:B------:R-:W-:Y:S02]  /*233c0*/  SHF.R.S32.HI R9, RZ, 0x8, R7 ;  /* 0x00000008ff097819 */ /* 0x000fe40000011407 */
[C---:B------:R-:W-:Y:S01]  /*233d0*/  LEA.HI.X.SX32 R7, R0.reuse, R2, 0x1, P5 ;  /* 0x0000000200077211 */ /* 0x040fe200028f0eff */
[----:B------:R-:W-:Y:S01]  /*233e0*/  VIADD R0, R0, UR5 ;  /* 0x0000000500007c36 */ /* 0x000fe20008000000 */
[----:B------:R1:W-:Y:S04]  /*233f0*/  @P6 STG.E.U8 desc[UR18][R4.64], R53 ;  /* 0x0000003504006986 */ /* 0x0003e8000c101112 */
[----:B------:R3:W-:Y:S01]  /*23400*/  @P1 STG.E.U8 desc[UR18][R6.64], R9 ;  /* 0x0000000906001986 */ /* 0x0007e2000c101112 */
[----:B-1----:R-:W-:-:S04]  /*23410*/  IADD3 R4, P1, PT, R0, R3, RZ ;  /* 0x0000000300047210 */ /* 0x002fc80007f3e0ff */
[----:B------:R-:W-:Y:S02]  /*23420*/  LEA.HI.X.SX32 R5, R0, R2, 0x1, P1 ;  /* 0x0000000200057211 */ /* 0x000fe400008f0eff */
[----:B----4-:R-:W-:Y:S02]  /*23430*/  ISETP.LT.AND P1, PT, R13, UR4, !P2 ;  /* 0x000000040d007c0c */ /* 0x010fe4000d721270 */
[----:B---3--:R-:W-:Y:S01]  /*23440*/  ISETP.LT.AND P5, PT, R12, UR6, !P2 ;  /* 0x000000060c007c0c */ /* 0x008fe2000d7a1270 */
[----:B------:R-:W3:Y:S01]  /*23450*/  LDL.LU R13, [R1+0x968] ;  /* 0x00096800010d7983 */ /* 0x000ee20000300800 */
[----:B------:R-:W-:Y:S01]  /*23460*/  VIADD R8, R0, UR5 ;  /* 0x0000000500087c36 */ /* 0x000fe20008000000 */
[----:B------:R-:W-:Y:S01]  /*23470*/  ISETP.LT.AND P3, PT, R10, UR7, !P2 ;  /* 0x000000070a007c0c */ /* 0x000fe2000d761270 */
[----:B------:R-:W2:Y:S01]  /*23480*/  LDCU UR7, c[0x0][0x39c] ;  /* 0x00007380ff0777ac */ /* 0x000ea20008000800 */
[----:B------:R-:W4:Y:S02]  /*23490*/  LDL.LU R12, [R1+0x974] ;  /* 0x00097400010c7983 */ /* 0x000f240000300800 */
[----:B------:R-:W-:Y:S01]  /*234a0*/  IADD3 R6, P6, PT, R8, R3, RZ ;  /* 0x0000000308067210 */ /* 0x000fe20007fde0ff */
[----:B------:R-:W3:Y:S01]  /*234b0*/  LDCU UR4, c[0x0][0x39c] ;  /* 0x00007380ff0477ac */ /* 0x000ee20008000800 */
[----:B------:R-:W-:-:S02]  /*234c0*/  F2FP.SATFINITE.E5M2.F32.PACK_AB_MERGE_C R55, R55, R54, RZ ;  /* 0x000000363737723e */ /* 0x000fc400048060ff */
[C---:B------:R-:W-:Y:S01]  /*234d0*/  LEA.HI.X.SX32 R7, R8.reuse, R2, 0x1, P6 ;  /* 0x0000000208077211 */ /* 0x040fe200030f0eff */
[----:B------:R-:W-:Y:S01]  /*234e0*/  VIADD R8, R8, UR5 ;  /* 0x0000000508087c36 */ /* 0x000fe20008000000 */
[----:B------:R-:W-:Y:S01]  /*234f0*/  PRMT R10, R55, 0x9910, RZ ;  /* 0x00009910370a7816 */ /* 0x000fe200000000ff */
[----:B------:R1:W-:Y:S01]  /*23500*/  @P0 STG.E.U8 desc[UR18][R4.64], R55 ;  /* 0x0000003704000986 */ /* 0x0003e2000c101112 */
[----:B------:R-:W-:Y:S01]  /*23510*/  F2FP.SATFINITE.E5M2.F32.PACK_AB_MERGE_C R57, R57, R56, RZ ;  /* 0x000000383939723e */ /* 0x000fe200048060ff */
[----:B------:R-:W4:Y:S01]  /*23520*/  LDCU UR6, c[0x0][0x39c] ;  /* 0x00007380ff0677ac */ /* 0x000f220008000800 */
[----:B------:R-:W-:Y:S02]  /*23530*/  SHF.R.S32.HI R9, RZ, 0x8, R10 ;  /* 0x00000008ff097819 */ /* 0x000fe4000001140a */
[----:B------:R-:W-:Y:S01]  /*23540*/  PRMT R0, R57, 0x9910, RZ ;  /* 0x0000991039007816 */ /* 0x000fe200000000ff */
[----:B------:R-:W5:Y:S01]  /*23550*/  LDL.LU R10, [R1+0x970] ;  /* 0x00097000010a7983 */ /* 0x000f620000300800 */
[----:B-1----:R-:W-:-:S04]  /*23560*/  IADD3 R4, P6, PT, R8, R3, RZ ;  /* 0x0000000308047210 */ /* 0x002fc80007fde0ff */
[C---:B------:R-:W-:Y:S01]  /*23570*/  LEA.HI.X.SX32 R5, R8.reuse, R2, 0x1, P6 ;  /* 0x0000000208057211 */ /* 0x040fe200030f0eff */
[----:B------:R-:W-:Y:S01]  /*23580*/  VIADD R8, R8, UR5 ;  /* 0x0000000508087c36 */ /* 0x000fe20008000000 */
[----:B------:R1:W-:Y:S01]  /*23590*/  @P3 STG.E.U8 desc[UR18][R6.64], R9 ;  /* 0x0000000906003986 */ /* 0x0003e2000c101112 */
[----:B--2---:R-:W-:Y:S01]  /*235a0*/  ISETP.LT.AND P0, PT, R16, UR7, !P2 ;  /* 0x0000000710007c0c */ /* 0x004fe2000d701270 */
[----:B------:R-:W2:Y:S02]  /*235b0*/  LDCU UR7, c[0x0][0x39c] ;  /* 0x00007380ff0777ac */ /* 0x000ea40008000800 */
[----:B------:R0:W-:Y:S01]  /*235c0*/  @P1 STG.E.U8 desc[UR18][R4.64], R57 ;  /* 0x0000003904001986 */ /* 0x0001e2000c101112 */
[----:B-1----:R-:W-:Y:S02]  /*235d0*/  IMAD.MOV.U32 R9, RZ, RZ, R0 ;  /* 0x000000ffff097224 */ /* 0x002fe400078e0000 */
[C---:B------:R-:W-:Y:S01]  /*235e0*/  VIADD R0, R8.reuse, UR5 ;  /* 0x0000000508007c36 */ /* 0x040fe20008000000 */
[----:B0-----:R-:W-:-:S04]  /*235f0*/  IADD3 R4, P1, PT, R8, R3, RZ ;  /* 0x0000000308047210 */ /* 0x001fc80007f3e0ff */
[----:B------:R-:W-:Y:S02]  /*23600*/  LEA.HI.X.SX32 R5, R8, R2, 0x1, P1 ;  /* 0x0000000208057211 */ /* 0x000fe400008f0eff */
[C---:B------:R-:W-:Y:S02]  /*23610*/  IADD3 R6, P1, PT, R0.reuse, R3, RZ ;  /* 0x0000000300067210 */ /* 0x040fe40007f3e0ff */
[----:B------:R-:W-:Y:S02]  /*23620*/  SHF.R.S32.HI R9, RZ, 0x8, R9 ;  /* 0x00000008ff097819 */ /* 0x000fe40000011409 */
[----:B------:R-:W-:Y:S02]  /*23630*/  F2FP.SATFINITE.E5M2.F32.PACK_AB_MERGE_C R59, R59, R58, RZ ;  /* 0x0000003a3b3b723e */ /* 0x000fe400048060ff */
[C---:B------:R-:W-:Y:S01]  /*23640*/  LEA.HI.X.SX32 R7, R0.reuse, R2, 0x1, P1 ;  /* 0x0000000200077211 */ /* 0x040fe200008f0eff */
[----:B------:R0:W-:Y:S04]  /*23650*/  @P5 STG.E.U8 desc[UR18][R4.64], R9 ;  /* 0x0000000904005986 */ /* 0x0001e8000c101112 */
[----:B------:R-:W-:Y:S01]  /*23660*/  @P0 STG.E.U8 desc[UR18][R6.64], R59 ;  /* 0x0000003b06000986 */ /* 0x000fe2000c101112 */
[----:B---3--:R-:W-:Y:S01]  /*23670*/  ISETP.LT.AND P1, PT, R13, UR4, !P2 ;  /* 0x000000040d007c0c */ /* 0x008fe2000d721270 */
[----:B------:R-:W-:-:S02]  /*23680*/  VIADD R8, R0, UR5 ;  /* 0x0000000500087c36 */ /* 0x000fc40008000000 */
[----:B------:R-:W3:Y:S01]  /*23690*/  LDL.LU R13, [R1+0x874] ;  /* 0x00087400010d7983 */ /* 0x000ee20000300800 */
[----:B------:R-:W-:Y:S01]  /*236a0*/  ISETP.LT.AND P3, PT, R15, UR9, !P2 ;  /* 0x000000090f007c0c */ /* 0x000fe2000d761270 */
[----:B------:R-:W3:Y:S01]  /*236b0*/  LDCU UR4, c[0x0][0x39c] ;  /* 0x00007380ff0477ac */ /* 0x000ee20008000800 */
[----:B----4-:R-:W-:Y:S02]  /*236c0*/  ISETP.LT.AND P0, PT, R12, UR6, !P2 ;  /* 0x000000060c007c0c */ /* 0x010fe4000d701270 */
[----:B------:R-:W4:Y:S01]  /*236d0*/  LDL.LU R12, [R1+0x870] ;  /* 0x00087000010c7983 */ /* 0x000f220000300800 */
[----:B------:R-:W-:Y:S01]  /*236e0*/  PRMT R11, R59, 0x9910, RZ ;  /* 0x000099103b0b7816 */ /* 0x000fe200000000ff */
[----:B------:R-:W4:Y:S01]  /*236f0*/  LDCU UR6, c[0x0][0x39c] ;  /* 0x00007380ff0677ac */ /* 0x000f220008000800 */
[CC--:B0-----:R-:W-:Y:S01]  /*23700*/  IADD3 R4, P5, PT, R8.reuse, R3.reuse, RZ ;  /* 0x0000000308047210 */ /* 0x0c1fe20007fbe0ff */
[----:B------:R-:W4:Y:S01]  /*23710*/  LDL.LU R16, [R1+0x864] ;  /* 0x0008640001107983 */ /* 0x000f220000300800 */
[----:B------:R-:W-:Y:S01]  /*23720*/  SHF.R.S32.HI R11, RZ, 0x8, R11 ;  /* 0x00000008ff0b7819 */ /* 0x000fe2000001140b */
[----:B------:R-:W0:Y:S01]  /*23730*/  LDCU UR9, c[0x0][0x39c] ;  /* 0x00007380ff0977ac */ /* 0x000e220008000800 */
[C---:B------:R-:W-:Y:S01]  /*23740*/  LEA.HI.X.SX32 R5, R8.reuse, R2, 0x1, P5 ;  /* 0x0000000208057211 */ /* 0x040fe200028f0eff */
[----:B------:R-:W-:Y:S01]  /*23750*/  VIADD R8, R8, UR5 ;  /* 0x0000000508087c36 */ /* 0x000fe20008000000 */
[----:B-----5:R-:W-:Y:S01]  /*23760*/  ISETP.LT.AND P6, PT, R14, UR10, !P2 ;  /* 0x0000000a0e007c0c */ /* 0x020fe2000d7c1270 */
[----:B------:R-:W0:Y:S01]  /*23770*/  LDL.LU R15, [R1+0x860] ;  /* 0x00086000010f7983 */ /* 0x000e220000300800 */
[----:B------:R-:W-:Y:S01]  /*23780*/  F2FP.SATFINITE.E5M2.F32.PACK_AB_MERGE_C R61, R61, R60, RZ ;  /* 0x0000003c3d3d723e */ /* 0x000fe200048060ff */
[----:B------:R-:W-:Y:S01]  /*23790*/  VIADD R0, R8, UR5 ;  /* 0x0000000508007c36 */ /* 0x000fe20008000000 */
[----:B--2---:R-:W-:Y:S01]  /*237a0*/  ISETP.LT.AND P5, PT, R10, UR7, !P2 ;  /* 0x000000070a007c0c */ /* 0x004fe2000d7a1270 */
[----:B------:R1:W-:Y:S01]  /*237b0*/  @P3 STG.E.U8 desc[UR18][R4.64], R11 ;  /* 0x0000000b04003986 */ /* 0x0003e2000c101112 */
[----:B------:R-:W-:Y:S01]  /*237c0*/  PRMT R9, R61, 0x9910, RZ ;  /* 0x000099103d097816 */ /* 0x000fe200000000ff */
[----:B------:R-:W2:Y:S02]  /*237d0*/  LDCU UR7, c[0x0][0x39c] ;  /* 0x00007380ff0777ac */ /* 0x000ea40008000800 */
[----:B------:R-:W5:Y:S01]  /*237e0*/  LDL.LU R14, [R1+0x994] ;  /* 0x00099400010e7983 */ /* 0x000f620000300800 */
[----:B------:R-:W-:Y:S01]  /*237f0*/  F2FP.SATFINITE.E5M2.F32.PACK_AB_MERGE_C R63, R63, R62, RZ ;  /* 0x0000003e3f3f723e */ /* 0x000fe200048060ff */
[----:B------:R-:W5:Y:S01]  /*23800*/  LDCU UR10, c[0x0][0x39c] ;  /* 0x00007380ff0a77ac */ /* 0x000f620008000800 */
        /* <DEDUP_REMOVED lines=9> */
[-C--:B------:R-:W-:Y:S02]  /*238a0*/  LEA.HI.X.SX32 R5, R0, R2.reuse, 0x1, P1 ;  /* 0x0000000200057211 */ /* 0x080fe400008f0eff */
[----:B---3--:R-:W-:Y:S02]  /*238b0*/  ISETP.LT.AND P1, PT, R13, UR4, !P2 ;  /* 0x000000040d007c0c */ /* 0x008fe4000d721270 */
[----:B----4-:R-:W-:Y:S01]  /*238c0*/  ISETP.LT.AND P3, PT, R12, UR6, !P2 ;  /* 0x000000060c007c0c */ /* 0x010fe2000d761270 */
[----:B------:R-:W3:Y:S01]  /*238d0*/  LDL.LU R13, [R1+0x998] ;  /* 0x00099800010d7983 */ /* 0x000ee20000300800 */
[----:B------:R-:W-:Y:S01]  /*238e0*/  VIADD R8, R0, UR5 ;  /* 0x0000000500087c36 */ /* 0x000fe20008000000 */
[----:B------:R-:W-:Y:S01]  /*238f0*/  PRMT R10, R63, 0x9910, RZ ;  /* 0x000099103f0a7816 */ /* 0x000fe200000000ff */
[----:B------:R-:W3:Y:S01]  /*23900*/  LDCU UR4, c[0x0][0x39c] ;  /* 0x00007380ff0477ac */ /* 0x000ee20008000800 */
[----:B------:R-:W4:Y:S02]  /*23910*/  LDL.LU R12, [R1+0x9a4] ;  /* 0x0009a400010c7983 */ /* 0x000f240000300800 */
[C---:B--2---:R-:W-:Y:S01]  /*23920*/  IADD3 R6, P6, PT, R8.reuse, R3, RZ ;  /* 0x0000000308067210 */ /* 0x044fe20007fde0ff */
[----:B------:R-:W4:Y:S03]  /*23930*/  LDCU UR6, c[0x0][0x39c] ;  /* 0x00007380ff0677ac */ /* 0x000f260008000800 */
[C---:B------:R-:W-:Y:S01]  /*23940*/  LEA.HI.X.SX32 R7, R8.reuse, R2, 0x1, P6 ;  /* 0x0000000208077211 */ /* 0x040fe200030f0eff */
[----:B------:R-:W-:Y:S01]  /*23950*/  VIADD R8, R8, UR5 ;  /* 0x0000000508087c36 */ /* 0x000fe20008000000 */
[----:B------:R1:W-:Y:S01]  /*23960*/  @P0 STG.E.U8 desc[UR18][R4.64], R63 ;  /* 0x0000003f04000986 */ /* 0x0003e2000c101112 */
[----:B------:R-:W-:-:S02]  /*23970*/  F2FP.SATFINITE.E5M2.F32.PACK_AB_MERGE_C R65, R65, R64, RZ ;  /* 0x000000404141723e */ /* 0x000fc400048060ff */
[----:B------:R-:W-:Y:S02]  /*23980*/  SHF.R.S32.HI R9, RZ, 0x8, R10 ;  /* 0x00000008ff097819 */ /* 0x000fe4000001140a */
[----:B------:R-:W-:Y:S01]  /*23990*/  PRMT R0, R65, 0x9910, RZ ;  /* 0x0000991041007816 */ /* 0x000fe200000000ff */
[----:B------:R-:W2:Y:S01]  /*239a0*/  LDL.LU R10, [R1+0x9a0] ;  /* 0x0009a000010a7983 */ /* 0x000ea20000300800 */
[----:B-1----:R-:W-:-:S04]  /*239b0*/  IADD3 R4, P6, PT, R8, R3, RZ ;  /* 0x0000000308047210 */ /* 0x002fc80007fde0ff */
[C---:B------:R-:W-:Y:S01]  /*239c0*/  LEA.HI.X.SX32 R5, R8.reuse, R2, 0x1, P6 ;  /* 0x0000000208057211 */ /* 0x040fe200030f0eff */
[----:B------:R-:W-:Y:S01]  /*239d0*/  VIADD R8, R8, UR5 ;  /* 0x0000000508087c36 */ /* 0x000fe20008000000 */
[----:B------:R1:W-:Y:S01]  /*239e0*/  @P5 STG.E.U8 desc[UR18][R6.64], R9 ;  /* 0x0000000906005986 */ /* 0x0003e2000c101112 */
[----:B------:R-:W-:Y:S01]  /*239f0*/  ISETP.LT.AND P0, PT, R16, UR7, !P2 ;  /* 0x0000000710007c0c */ /* 0x000fe2000d701270 */
        /* <DEDUP_REMOVED lines=9> */
[----:B------:R-:W-:Y:S01]  /*23a90*/  LEA.HI.X.SX32 R7, R0, R2, 0x1, P1 ;  /* 0x0000000200077211 */ /* 0x000fe200008f0eff */
[----:B------:R0:W-:Y:S04]  /*23aa0*/  @P3 STG.E.U8 desc[UR18][R4.64], R9 ;  /* 0x0000000904003986 */ /* 0x0001e8000c101112 */
[----:B------:R-:W-:Y:S01]  /*23ab0*/  @P0 STG.E.U8 desc[UR18][R6.64], R67 ;  /* 0x0000004306000986 */ /* 0x000fe2000c101112 */
[----:B------:R-:W-:-:S02]  /*23ac0*/  ISETP.LT.AND P5, PT, R15, UR9, !P2 ;  /* 0x000000090f007c0c */ /* 0x000fc4000d7a1270 */
[----:B-----5:R-:W-:Y:S01]  /*23ad0*/  ISETP.LT.AND P6, PT, R14, UR10, !P2 ;  /* 0x0000000a0e007c0c */ /* 0x020fe2000d7c1270 */
[----:B------:R-:W-:Y:S01]  /*23ae0*/  VIADD R8, R0, UR5 ;  /* 0x0000000500087c36 */ /* 0x000fe20008000000 */
[----:B------:R-:W-:Y:S01]  /*23af0*/  PRMT R11, R67, 0x9910, RZ ;  /* 0x00009910430b7816 */ /* 0x000fe200000000ff */
[----:B------:R-:W1:Y:S01]  /*23b00*/  LDCU UR10, c[0x0][0x39c] ;  /* 0x00007380ff0a77ac */ /* 0x000e620008000800 */
[----:B---3--:R-:W-:Y:S01]  /*23b10*/  ISETP.LT.AND P1, PT, R13, UR4, !P2 ;  /* 0x000000040d007c0c */ /* 0x008fe2000d721270 */
[----:B------:R-:W3:Y:S01]  /*23b20*/  LDCU UR4, c[0x0][0x39c] ;  /* 0x00007380ff0477ac */ /* 0x000ee20008000800 */
[----:B------:R-:W3:Y:S01]  /*23b30*/  LDL.LU R13, [R1+0x85c] ;  /* 0x00085c00010d7983 */ /* 0x000ee20000300800 */
[----:B----4-:R-:W-:Y:S01]  /*23b40*/  ISETP.LT.AND P0, PT, R12, UR6, !P2 ;  /* 0x000000060c007c0c */ /* 0x010fe2000d701270 */
[----:B------:R-:W4:Y:S02]  /*23b50*/  LDCU UR6, c[0x0][0x39c] ;  /* 0x00007380ff0677ac */ /* 0x000f240008000800 */
[----:B------:R-:W4:Y:S01]  /*23b60*/  LDL.LU R12, [R1+0x858] ;  /* 0x00085800010c7983 */ /* 0x000f220000300800 */
[----:B------:R-:W-:-:S02]  /*23b70*/  F2FP.SATFINITE.E5M2.F32.PACK_AB_MERGE_C R69, R69, R68, RZ ;  /* 0x000000444545723e */ /* 0x000fc400048060ff */
[----:B------:R-:W-:Y:S01]  /*23b80*/  F2FP.SATFINITE.E5M2.F32.PACK_AB_MERGE_C R71, R71, R70, RZ ;  /* 0x000000464747723e */ /* 0x000fe200048060ff */
[----:B------:R-:W5:Y:S01]  /*23b90*/  LDL.LU R16, [R1+0x854] ;  /* 0x0008540001107983 */ /* 0x000f620000300800 */
[----:B------:R-:W1:Y:S03]  /*23ba0*/  LDCU UR9, c[0x0][0x39c] ;  /* 0x00007380ff0977ac */ /* 0x000e660008000800 */
[----:B------:R-:W5:Y:S04]  /*23bb0*/  LDL.LU R15, [R1+0x850] ;  /* 0x00085000010f7983 */ /* 0x000f680000300800 */
[----:B------:R-:W1:Y:S01]  /*23bc0*/  LDL.LU R14, [R1+0x9c4] ;  /* 0x0009c400010e7983 */ /* 0x000e620000300800 */
[----:B0-----:R-:W-:-:S02]  /*23bd0*/  IADD3 R4, P3, PT, R8, R3, RZ ;  /* 0x0000000308047210 */ /* 0x001fc40007f7e0ff */
[----:B------:R-:W-:Y:S02]  /*23be0*/  SHF.R.S32.HI R11, RZ, 0x8, R11 ;  /* 0x00000008ff0b7819 */ /* 0x000fe4000001140b */
[C---:B------:R-:W-:Y:S01]  /*23bf0*/  LEA.HI.X.SX32 R5, R8.reuse, R2, 0x1, P3 ;  /* 0x0000000208057211 */ /* 0x040fe200018f0eff */
[----:B------:R-:W-:-:S04]  /*23c00*/  VIADD R8, R8, UR5 ;  /* 0x0000000508087c36 */ /* 0x000fc80008000000 */
[----:B------:R0:W-:Y:S01]  /*23c10*/  @P5 STG.E.U8 desc[UR18][R4.64], R11 ;  /* 0x0000000b04005986 */ /* 0x0001e2000c101112 */
[C---:B------:R-:W-:Y:S01]  /*23c20*/  VIADD R0, R8.reuse, UR5 ;  /* 0x0000000508007c36 */ /* 0x040fe20008000000 */
[----:B------:R-:W-:Y:S02]  /*23c30*/  PRMT R9, R69, 0x9910, RZ ;  /* 0x0000991045097816 */ /* 0x000fe400000000ff */
[----:B0-----:R-:W-:-:S04]  /*23c40*/  IADD3 R4, P5, PT, R8, R3, RZ ;  /* 0x0000000308047210 */ /* 0x001fc80007fbe0ff */
[-C--:B------:R-:W-:Y:S02]  /*23c50*/  LEA.HI.X.SX32 R5, R8, R2.reuse, 0x1, P5 ;  /* 0x0000000208057211 */ /* 0x080fe400028f0eff */
[C---:B------:R-:W-:Y:S02]  /*23c60*/  IADD3 R6, P5, PT, R0.reuse, R3, RZ ;  /* 0x0000000300067210 */ /* 0x040fe40007fbe0ff */
[----:B------:R-:W-:Y:S02]  /*23c70*/  SHF.R.S32.HI R9, RZ, 0x8, R9 ;  /* 0x00000008ff097819 */ /* 0x000fe40000011409 */
[C---:B------:R-:W-:Y:S01]  /*23c80*/  LEA.HI.X.SX32 R7, R0.reuse, R2, 0x1, P5 ;  /* 0x0000000200077211 */ /* 0x040fe200028f0eff */
[----:B------:R-:W-:Y:S01]  /*23c90*/  VIADD R0, R0, UR5 ;  /* 0x0000000500007c36 */ /* 0x000fe20008000000 */
[----:B------:R0:W-:Y:S01]  /*23ca0*/  @P6 STG.E.U8 desc[UR18][R4.64], R69 ;  /* 0x0000004504006986 */ /* 0x0001e2000c101112 */
[----:B--2---:R-:W-:Y:S01]  /*23cb0*/  ISETP.LT.AND P3, PT, R10, UR7, !P2 ;  /* 0x000000070a007c0c */ /* 0x004fe2000d761270 */
[----:B------:R-:W5:Y:S02]  /*23cc0*/  LDCU UR7, c[0x0][0x39c] ;  /* 0x00007380ff0777ac */ /* 0x000f640008000800 */
[----:B------:R2:W-:Y:S01]  /*23cd0*/  @P1 STG.E.U8 desc[UR18][R6.64], R9 ;  /* 0x0000000906001986 */ /* 0x0005e2000c101112 */
[----:B------:R-:W-:-:S02]  /*23ce0*/  PRMT R10, R71, 0x9910, RZ ;  /* 0x00009910470a7816 */ /* 0x000fc400000000ff */
[----:B0-----:R-:W-:-:S04]  /*23cf0*/  IADD3 R4, P1, PT, R0, R3, RZ ;  /* 0x0000000300047210 */ /* 0x001fc80007f3e0ff */
[C---:B------:R-:W-:Y:S01]  /*23d00*/  LEA.HI.X.SX32 R5, R0.reuse, R2, 0x1, P1 ;  /* 0x0000000200057211 */ /* 0x040fe200008f0eff */
[----:B------:R-:W-:Y:S01]  /*23d10*/  VIADD R8, R0, UR5 ;  /* 0x0000000500087c36 */ /* 0x000fe20008000000 */
[----:B--2---:R-:W-:-:S04]  /*23d20*/  SHF.R.S32.HI R9, RZ, 0x8, R10 ;  /* 0x00000008ff097819 */ /* 0x004fc8000001140a */
[----:B------:R-:W-:-:S04]  /*23d30*/  IADD3 R6, P6, PT, R8, R3, RZ ;  /* 0x0000000308067210 */ /* 0x000fc80007fde0ff */
[C---:B------:R-:W-:Y:S01]  /*23d40*/  LEA.HI.X.SX32 R7, R8.reuse, R2, 0x1, P6 ;  /* 0x0000000208077211 */ /* 0x040fe200030f0eff */
[----:B------:R-:W-:Y:S01]  /*23d50*/  VIADD R8, R8, UR5 ;  /* 0x0000000508087c36 */ /* 0x000fe20008000000 */
[----:B------:R0:W-:Y:S04]  /*23d60*/  @P0 STG.E.U8 desc[UR18][R4.64], R71 ;  /* 0x0000004704000986 */ /* 0x0001e8000c101112 */
[----:B0-----:R-:W-:-:S04]  /*23d70*/  IADD3 R4, P6, PT, R8, R3, RZ ;  /* 0x0000000308047210 */ /* 0x001fc80007fde0ff */
[----:B------:R-:W-:Y:S02]  /*23d80*/  LEA.HI.X.SX32 R5, R8, R2, 0x1, P6 ;  /* 0x0000000208057211 */ /* 0x000fe400030f0eff */
[----:B---3--:R-:W-:Y:S02]  /*23d90*/  ISETP.LT.AND P1, PT, R13, UR4, !P2 ;  /* 0x000000040d007c0c */ /* 0x008fe4000d721270 */
[----:B----4-:R-:W-:Y:S01]  /*23da0*/  ISETP.LT.AND P5, PT, R12, UR6, !P2 ;  /* 0x000000060c007c0c */ /* 0x010fe2000d7a1270 */
[----:B------:R-:W2:Y:S01]  /*23db0*/  LDL.LU R13, [R1+0x9c8] ;  /* 0x0009c800010d7983 */ /* 0x000ea20000300800 */
[----:B------:R-:W-:Y:S01]  /*23dc0*/  F2FP.SATFINITE.E5M2.F32.PACK_AB_MERGE_C R73, R73, R72, RZ ;  /* 0x000000484949723e */ /* 0x000fe200048060ff */
[----:B------:R-:W-:Y:S01]  /*23dd0*/  VIADD R8, R8, UR5 ;  /* 0x0000000508087c36 */ /* 0x000fe20008000000 */
[----:B------:R-:W0:Y:S01]  /*23de0*/  LDCU UR6, c[0x0][0x39c] ;  /* 0x00007380ff0677ac */ /* 0x000e220008000800 */
[----:B------:R-:W0:Y:S01]  /*23df0*/  LDL.LU R12, [R1+0x9d4] ;  /* 0x0009d400010c7983 */ /* 0x000e220000300800 */
[----:B-----5:R-:W-:-:S02]  /*23e00*/  ISETP.LT.AND P0, PT, R16, UR7, !P2 ;  /* 0x0000000710007c0c */ /* 0x020fc4000d701270 */
[----:B-1----:R-:W-:Y:S01]  /*23e10*/  ISETP.LT.AND P6, PT, R14, UR10, !P2 ;  /* 0x0000000a0e007c0c */ /* 0x002fe2000d7c1270 */
[----:B------:R-:W3:Y:S01]  /*23e20*/  LDL.LU R10, [R1+0x9d0] ;  /* 0x0009d000010a7983 */ /* 0x000ee20000300800 */
[----:B------:R-:W-:Y:S01]  /*23e30*/  PRMT R0, R73, 0x9910, RZ ;  /* 0x0000991049007816 */ /* 0x000fe200000000ff */
[----:B------:R-:W3:Y:S02]  /*23e40*/  LDCU UR7, c[0x0][0x39c] ;  /* 0x00007380ff0777ac */ /* 0x000ee40008000800 */
[----:B------:R-:W4:Y:S01]  /*23e50*/  LDL.LU R14, [R1+0x84c] ;  /* 0x00084c00010e7983 */ /* 0x000f220000300800 */
[----:B------:R-:W2:Y:S03]  /*23e60*/  LDCU UR4, c[0x0][0x39c] ;  /* 0x00007380ff0477ac */ /* 0x000ea60008000800 */
[----:B------:R1:W-:Y:S01]  /*23e70*/  @P3 STG.E.U8 desc[UR18][R6.64], R9 ;  /* 0x0000000906003986 */ /* 0x0003e2000c101112 */
[----:B------:R-:W-:Y:S01]  /*23e80*/  F2FP.SATFINITE.E5M2.F32.PACK_AB_MERGE_C R75, R75, R74, RZ ;  /* 0x0000004a4b4b723e */ /* 0x000fe200048060ff */
[----:B------:R-:W5:Y:S02]  /*23e90*/  LDCU UR10, c[0x0][0x39c] ;  /* 0x00007380ff0a77ac */ /* 0x000f640008000800 */
[----:B------:R1:W-:Y:S01]  /*23ea0*/  @P1 STG.E.U8 desc[UR18][R4.64], R73 ;  /* 0x0000004904001986 */ /* 0x0003e2000c101112 */
[----:B------:R-:W-:Y:S01]  /*23eb0*/  ISETP.LT.AND P3, PT, R15, UR9, !P2 ;  /* 0x000000090f007c0c */ /* 0x000fe2000d761270 */
[----:B------:R-:W0:Y:S01]  /*23ec0*/  LDCU UR9, c[0x0][0x39c] ;  /* 0x00007380ff0977ac */ /* 0x000e220008000800 */
[----:B-1----:R-:W-:-:S02]  /*23ed0*/  IMAD.MOV.U32 R9, RZ, RZ, R0 ;  /* 0x000000ffff097224 */ /* 0x002fc400078e0000 */
[C---:B------:R-:W-:Y:S01]  /*23ee0*/  VIADD R0, R8.reuse, UR5 ;  /* 0x0000000508007c36 */ /* 0x040fe20008000000 */
[CC--:B------:R-:W-:Y:S02]  /*23ef0*/  IADD3 R4, P1, PT, R8.reuse, R3.reuse, RZ ;  /* 0x0000000308047210 */ /* 0x0c0fe40007f3e0ff */
[----:B------:R-:W-:Y:S02]  /*23f00*/  SHF.R.S32.HI R9, RZ, 0x8, R9 ;  /* 0x00000008ff097819 */ /* 0x000fe40000011409 */
[-C--:B------:R-:W-:Y:S01]  /*23f10*/  LEA.HI.X.SX32 R5, R8, R2.reuse, 0x1, P1 ;  /* 0x0000000208057211 */ /* 0x080fe200008f0eff */
[C---:B------:R-:W-:Y:S01]  /*23f20*/  VIADD R8, R0.reuse, UR5 ;  /* 0x0000000500087c36 */ /* 0x040fe20008000000 */
[C---:B------:R-:W-:Y:S02]  /*23f30*/  IADD3 R6, P1, PT, R0.reuse, R3, RZ ;  /* 0x0000000300067210 */ /* 0x040fe40007f3e0ff */
[----:B------:R-:W-:Y:S01]  /*23f40*/  PRMT R11, R75, 0x9910, RZ ;  /* 0x000099104b0b7816 */ /* 0x000fe200000000ff */
[----:B------:R1:W-:Y:S01]  /*23f50*/  @P5 STG.E.U8 desc[UR18][R4.64], R9 ;  /* 0x0000000904005986 */ /* 0x0003e2000c101112 */
[----:B------:R-:W-:Y:S01]  /*23f60*/  LEA.HI.X.SX32 R7, R0, R2, 0x1, P1 ;  /* 0x0000000200077211 */ /* 0x000fe200008f0eff */
[----:B------:R-:W-:Y:S01]  /*23f70*/  VIADD R0, R8, UR5 ;  /* 0x0000000508007c36 */ /* 0x000fe20008000000 */
[----:B------:R-:W-:-:S03]  /*23f80*/  SHF.R.S32.HI R11, RZ, 0x8, R11 ;  /* 0x00000008ff0b7819 */ /* 0x000fc6000001140b */
[----:B------:R0:W-:Y:S01]  /*23f90*/  @P0 STG.E.U8 desc[UR18][R6.64], R75 ;  /* 0x0000004b06000986 */ /* 0x0001e2000c101112 */
[----:B-1----:R-:W-:-:S04]  /*23fa0*/  IADD3 R4, P5, PT, R8, R3, RZ ;  /* 0x0000000308047210 */ /* 0x002fc80007fbe0ff */
[----:B------:R-:W-:Y:S02]  /*23fb0*/  LEA.HI.X.SX32 R5, R8, R2, 0x1, P5 ;  /* 0x0000000208057211 */ /* 0x000fe400028f0eff */
[----:B------:R-:W-:-:S03]  /*23fc0*/  F2FP.SATFINITE.E5M2.F32.PACK_AB_MERGE_C R77, R77, R76, RZ ;  /* 0x0000004c4d4d723e */ /* 0x000fc600048060ff */
[----:B------:R1:W-:Y:S01]  /*23fd0*/  @P3 STG.E.U8 desc[UR18][R4.64], R11 ;  /* 0x0000000b04003986 */ /* 0x0003e2000c101112 */
[----:B------:R-:W-:-:S04]  /*23fe0*/  IADD3 R8, P3, PT, R0, R3, RZ ;  /* 0x0000000300087210 */ /* 0x000fc80007f7e0ff */
[----:B------:R-:W-:-:S05]  /*23ff0*/  LEA.HI.X.SX32 R9, R0, R2, 0x1, P3 ;  /* 0x0000000200097211 */ /* 0x000fca00018f0eff */
[----:B------:R0:W-:Y:S01]  /*24000*/  @P6 STG.E.U8 desc[UR18][R8.64], R77 ;  /* 0x0000004d08006986 */ /* 0x0001e2000c101112 */
[----:B--2---:R-:W-:Y:S01]  /*24010*/  ISETP.LT.AND P1, PT, R13, UR4, !P2 ;  /* 0x000000040d007c0c */ /* 0x004fe2000d721270 */
[----:B------:R-:W4:Y:S01]  /*24020*/  LDCU UR4, c[0x0][0x39c] ;  /* 0x00007380ff0477ac */ /* 0x000f220008000800 */
[----:B0-----:R-:W-:Y:S01]  /*24030*/  ISETP.LT.AND P0, PT, R12, UR6, !P2 ;  /* 0x000000060c007c0c */ /* 0x001fe2000d701270 */
[----:B------:R-:W0:Y:S01]  /*24040*/  LDCU UR6, c[0x0][0x39c] ;  /* 0x00007380ff0677ac */ /* 0x000e220008000800 */
[----:B------:R-:W0:Y:S01]  /*24050*/  LDL.LU R12, [R1+0x848] ;  /* 0x00084800010c7983 */ /* 0x000e220000300800 */
[----:B---3--:R-:W-:Y:S01]  /*24060*/  ISETP.LT.AND P5, PT, R10, UR7, !P2 ;  /* 0x000000070a007c0c */ /* 0x008fe2000d7a1270 */
[----:B------:R-:W-:Y:S01]  /*24070*/  VIADD R10, R0, UR5 ;  /* 0x00000005000a7c36 */ /* 0x000fe20008000000 */
[----:B------:R-:W-:Y:S01]  /*24080*/  PRMT R13, R77, 0x9910, RZ ;  /* 0x000099104d0d7816 */ /* 0x000fe200000000ff */
[----:B------:R-:W2:Y:S01]  /*24090*/  LDL.LU R17, [R1+0x844] ;  /* 0x0008440001117983 */ /* 0x000ea20000300800 */
[----:B------:R-:W-:Y:S01]  /*240a0*/  F2FP.SATFINITE.E5M2.F32.PACK_AB_MERGE_C R79, R79, R78, RZ ;  /* 0x0000004e4f4f723e */ /* 0x000fe200048060ff */
[----:B------:R-:W2:Y:S01]  /*240b0*/  LDCU UR7, c[0x0][0x39c] ;  /* 0x00007380ff0777ac */ /* 0x000ea20008000800 */
[----:B------:R-:W-:Y:S01]  /*240c0*/  IADD3 R6, P3, PT, R10, R3, RZ ;  /* 0x000000030a067210 */ /* 0x000fe20007f7e0ff */
[----:B------:R-:W3:Y:S01]  /*240d0*/  LDL.LU R16, [R1+0x840] ;  /* 0x0008400001107983 */ /* 0x000ee20000300800 */
[----:B------:R-:W-:-:S02]  /*240e0*/  SHF.R.S32.HI R13, RZ, 0x8, R13 ;  /* 0x00000008ff0d7819 */ /* 0x000fc4000001140d */
[C---:B------:R-:W-:Y:S01]  /*240f0*/  LEA.HI.X.SX32 R7, R10.reuse, R2, 0x1, P3 ;  /* 0x000000020a077211 */ /* 0x040fe200018f0eff */
[----:B------:R-:W-:Y:S01]  /*24100*/  VIADD R10, R10, UR5 ;  /* 0x000000050a0a7c36 */ /* 0x000fe20008000000 */
[----:B------:R-:W5:Y:S04]  /*24110*/  LDL.LU R15, [R1+0x9cc] ;  /* 0x0009cc00010f7983 */ /* 0x000f680000300800 */
[----:B------:R4:W-:Y:S01]  /*24120*/  @P1 STG.E.U8 desc[UR18][R6.64], R13 ;  /* 0x0000000d06001986 */ /* 0x0009e2000c101112 */
[----:B-1----:R-:W-:-:S04]  /*24130*/  IADD3 R4, P1, PT, R10, R3, RZ ;  /* 0x000000030a047210 */ /* 0x002fc80007f3e0ff */
[----:B------:R-:W-:Y:S02]  /*24140*/  LEA.HI.X.SX32 R5, R10, R2, 0x1, P1 ;  /* 0x000000020a057211 */ /* 0x000fe400008f0eff */
[----:B----4-:R-:W-:Y:S01]  /*24150*/  ISETP.LT.AND P1, PT, R14, UR4, !P2 ;  /* 0x000000040e007c0c */ /* 0x010fe2000d721270 */
[----:B------:R-:W-:Y:S01]  /*24160*/  VIADD R0, R10, UR5 ;  /* 0x000000050a007c36 */ /* 0x000fe20008000000 */
[----:B------:R-:W4:Y:S01]  /*24170*/  LDL.LU R14, [R1+0x9c0] ;  /* 0x0009c000010e7983 */ /* 0x000f220000300800 */
[----:B------:R-:W-:Y:S01]  /*24180*/  PRMT R11, R79, 0x9910, RZ ;  /* 0x000099104f0b7816 */ /* 0x000fe200000000ff */
[----:B------:R-:W4:Y:S02]  /*24190*/  LDCU UR4, c[0x0][0x39c] ;  /* 0x00007380ff0477ac */ /* 0x000f240008000800 */
[----:B------:R-:W-:-:S04]  /*241a0*/  IADD3 R8, P6, PT, R0, R3, RZ ;  /* 0x0000000300087210 */ /* 0x000fc80007fde0ff */
[C---:B------:R-:W-:Y:S01]  /*241b0*/  LEA.HI.X.SX32 R9, R0.reuse, R2, 0x1, P6 ;  /* 0x0000000200097211 */ /* 0x040fe200030f0eff */
[----:B------:R-:W-:Y:S01]  /*241c0*/  VIADD R0, R0, UR5 ;  /* 0x0000000500007c36 */ /* 0x000fe20008000000 */
[----:B------:R-:W-:-:S04]  /*241d0*/  SHF.R.S32.HI R11, RZ, 0x8, R11 ;  /* 0x00000008ff0b7819 */ /* 0x000fc8000001140b */
[C---:B------:R-:W-:Y:S02]  /*241e0*/  IADD3 R6, P6, PT, R0.reuse, R3, RZ ;  /* 0x0000000300067210 */ /* 0x040fe40007fde0ff */
[----:B------:R-:W-:Y:S02]  /*241f0*/  F2FP.SATFINITE.E5M2.F32.PACK_AB_MERGE_C R81, R81, R80, RZ ;  /* 0x000000505151723e */ /* 0x000fe400048060ff */
[C---:B------:R-:W-:Y:S01]  /*24200*/  LEA.HI.X.SX32 R7, R0.reuse, R2, 0x1, P6 ;  /* 0x0000000200077211 */ /* 0x040fe200030f0eff */
[----:B------:R-:W-:Y:S01]  /*24210*/  VIADD R0, R0, UR5 ;  /* 0x0000000500007c36 */ /* 0x000fe20008000000 */
[----:B------:R1:W-:Y:S04]  /*24220*/  @P0 STG.E.U8 desc[UR18][R4.64], R79 ;  /* 0x0000004f04000986 */ /* 0x0003e8000c101112 */
[----:B------:R1:W-:Y:S04]  /*24230*/  @P5 STG.E.U8 desc[UR18][R8.64], R11 ;  /* 0x0000000b08005986 */ /* 0x0003e8000c101112 */
[----:B------:R0:W-:Y:S01]  /*24240*/  @P1 STG.E.U8 desc[UR18][R6.64], R81 ;  /* 0x0000005106001986 */ /* 0x0001e2000c101112 */
[----:B-1----:R-:W-:-:S02]  /*24250*/  PRMT R5, R81, 0x9910, RZ ;  /* 0x0000991051057816 */ /* 0x002fc400000000ff */
[CC--:B------:R-:W-:Y:S01]  /*24260*/  IADD3 R4, P1, PT, R0.reuse, R3.reuse, RZ ;  /* 0x0000000300047210 */ /* 0x0c0fe20007f3e0ff */
[C---:B------:R-:W-:Y:S02]  /*24270*/  VIADD R9, R0.reuse, UR5 ;  /* 0x0000000500097c36 */ /* 0x040fe40008000000 */
[----:B------:R-:W-:Y:S01]  /*24280*/  IMAD.MOV.U32 R11, RZ, RZ, R5 ;  /* 0x000000ffff0b7224 */ /* 0x000fe200078e0005 */
[----:B------:R-:W-:Y:S02]  /*24290*/  LEA.HI.X.SX32 R5, R0, R2, 0x1, P1 ;  /* 0x0000000200057211 */ /* 0x000fe400008f0eff */
[C---:B------:R-:W-:Y:S01]  /*242a0*/  IADD3 R8, P1, PT, R9.reuse, R3, RZ ;  /* 0x0000000309087210 */ /* 0x040fe20007f3e0ff */
[----:B------:R-:W-:-:S03]  /*242b0*/  VIADD R0, R9, UR5 ;  /* 0x0000000509007c36 */ /* 0x000fc60008000000 */
[----:B------:R-:W-:Y:S02]  /*242c0*/  LEA.HI.X.SX32 R9, R9, R2, 0x1, P1 ;  /* 0x0000000209097211 */ /* 0x000fe400008f0eff */
[----:B0-----:R-:W-:Y:S01]  /*242d0*/  ISETP.LT.AND P3, PT, R12, UR6, !P2 ;  /* 0x000000060c007c0c */ /* 0x001fe2000d761270 */
[----:B------:R-:W0:Y:S01]  /*242e0*/  LDCU UR6, c[0x0][0x39c] ;  /* 0x00007380ff0677ac */ /* 0x000e220008000800 */
[----:B------:R-:W0:Y:S04]  /*242f0*/  LDL.LU R12, [R1+0x9bc] ;  /* 0x0009bc00010c7983 */ /* 0x000e280000300800 */
[----:B------:R-:W3:Y:S01]  /*24300*/  LDL.LU R10, [R1+0x9b8] ;  /* 0x0009b800010a7983 */ /* 0x000ee20000300800 */
[----:B-----5:R-:W-:Y:S01]  /*24310*/  ISETP.LT.AND P6, PT, R15, UR10, !P2 ;  /* 0x0000000a0f007c0c */ /* 0x020fe2000d7c1270 */
[----:B------:R-:W1:Y:S02]  /*24320*/  LDCU UR10, c[0x0][0x39c] ;  /* 0x00007380ff0a77ac */ /* 0x000e640008000800 */
[----:B------:R-:W5:Y:S01]  /*24330*/  LDL.LU R15, [R1+0x83c] ;  /* 0x00083c00010f7983 */ /* 0x000f620000300800 */
[----:B----4-:R-:W-:Y:S01]  /*24340*/  ISETP.LT.AND P1, PT, R14, UR4, !P2 ;  /* 0x000000040e007c0c */ /* 0x010fe2000d721270 */
[----:B------:R-:W5:Y:S02]  /*24350*/  LDCU UR4, c[0x0][0x39c] ;  /* 0x00007380ff0477ac */ /* 0x000f640008000800 */
[----:B------:R-:W4:Y:S01]  /*24360*/  LDL.LU R14, [R1+0x838] ;  /* 0x00083800010e7983 */ /* 0x000f220000300800 */
[----:B--2---:R-:W-:Y:S01]  /*24370*/  ISETP.LT.AND P0, PT, R17, UR7, !P2 ;  /* 0x0000000711007c0c */ /* 0x004fe2000d701270 */
[----:B------:R-:W2:Y:S01]  /*24380*/  LDCU UR7, c[0x0][0x39c] ;  /* 0x00007380ff0777ac */ /* 0x000ea20008000800 */
[----:B------:R-:W-:Y:S01]  /*24390*/  SHF.R.S32.HI R11, RZ, 0x8, R11 ;  /* 0x00000008ff0b7819 */ /* 0x000fe2000001140b */
[----:B------:R-:W4:Y:S01]  /*243a0*/  LDL.LU R18, [R1+0x834] ;  /* 0x0008340001127983 */ /* 0x000f220000300800 */
[----:B---3--:R-:W-:Y:S01]  /*243b0*/  ISETP.LT.AND P5, PT, R16, UR9, !P2 ;  /* 0x0000000910007c0c */ /* 0x008fe2000d7a1270 */
[----:B------:R-:W3:Y:S01]  /*243c0*/  LDCU UR9, c[0x0][0x39c] ;  /* 0x00007380ff0977ac */ /* 0x000ee20008000800 */
[----:B------:R-:W-:Y:S01]  /*243d0*/  F2FP.SATFINITE.E5M2.F32.PACK_AB_MERGE_C R83, R83, R82, RZ ;  /* 0x000000525353723e */ /* 0x000fe200048060ff */
[----:B------:R1:W-:Y:S01]  /*243e0*/  @P3 STG.E.U8 desc[UR18][R4.64], R11 ;  /* 0x0000000b04003986 */ /* 0x0003e2000c101112 */
[----:B------:R-:W-:-:S02]  /*243f0*/  IADD3 R6, P3, PT, R0, R3, RZ ;  /* 0x0000000300067210 */ /* 0x000fc40007f7e0ff */
[----:B------:R-:W-:Y:S01]  /*24400*/  PRMT R13, R83, 0x9910, RZ ;  /* 0x00009910530d7816 */ /* 0x000fe200000000ff */
[----:B------:R-:W3:Y:S01]  /*24410*/  LDL.LU R17, [R1+0x830] ;  /* 0x0008300001117983 */ /* 0x000ee20000300800 */
[C---:B------:R-:W-:Y:S01]  /*24420*/  LEA.HI.X.SX32 R7, R0.reuse, R2, 0x1, P3 ;  /* 0x0000000200077211 */ /* 0x040fe200018f0eff */
[----:B------:R-:W-:Y:S01]  /*24430*/  VIADD R0, R0, UR5 ;  /* 0x0000000500007c36 */ /* 0x000fe20008000000 */
[----:B------:R-:W-:Y:S01]  /*24440*/  SHF.R.S32.HI R13, RZ, 0x8, R13 ;  /* 0x00000008ff0d7819 */ /* 0x000fe2000001140d */
[----:B------:R0:W-:Y:S01]  /*24450*/  @P0 STG.E.U8 desc[UR18][R8.64], R83 ;  /* 0x0000005308000986 */ /* 0x0001e2000c101112 */
[----:B------:R-:W-:-:S03]  /*24460*/  F2FP.SATFINITE.E5M2.F32.PACK_AB_MERGE_C R85, R85, R84, RZ ;  /* 0x000000545555723e */ /* 0x000fc600048060ff */
[----:B------:R0:W-:Y:S01]  /*24470*/  @P5 STG.E.U8 desc[UR18][R6.64], R13 ;  /* 0x0000000d06005986 */ /* 0x0001e2000c101112 */
[C---:B-1----:R-:W-:Y:S02]  /*24480*/  IADD3 R4, P5, PT, R0.reuse, R3, RZ ;  /* 0x0000000300047210 */ /* 0x042fe40007fbe0ff */
[----:B------:R-:W-:Y:S01]  /*24490*/  PRMT R11, R85, 0x9910, RZ ;  /* 0x00009910550b7816 */ /* 0x000fe200000000ff */
[----:B------:R-:W3:Y:S01]  /*244a0*/  LDL.LU R16, [R1+0x9b4] ;  /* 0x0009b40001107983 */ /* 0x000ee20000300800 */
[----:B------:R-:W-:Y:S02]  /*244b0*/  LEA.HI.X.SX32 R5, R0, R2, 0x1, P5 ;  /* 0x0000000200057211 */ /* 0x000fe400028f0eff */
[----:B------:R-:W-:-:S03]  /*244c0*/  SHF.R.S32.HI R11, RZ, 0x8, R11 ;  /* 0x00000008ff0b7819 */ /* 0x000fc6000001140b */
[----:B------:R1:W-:Y:S01]  /*244d0*/  @P6 STG.E.U8 desc[UR18][R4.64], R85 ;  /* 0x0000005504006986 */ /* 0x0003e2000c101112 */
[----:B0-----:R-:W-:Y:S01]  /*244e0*/  ISETP.LT.AND P0, PT, R12, UR6, !P2 ;  /* 0x000000060c007c0c */ /* 0x001fe2000d701270 */
[----:B------:R-:W4:Y:S01]  /*244f0*/  LDCU UR6, c[0x0][0x39c] ;  /* 0x00007380ff0677ac */ /* 0x000f220008000800 */
[----:B--2---:R-:W-:Y:S01]  /*24500*/  ISETP.LT.AND P3, PT, R10, UR7, !P2 ;  /* 0x000000070a007c0c */ /* 0x004fe2000d761270 */
[----:B------:R-:W-:Y:S01]  /*24510*/  VIADD R10, R0, UR5 ;  /* 0x00000005000a7c36 */ /* 0x000fe20008000000 */
[----:B------:R-:W0:Y:S04]  /*24520*/  LDCU UR7, c[0x0][0x39c] ;  /* 0x00007380ff0777ac */ /* 0x000e280008000800 */
[----:B------:R-:W-:-:S04]  /*24530*/  IADD3 R8, P5, PT, R10, R3, RZ ;  /* 0x000000030a087210 */ /* 0x000fc80007fbe0ff */
[C---:B------:R-:W-:Y:S01]  /*24540*/  LEA.HI.X.SX32 R9, R10.reuse, R2, 0x1, P5 ;  /* 0x000000020a097211 */ /* 0x040fe200028f0eff */
[----:B------:R-:W-:-:S04]  /*24550*/  VIADD R10, R10, UR5 ;  /* 0x000000050a0a7c36 */ /* 0x000fc80008000000 */
[----:B------:R2:W-:Y:S01]  /*24560*/  @P1 STG.E.U8 desc[UR18][R8.64], R11 ;  /* 0x0000000b08001986 */ /* 0x0005e2000c101112 */
[----:B------:R-:W-:-:S04]  /*24570*/  IADD3 R6, P1, PT, R10, R3, RZ ;  /* 0x000000030a067210 */ /* 0x000fc80007f3e0ff */
[----:B------:R-:W-:Y:S02]  /*24580*/  LEA.HI.X.SX32 R7, R10, R2, 0x1, P1 ;  /* 0x000000020a077211 */ /* 0x000fe400008f0eff */
[----:B-----5:R-:W-:Y:S02]  /*24590*/  ISETP.LT.AND P1, PT, R15, UR4, !P2 ;  /* 0x000000040f007c0c */ /* 0x020fe4000d721270 */
[----:B----4-:R-:W-:Y:S01]  /*245a0*/  ISETP.LT.AND P5, PT, R14, UR6, !P2 ;  /* 0x000000060e007c0c */ /* 0x010fe2000d7a1270 */
[----:B------:R-:W4:Y:S01]  /*245b0*/  LDL.LU R15, [R1+0x9b0] ;  /* 0x0009b000010f7983 */ /* 0x000f220000300800 */
[----:B------:R-:W-:Y:S01]  /*245c0*/  VIADD R0, R10, UR5 ;  /* 0x000000050a007c36 */ /* 0x000fe20008000000 */
[----:B------:R-:W-:Y:S01]  /*245d0*/  F2FP.SATFINITE.E5M2.F32.PACK_AB_MERGE_C R87, R87, R86, RZ ;  /* 0x000000565757723e */ /* 0x000fe200048060ff */
[----:B------:R-:W4:Y:S01]  /*245e0*/  LDCU UR4, c[0x0][0x39c] ;  /* 0x00007380ff0477ac */ /* 0x000f220008000800 */
[----:B------:R-:W5:Y:S02]  /*245f0*/  LDL.LU R14, [R1+0x9ac] ;  /* 0x0009ac00010e7983 */ /* 0x000f640000300800 */
[C---:B-1----:R-:W-:Y:S01]  /*24600*/  IADD3 R4, P6, PT, R0.reuse, R3, RZ ;  /* 0x0000000300047210 */ /* 0x042fe20007fde0ff */
[----:B------:R-:W5:Y:S01]  /*24610*/  LDCU UR6, c[0x0][0x39c] ;  /* 0x00007380ff0677ac */ /* 0x000f620008000800 */
[----:B------:R-:W-:Y:S01]  /*24620*/  PRMT R12, R87, 0x9910, RZ ;  /* 0x00009910570c7816 */ /* 0x000fe200000000ff */
[----:B------:R-:W3:Y:S01]  /*24630*/  LDL.LU R10, [R1+0x9a8] ;  /* 0x0009a800010a7983 */ /* 0x000ee20000300800 */
[C---:B------:R-:W-:Y:S01]  /*24640*/  LEA.HI.X.SX32 R5, R0.reuse, R2, 0x1, P6 ;  /* 0x0000000200057211 */ /* 0x040fe200030f0eff */
[----:B------:R-:W-:Y:S01]  /*24650*/  VIADD R0, R0, UR5 ;  /* 0x0000000500007c36 */ /* 0x000fe20008000000 */
[----:B--2---:R-:W-:-:S04]  /*24660*/  SHF.R.S32.HI R11, RZ, 0x8, R12 ;  /* 0x00000008ff0b7819 */ /* 0x004fc8000001140c */
[CC--:B------:R-:W-:Y:S02]  /*24670*/  IADD3 R8, P6, PT, R0.reuse, R3.reuse, RZ ;  /* 0x0000000300087210 */ /* 0x0c0fe40007fde0ff */
[----:B------:R-:W-:Y:S02]  /*24680*/  F2FP.SATFINITE.E5M2.F32.PACK_AB_MERGE_C R89, R89, R88, RZ ;  /* 0x000000585959723e */ /* 0x000fe400048060ff */
[C---:B------:R-:W-:Y:S01]  /*24690*/  LEA.HI.X.SX32 R9, R0.reuse, R2, 0x1, P6 ;  /* 0x0000000200097211 */ /* 0x040fe200030f0eff */
[----:B------:R-:W-:Y:S01]  /*246a0*/  VIADD R0, R0, UR5 ;  /* 0x0000000500007c36 */ /* 0x000fe20008000000 */
[----:B------:R1:W-:Y:S01]  /*246b0*/  @P0 STG.E.U8 desc[UR18][R6.64], R87 ;  /* 0x0000005706000986 */ /* 0x0003e2000c101112 */
[----:B0-----:R-:W-:Y:S01]  /*246c0*/  ISETP.LT.AND P0, PT, R18, UR7, !P2 ;  /* 0x0000000712007c0c */ /* 0x001fe2000d701270 */
[----:B------:R-:W0:Y:S02]  /*246d0*/  LDCU UR7, c[0x0][0x39c] ;  /* 0x00007380ff0777ac */ /* 0x000e240008000800 */
[----:B------:R2:W-:Y:S04]  /*246e0*/  @P3 STG.E.U8 desc[UR18][R4.64], R11 ;  /* 0x0000000b04003986 */ /* 0x0005e8000c101112 */
[----:B------:R0:W-:Y:S01]  /*246f0*/  @P1 STG.E.U8 desc[UR18][R8.64], R89 ;  /* 0x0000005908001986 */ /* 0x0001e2000c101112 */
[----:B-1----:R-:W-:Y:S01]  /*24700*/  PRMT R6, R89, 0x9910, RZ ;  /* 0x0000991059067816 */ /* 0x002fe200000000ff */
[C---:B------:R-:W-:Y:S01]  /*24710*/  VIADD R7, R0.reuse, UR5 ;  /* 0x0000000500077c36 */ /* 0x040fe20008000000 */
[----:B--2---:R-:W-:-:S03]  /*24720*/  IADD3 R4, P1, PT, R0, R3, RZ ;  /* 0x0000000300047210 */ /* 0x004fc60007f3e0ff */
[----:B------:R-:W-:Y:S01]  /*24730*/  IMAD.MOV.U32 R11, RZ, RZ, R6 ;  /* 0x000000ffff0b7224 */ /* 0x000fe200078e0006 */
[----:B------:R-:W-:Y:S02]  /*24740*/  LEA.HI.X.SX32 R5, R0, R2, 0x1, P1 ;  /* 0x0000000200057211 */ /* 0x000fe400008f0eff */
[C---:B------:R-:W-:Y:S01]  /*24750*/  IADD3 R6, P1, PT, R7.reuse, R3, RZ ;  /* 0x0000000307067210 */ /* 0x040fe20007f3e0ff */
[----:B------:R-:W-:Y:S01]  /*24760*/  VIADD R0, R7, UR5 ;  /* 0x0000000507007c36 */ /* 0x000fe20008000000 */
[----:B------:R-:W-:Y:S02]  /*24770*/  SHF.R.S32.HI R11, RZ, 0x8, R11 ;  /* 0x00000008ff0b7819 */ /* 0x000fe4000001140b */
[----:B------:R-:W-:Y:S02]  /*24780*/  F2FP.SATFINITE.E5M2.F32.PACK_AB_MERGE_C R91, R91, R90, RZ ;  /* 0x0000005a5b5b723e */ /* 0x000fe400048060ff */
[----:B------:R-:W-:Y:S01]  /*24790*/  LEA.HI.X.SX32 R7, R7, R2, 0x1, P1 ;  /* 0x0000000207077211 */ /* 0x000fe200008f0eff */
[----:B------:R1:W-:Y:S04]  /*247a0*/  @P5 STG.E.U8 desc[UR18][R4.64], R11 ;  /* 0x0000000b04005986 */ /* 0x0003e8000c101112 */
[----:B------:R2:W-:Y:S01]  /*247b0*/  @P0 STG.E.U8 desc[UR18][R6.64], R91 ;  /* 0x0000005b06000986 */ /* 0x0005e2000c101112 */
[----:B----4-:R-:W-:Y:S01]  /*247c0*/  ISETP.LT.AND P1, PT, R15, UR4, !P2 ;  /* 0x000000040f007c0c */ /* 0x010fe2000d721270 */
[----:B------:R-:W4:Y:S02]  /*247d0*/  LDCU UR4, c[0x0][0x39c] ;  /* 0x00007380ff0477ac */ /* 0x000f240008000800 */
[----:B------:R-:W4:Y:S01]  /*247e0*/  LDL.LU R15, [R1+0x82c] ;  /* 0x00082c00010f7983 */ /* 0x000f220000300800 */
[----:B-----5:R-:W-:Y:S01]  /*247f0*/  ISETP.LT.AND P0, PT, R14, UR6, !P2 ;  /* 0x000000060e007c0c */ /* 0x020fe2000d701270 */
[----:B------:R-:W5:Y:S02]  /*24800*/  LDCU UR6, c[0x0][0x39c] ;  /* 0x00007380ff0677ac */ /* 0x000f640008000800 */
[----:B------:R-:W5:Y:S01]  /*24810*/  LDL.LU R14, [R1+0x828] ;  /* 0x00082800010e7983 */ /* 0x000f620000300800 */
[----:B---3--:R-:W-:-:S02]  /*24820*/  ISETP.LT.AND P3, PT, R17, UR9, !P2 ;  /* 0x0000000911007c0c */ /* 0x008fc4000d761270 */
[----:B------:R-:W-:Y:S01]  /*24830*/  PRMT R13, R91, 0x9910, RZ ;  /* 0x000099105b0d7816 */ /* 0x000fe200000000ff */
[----:B------:R-:W3:Y:S01]  /*24840*/  LDL.LU R18, [R1+0x824] ;  /* 0x0008240001127983 */ /* 0x000ee20000300800 */
[CC--:B0-----:R-:W-:Y:S01]  /*24850*/  IADD3 R8, P5, PT, R0.reuse, R3.reuse, RZ ;  /* 0x0000000300087210 */ /* 0x0c1fe20007fbe0ff */
[----:B------:R-:W0:Y:S01]  /*24860*/  LDCU UR9, c[0x0][0x39c] ;  /* 0x00007380ff0977ac */ /* 0x000e220008000800 */
[----:B------:R-:W-:Y:S01]  /*24870*/  SHF.R.S32.HI R13, RZ, 0x8, R13 ;  /* 0x00000008ff0d7819 */ /* 0x000fe2000001140d */
[----:B------:R-:W0:Y:S01]  /*24880*/  LDL.LU R17, [R1+0x820] ;  /* 0x0008200001117983 */ /* 0x000e220000300800 */
[C---:B------:R-:W-:Y:S01]  /*24890*/  LEA.HI.X.SX32 R9, R0.reuse, R2, 0x1, P5 ;  /* 0x0000000200097211 */ /* 0x040fe200028f0eff */
[----:B------:R-:W-:Y:S01]  /*248a0*/  VIADD R0, R0, UR5 ;  /* 0x0000000500007c36 */ /* 0x000fe20008000000 */
[----:B------:R-:W-:Y:S01]  /*248b0*/  ISETP.LT.AND P5, PT, R10, UR7, !P2 ;  /* 0x000000070a007c0c */ /* 0x000fe2000d7a1270 */
[----:B------:R-:W3:Y:S01]  /*248c0*/  LDCU UR7, c[0x0][0x39c] ;  /* 0x00007380ff0777ac */ /* 0x000ee20008000800 */
[----:B------:R-:W-:Y:S01]  /*248d0*/  ISETP.LT.AND P6, PT, R16, UR10, !P2 ;  /* 0x0000000a10007c0c */ /* 0x000fe2000d7c1270 */
[----:B------:R2:W-:Y:S01]  /*248e0*/  @P3 STG.E.U8 desc[UR18][R8.64], R13 ;  /* 0x0000000d08003986 */ /* 0x0005e2000c101112 */
[C---:B-1----:R-:W-:Y:S01]  /*248f0*/  IADD3 R4, P3, PT, R0.reuse, R3, RZ ;  /* 0x0000000300047210 */ /* 0x042fe20007f7e0ff */
[C---:B------:R-:W-:Y:S01]  /*24900*/  VIADD R10, R0.reuse, UR5 ;  /* 0x00000005000a7c36 */ /* 0x040fe20008000000 */
[----:B------:R-:W-:Y:S01]  /*24910*/  F2FP.SATFINITE.E5M2.F32.PACK_AB_MERGE_C R93, R93, R92, RZ ;  /* 0x0000005c5d5d723e */ /* 0x000fe200048060ff */
[----:B------:R-:W3:Y:S01]  /*24920*/  LDL.LU R16, [R1+0x99c] ;  /* 0x00099c0001107983 */ /* 0x000ee20000300800 */
[----:B------:R-:W-:Y:S01]  /*24930*/  LEA.HI.X.SX32 R5, R0, R2, 0x1, P3 ;  /* 0x0000000200057211 */ /* 0x000fe200018f0eff */
[----:B------:R-:W1:Y:S01]  /*24940*/  LDCU UR10, c[0x0][0x39c] ;  /* 0x00007380ff0a77ac */ /* 0x000e620008000800 */
[----:B------:R-:W-:-:S02]  /*24950*/  PRMT R11, R93, 0x9910, RZ ;  /* 0x000099105d0b7816 */ /* 0x000fc400000000ff */
[CC--:B--2---:R-:W-:Y:S02]  /*24960*/  IADD3 R6, P3, PT, R10.reuse, R3.reuse, RZ ;  /* 0x000000030a067210 */ /* 0x0c4fe40007f7e0ff */
[----:B------:R-:W-:Y:S02]  /*24970*/  SHF.R.S32.HI R11, RZ, 0x8, R11 ;  /* 0x00000008ff0b7819 */ /* 0x000fe4000001140b */
[C---:B------:R-:W-:Y:S01]  /*24980*/  LEA.HI.X.SX32 R7, R10.reuse, R2, 0x1, P3 ;  /* 0x000000020a077211 */ /* 0x040fe200018f0eff */
[----:B------:R-:W-:Y:S01]  /*24990*/  VIADD R10, R10, UR5 ;  /* 0x000000050a0a7c36 */ /* 0x000fe20008000000 */
[----:B------:R2:W-:Y:S04]  /*249a0*/  @P6 STG.E.U8 desc[UR18][R4.64], R93 ;  /* 0x0000005d04006986 */ /* 0x0005e8000c101112 */
[----:B------:R0:W-:Y:S01]  /*249b0*/  @P1 STG.E.U8 desc[UR18][R6.64], R11 ;  /* 0x0000000b06001986 */ /* 0x0001e2000c101112 */
[----:B------:R-:W-:-:S04]  /*249c0*/  IADD3 R8, P1, PT, R10, R3, RZ ;  /* 0x000000030a087210 */ /* 0x000fc80007f3e0ff */
[----:B------:R-:W-:Y:S02]  /*249d0*/  LEA.HI.X.SX32 R9, R10, R2, 0x1, P1 ;  /* 0x000000020a097211 */ /* 0x000fe400008f0eff */
[----:B----4-:R-:W-:Y:S02]  /*249e0*/  ISETP.LT.AND P1, PT, R15, UR4, !P2 ;  /* 0x000000040f007c0c */ /* 0x010fe4000d721270 */
[----:B-----5:R-:W-:Y:S01]  /*249f0*/  ISETP.LT.AND P3, PT, R14, UR6, !P2 ;  /* 0x000000060e007c0c */ /* 0x020fe2000d761270 */
[----:B------:R-:W4:Y:S01]  /*24a00*/  LDL.LU R15, [R1+0x990] ;  /* 0x00099000010f7983 */ /* 0x000f220000300800 */
[----:B------:R-:W-:Y:S01]  /*24a10*/  VIADD R0, R10, UR5 ;  /* 0x000000050a007c36 */ /* 0x000fe20008000000 */
[----:B------:R-:W-:Y:S01]  /*24a20*/  F2FP.SATFINITE.E5M2.F32.PACK_AB_MERGE_C R95, R95, R94, RZ ;  /* 0x0000005e5f5f723e */ /* 0x000fe200048060ff */
[----:B------:R-:W4:Y:S01]  /*24a30*/  LDCU UR4, c[0x0][0x39c] ;  /* 0x00007380ff0477ac */ /* 0x000f220008000800 */
[----:B------:R-:W5:Y:S02]  /*24a40*/  LDL.LU R14, [R1+0x98c] ;  /* 0x00098c00010e7983 */ /* 0x000f640000300800 */
[C---:B--2---:R-:W-:Y:S01]  /*24a50*/  IADD3 R4, P6, PT, R0.reuse, R3, RZ ;  /* 0x0000000300047210 */ /* 0x044fe20007fde0ff */
[----:B------:R-:W5:Y:S01]  /*24a60*/  LDCU UR6, c[0x0][0x39c] ;  /* 0x00007380ff0677ac */ /* 0x000f620008000800 */
[----:B------:R-:W-:Y:S01]  /*24a70*/  PRMT R12, R95, 0x9910, RZ ;  /* 0x000099105f0c7816 */ /* 0x000fe200000000ff */
[----:B------:R-:W2:Y:S01]  /*24a80*/  LDL.LU R10, [R1+0x988] ;  /* 0x00098800010a7983 */ /* 0x000ea20000300800 */
[C---:B------:R-:W-:Y:S01]  /*24a90*/  LEA.HI.X.SX32 R5, R0.reuse, R2, 0x1, P6 ;  /* 0x0000000200057211 */ /* 0x040fe200030f0eff */
[----:B------:R-:W-:Y:S01]  /*24aa0*/  VIADD R0, R0, UR5 ;  /* 0x0000000500007c36 */ /* 0x000fe20008000000 */
[----:B0-----:R-:W-:-:S04]  /*24ab0*/  SHF.R.S32.HI R11, RZ, 0x8, R12 ;  /* 0x00000008ff0b7819 */ /* 0x001fc8000001140c */
[CC--:B------:R-:W-:Y:S02]  /*24ac0*/  IADD3 R6, P6, PT, R0.reuse, R3.reuse, RZ ;  /* 0x0000000300067210 */ /* 0x0c0fe40007fde0ff */
[----:B------:R-:W-:Y:S02]  /*24ad0*/  F2FP.SATFINITE.E5M2.F32.PACK_AB_MERGE_C R97, R97, R96, RZ ;  /* 0x000000606161723e */ /* 0x000fe400048060ff */
[C---:B------:R-:W-:Y:S01]  /*24ae0*/  LEA.HI.X.SX32 R7, R0.reuse, R2, 0x1, P6 ;  /* 0x0000000200077211 */ /* 0x040fe200030f0eff */
[----:B------:R-:W-:Y:S01]  /*24af0*/  VIADD R0, R0, UR5 ;  /* 0x0000000500007c36 */ /* 0x000fe20008000000 */
[----:B------:R0:W-:Y:S01]  /*24b00*/  @P0 STG.E.U8 desc[UR18][R8.64], R95 ;  /* 0x0000005f08000986 */ /* 0x0001e2000c101112 */
[----:B---3--:R-:W-:Y:S01]  /*24b10*/  ISETP.LT.AND P0, PT, R18, UR7, !P2 ;  /* 0x0000000712007c0c */ /* 0x008fe2000d701270 */
[----:B------:R-:W2:Y:S02]  /*24b20*/  LDCU UR7, c[0x0][0x39c] ;  /* 0x00007380ff0777ac */ /* 0x000ea40008000800 */
[----:B------:R3:W-:Y:S04]  /*24b30*/  @P5 STG.E.U8 desc[UR18][R4.64], R11 ;  /* 0x0000000b04005986 */ /* 0x0007e8000c101112 */
[----:B------:R1:W-:Y:S01]  /*24b40*/  @P1 STG.E.U8 desc[UR18][R6.64], R97 ;  /* 0x0000006106001986 */ /* 0x0003e2000c101112 */
[----:B0-----:R-:W-:Y:S01]  /*24b50*/  PRMT R8, R97, 0x9910, RZ ;  /* 0x0000991061087816 */ /* 0x001fe200000000ff */
[C---:B------:R-:W-:Y:S01]  /*24b60*/  VIADD R9, R0.reuse, UR5 ;  /* 0x0000000500097c36 */ /* 0x040fe20008000000 */
[----:B---3--:R-:W-:-:S03]  /*24b70*/  IADD3 R4, P1, PT, R0, R3, RZ ;  /* 0x0000000300047210 */ /* 0x008fc60007f3e0ff */
        /* <DEDUP_REMOVED lines=15> */
[----:B------:R-:W-:-:S02]  /*24c70*/  ISETP.LT.AND P5, PT, R17, UR9, !P2 ;  /* 0x0000000911007c0c */ /* 0x000fc4000d7a1270 */
[----:B------:R-:W-:Y:S01]  /*24c80*/  PRMT R13, R99, 0x9910, RZ ;  /* 0x00009910630d7816 */ /* 0x000fe200000000ff */
[----:B------:R-:W5:Y:S01]  /*24c90*/  LDL.LU R18, [R1+0x810] ;  /* 0x0008100001127983 */ /* 0x000f620000300800 */
[CC--:B-1----:R-:W-:Y:S01]  /*24ca0*/  IADD3 R6, P3, PT, R0.reuse, R3.reuse, RZ ;  /* 0x0000000300067210 */ /* 0x0c2fe20007f7e0ff */
[----:B------:R-:W1:Y:S01]  /*24cb0*/  LDCU UR9, c[0x0][0x39c] ;  /* 0x00007380ff0977ac */ /* 0x000e620008000800 */
[----:B------:R-:W-:Y:S01]  /*24cc0*/  SHF.R.S32.HI R13, RZ, 0x8, R13 ;  /* 0x00000008ff0d7819 */ /* 0x000fe2000001140d */
[----:B------:R-:W1:Y:S01]  /*24cd0*/  LDL.LU R17, [R1+0x80c] ;  /* 0x00080c0001117983 */ /* 0x000e620000300800 */
[C---:B------:R-:W-:Y:S01]  /*24ce0*/  LEA.HI.X.SX32 R7, R0.reuse, R2, 0x1, P3 ;  /* 0x0000000200077211 */ /* 0x040fe200018f0eff */
[----:B------:R-:W-:Y:S01]  /*24cf0*/  VIADD R0, R0, UR5 ;  /* 0x0000000500007c36 */ /* 0x000fe20008000000 */
[----:B--2---:R-:W-:Y:S01]  /*24d00*/  ISETP.LT.AND P3, PT, R10, UR7, !P2 ;  /* 0x000000070a007c0c */ /* 0x004fe2000d761270 */
[----:B------:R-:W2:Y:S01]  /*24d10*/  LDCU UR7, c[0x0][0x39c] ;  /* 0x00007380ff0777ac */ /* 0x000ea20008000800 */
[----:B------:R-:W-:Y:S01]  /*24d20*/  ISETP.LT.AND P6, PT, R16, UR10, !P2 ;  /* 0x0000000a10007c0c */ /* 0x000fe2000d7c1270 */
[----:B------:R2:W-:Y:S01]  /*24d30*/  @P5 STG.E.U8 desc[UR18][R6.64], R13 ;  /* 0x0000000d06005986 */ /* 0x0005e2000c101112 */
[C---:B0-----:R-:W-:Y:S01]  /*24d40*/  IADD3 R4, P5, PT, R0.reuse, R3, RZ ;  /* 0x0000000300047210 */ /* 0x041fe20007fbe0ff */
[C---:B------:R-:W-:Y:S01]  /*24d50*/  VIADD R10, R0.reuse, UR5 ;  /* 0x00000005000a7c36 */ /* 0x040fe20008000000 */
[----:B------:R-:W-:Y:S01]  /*24d60*/  F2FP.SATFINITE.E5M2.F32.PACK_AB_MERGE_C R101, R101, R100, RZ ;  /* 0x000000646565723e */ /* 0x000fe200048060ff */
[----:B------:R-:W5:Y:S01]  /*24d70*/  LDL.LU R16, [R1+0x984] ;  /* 0x0009840001107983 */ /* 0x000f620000300800 */
[----:B------:R-:W-:Y:S01]  /*24d80*/  LEA.HI.X.SX32 R5, R0, R2, 0x1, P5 ;  /* 0x0000000200057211 */ /* 0x000fe200028f0eff */
[----:B------:R-:W0:Y:S01]  /*24d90*/  LDCU UR10, c[0x0][0x39c] ;  /* 0x00007380ff0a77ac */ /* 0x000e220008000800 */
[----:B------:R-:W-:-:S02]  /*24da0*/  PRMT R11, R101, 0x9910, RZ ;  /* 0x00009910650b7816 */ /* 0x000fc400000000ff */
[CC--:B---3--:R-:W-:Y:S02]  /*24db0*/  IADD3 R8, P5, PT, R10.reuse, R3.reuse, RZ ;  /* 0x000000030a087210 */ /* 0x0c8fe40007fbe0ff */
[----:B------:R-:W-:Y:S02]  /*24dc0*/  SHF.R.S32.HI R11, RZ, 0x8, R11 ;  /* 0x00000008ff0b7819 */ /* 0x000fe4000001140b */
[C---:B------:R-:W-:Y:S01]  /*24dd0*/  LEA.HI.X.SX32 R9, R10.reuse, R2, 0x1, P5 ;  /* 0x000000020a097211 */ /* 0x040fe200028f0eff */
[----:B------:R-:W-:Y:S01]  /*24de0*/  VIADD R10, R10, UR5 ;  /* 0x000000050a0a7c36 */ /* 0x000fe20008000000 */
[----:B------:R3:W-:Y:S04]  /*24df0*/  @P6 STG.E.U8 desc[UR18][R4.64], R101 ;  /* 0x0000006504006986 */ /* 0x0007e8000c101112 */
[----:B------:R0:W-:Y:S01]  /*24e00*/  @P1 STG.E.U8 desc[UR18][R8.64], R11 ;  /* 0x0000000b08001986 */ /* 0x0001e2000c101112 */
[----:B--2---:R-:W-:-:S04]  /*24e10*/  IADD3 R6, P1, PT, R10, R3, RZ ;  /* 0x000000030a067210 */ /* 0x004fc80007f3e0ff */
[----:B------:R-:W-:Y:S02]  /*24e20*/  LEA.HI.X.SX32 R7, R10, R2, 0x1, P1 ;  /* 0x000000020a077211 */ /* 0x000fe400008f0eff */
[----:B----4-:R-:W-:Y:S02]  /*24e30*/  ISETP.LT.AND P1, PT, R15, UR4, !P2 ;  /* 0x000000040f007c0c */ /* 0x010fe4000d721270 */
[----:B-----5:R-:W-:Y:S01]  /*24e40*/  ISETP.LT.AND P5, PT, R14, UR6, !P2 ;  /* 0x000000060e007c0c */ /* 0x020fe2000d7a1270 */
[----:B------:R-:W2:Y:S01]  /*24e50*/  LDL.LU R15, [R1+0x980] ;  /* 0x00098000010f7983 */ /* 0x000ea20000300800 */
[----:B------:R-:W-:Y:S01]  /*24e60*/  VIADD R0, R10, UR5 ;  /* 0x000000050a007c36 */ /* 0x000fe20008000000 */
[----:B------:R-:W-:Y:S01]  /*24e70*/  F2FP.SATFINITE.E5M2.F32.PACK_AB_MERGE_C R103, R103, R102, RZ ;  /* 0x000000666767723e */ /* 0x000fe200048060ff */
[----:B------:R-:W2:Y:S01]  /*24e80*/  LDCU UR4, c[0x0][0x39c] ;  /* 0x00007380ff0477ac */ /* 0x000ea20008000800 */
[----:B------:R-:W4:Y:S02]  /*24e90*/  LDL.LU R14, [R1+0x97c] ;  /* 0x00097c00010e7983 */ /* 0x000f240000300800 */
[C---:B---3--:R-:W-:Y:S01]  /*24ea0*/  IADD3 R4, P6, PT, R0.reuse, R3, RZ ;  /* 0x0000000300047210 */ /* 0x048fe20007fde0ff */
[----:B------:R-:W4:Y:S01]  /*24eb0*/  LDCU UR6, c[0x0][0x39c] ;  /* 0x00007380ff0677ac */ /* 0x000f220008000800 */
[----:B------:R-:W-:Y:S01]  /*24ec0*/  PRMT R12, R103, 0x9910, RZ ;  /* 0x00009910670c7816 */ /* 0x000fe200000000ff */
[----:B------:R-:W3:Y:S01]  /*24ed0*/  LDL.LU R10, [R1+0x8dc] ;  /* 0x0008dc00010a7983 */ /* 0x000ee20000300800 */
        /* <DEDUP_REMOVED lines=8> */
[----:B------:R-:W-:Y:S01]  /*24f60*/  ISETP.LT.AND P0, PT, R18, UR7, !P2 ;  /* 0x0000000712007c0c */ /* 0x000fe2000d701270 */
[----:B------:R-:W3:Y:S02]  /*24f70*/  LDCU UR7, c[0x0][0x39c] ;  /* 0x00007380ff0777ac */ /* 0x000ee40008000800 */
[----:B------:R5:W-:Y:S04]  /*24f80*/  @P3 STG.E.U8 desc[UR18][R4.64], R11 ;  /* 0x0000000b04003986 */ /* 0x000be8000c101112 */
[----:B------:R1:W-:Y:S01]  /*24f90*/  @P1 STG.E.U8 desc[UR18][R8.64], R105 ;  /* 0x0000006908001986 */ /* 0x0003e2000c101112 */
[----:B0-----:R-:W-:Y:S01]  /*24fa0*/  PRMT R6, R105, 0x9910, RZ ;  /* 0x0000991069067816 */ /* 0x001fe200000000ff */
[C---:B------:R-:W-:Y:S01]  /*24fb0*/  VIADD R7, R0.reuse, UR5 ;  /* 0x0000000500077c36 */ /* 0x040fe20008000000 */
[----:B-----5:R-:W-:-:S03]  /*24fc0*/  IADD3 R4, P1, PT, R0, R3, RZ ;  /* 0x0000000300047210 */ /* 0x020fc60007f3e0ff */
        /* <DEDUP_REMOVED lines=9> */
[----:B--2---:R-:W-:Y:S01]  /*25060*/  ISETP.LT.AND P1, PT, R15, UR4, !P2 ;  /* 0x000000040f007c0c */ /* 0x004fe2000d721270 */
[----:B------:R-:W2:Y:S02]  /*25070*/  LDCU UR4, c[0x0][0x39c] ;  /* 0x00007380ff0477ac */ /* 0x000ea40008000800 */
[----:B------:R-:W2:Y:S01]  /*25080*/  LDL.LU R15, [R1+0x808] ;  /* 0x00080800010f7983 */ /* 0x000ea20000300800 */
[----:B----4-:R-:W-:Y:S01]  /*25090*/  ISETP.LT.AND P0, PT, R14, UR6, !P2 ;  /* 0x000000060e007c0c */ /* 0x010fe2000d701270 */
[----:B------:R-:W4:Y:S02]  /*250a0*/  LDCU UR6, c[0x0][0x39c] ;  /* 0x00007380ff0677ac */ /* 0x000f240008000800 */
[----:B------:R-:W4:Y:S01]  /*250b0*/  LDL.LU R14, [R1+0x804] ;  /* 0x00080400010e7983 */ /* 0x000f220000300800 */
[----:B-1----:R-:W-:-:S02]  /*250c0*/  ISETP.LT.AND P3, PT, R17, UR9, !P2 ;  /* 0x0000000911007c0c */ /* 0x002fc4000d761270 */
[----:B------:R-:W-:Y:S01]  /*250d0*/  PRMT R13, R107, 0x9910, RZ ;  /* 0x000099106b0d7816 */ /* 0x000fe200000000ff */
[----:B------:R-:W4:Y:S01]  /*250e0*/  LDL.LU R18, [R1+0x800] ;  /* 0x0008000001127983 */ /* 0x000f220000300800 */
[CC--:B------:R-:W-:Y:S01]  /*250f0*/  IADD3 R8, P5, PT, R0.reuse, R3.reuse, RZ ;  /* 0x0000000300087210 */ /* 0x0c0fe20007fbe0ff */
[----:B------:R-:W1:Y:S01]  /*25100*/  LDCU UR9, c[0x0][0x39c] ;  /* 0x00007380ff0977ac */ /* 0x000e620008000800 */
[----:B------:R-:W-:Y:S01]  /*25110*/  SHF.R.S32.HI R13, RZ, 0x8, R13 ;  /* 0x00000008ff0d7819 */ /* 0x000fe2000001140d */
[----:B------:R-:W1:Y:S01]  /*25120*/  LDL.LU R17, [R1+0x7fc] ;  /* 0x0007fc0001117983 */ /* 0x000e620000300800 */
[C---:B------:R-:W-:Y:S01]  /*25130*/  LEA.HI.X.SX32 R9, R0.reuse, R2, 0x1, P5 ;  /* 0x0000000200097211 */ /* 0x040fe200028f0eff */
[----:B------:R-:W-:Y:S01]  /*25140*/  VIADD R0, R0, UR5 ;  /* 0x0000000500007c36 */ /* 0x000fe20008000000 */
[----:B---3--:R-:W-:Y:S01]  /*25150*/  ISETP.LT.AND P5, PT, R10, UR7, !P2 ;  /* 0x000000070a007c0c */ /* 0x008fe2000d7a1270 */
[----:B------:R-:W3:Y:S01]  /*25160*/  LDCU UR7, c[0x0][0x39c] ;  /* 0x00007380ff0777ac */ /* 0x000ee20008000800 */
[----:B------:R-:W-:Y:S01]  /*25170*/  ISETP.LT.AND P6, PT, R16, UR10, !P2 ;  /* 0x0000000a10007c0c */ /* 0x000fe2000d7c1270 */
[----:B------:R3:W-:Y:S01]  /*25180*/  @P3 STG.E.U8 desc[UR18][R8.64], R13 ;  /* 0x0000000d08003986 */ /* 0x0007e2000c101112 */
[C---:B0-----:R-:W-:Y:S01]  /*25190*/  IADD3 R4, P3, PT, R0.reuse, R3, RZ ;  /* 0x0000000300047210 */ /* 0x041fe20007f7e0ff */
[C---:B------:R-:W-:Y:S01]  /*251a0*/  VIADD R10, R0.reuse, UR5 ;  /* 0x00000005000a7c36 */ /* 0x040fe20008000000 */
[----:B------:R-:W-:Y:S01]  /*251b0*/  F2FP.SATFINITE.E5M2.F32.PACK_AB_MERGE_C R109, R109, R108, RZ ;  /* 0x0000006c6d6d723e */ /* 0x000fe200048060ff */
[----:B------:R-:W4:Y:S01]  /*251c0*/  LDL.LU R16, [R1+0x978] ;  /* 0x0009780001107983 */ /* 0x000f220000300800 */
[----:B------:R-:W-:Y:S01]  /*251d0*/  LEA.HI.X.SX32 R5, R0, R2, 0x1, P3 ;  /* 0x0000000200057211 */ /* 0x000fe200018f0eff */
[----:B------:R-:W0:Y:S01]  /*251e0*/  LDCU UR10, c[0x0][0x39c] ;  /* 0x00007380ff0a77ac */ /* 0x000e220008000800 */
[----:B------:R-:W-:-:S02]  /*251f0*/  PRMT R11, R109, 0x9910, RZ ;  /* 0x000099106d0b7816 */ /* 0x000fc400000000ff */
[CC--:B-----5:R-:W-:Y:S02]  /*25200*/  IADD3 R6, P3, PT, R10.reuse, R3.reuse, RZ ;  /* 0x000000030a067210 */ /* 0x0e0fe40007f7e0ff */
[----:B------:R-:W-:Y:S02]  /*25210*/  SHF.R.S32.HI R11, RZ, 0x8, R11 ;  /* 0x00000008ff0b7819 */ /* 0x000fe4000001140b */
[C---:B------:R-:W-:Y:S01]  /*25220*/  LEA.HI.X.SX32 R7, R10.reuse, R2, 0x1, P3 ;  /* 0x000000020a077211 */ /* 0x040fe200018f0eff */
[----:B------:R-:W-:Y:S01]  /*25230*/  VIADD R10, R10, UR5 ;  /* 0x000000050a0a7c36 */ /* 0x000fe20008000000 */
[----:B------:R5:W-:Y:S04]  /*25240*/  @P6 STG.E.U8 desc[UR18][R4.64], R109 ;  /* 0x0000006d04006986 */ /* 0x000be8000c101112 */
[----:B------:R0:W-:Y:S01]  /*25250*/  @P1 STG.E.U8 desc[UR18][R6.64], R11 ;  /* 0x0000000b06001986 */ /* 0x0001e2000c101112 */
[----:B---3--:R-:W-:-:S04]  /*25260*/  IADD3 R8, P1, PT, R10, R3, RZ ;  /* 0x000000030a087210 */ /* 0x008fc80007f3e0ff */
[----:B------:R-:W-:Y:S02]  /*25270*/  LEA.HI.X.SX32 R9, R10, R2, 0x1, P1 ;  /* 0x000000020a097211 */ /* 0x000fe400008f0eff */
[----:B--2---:R-:W-:Y:S02]  /*25280*/  ISETP.LT.AND P1, PT, R15, UR4, !P2 ;  /* 0x000000040f007c0c */ /* 0x004fe4000d721270 */
[----:B----4-:R-:W-:Y:S01]  /*25290*/  ISETP.LT.AND P3, PT, R14, UR6, !P2 ;  /* 0x000000060e007c0c */ /* 0x010fe2000d761270 */
[----:B------:R-:W2:Y:S01]  /*252a0*/  LDL.LU R15, [R1+0x96c] ;  /* 0x00096c00010f7983 */ /* 0x000ea20000300800 */
[----:B------:R-:W-:Y:S01]  /*252b0*/  VIADD R0, R10, UR5 ;  /* 0x000000050a007c36 */ /* 0x000fe20008000000 */
[----:B------:R-:W-:Y:S01]  /*252c0*/  F2FP.SATFINITE.E5M2.F32.PACK_AB_MERGE_C R111, R111, R110, RZ ;  /* 0x0000006e6f6f723e */ /* 0x000fe200048060ff */
[----:B------:R-:W2:Y:S01]  /*252d0*/  LDCU UR4, c[0x0][0x39c] ;  /* 0x00007380ff0477ac */ /* 0x000ea20008000800 */
[----:B------:R-:W3:Y:S02]  /*252e0*/  LDL.LU R14, [R1+0x960] ;  /* 0x00096000010e7983 */ /* 0x000ee40000300800 */
[C---:B-----5:R-:W-:Y:S01]  /*252f0*/  IADD3 R4, P6, PT, R0.reuse, R3, RZ ;  /* 0x0000000300047210 */ /* 0x060fe20007fde0ff */
[----:B------:R-:W3:Y:S01]  /*25300*/  LDCU UR6, c[0x0][0x39c] ;  /* 0x00007380ff0677ac */ /* 0x000ee20008000800 */
[----:B------:R-:W-:Y:S01]  /*25310*/  PRMT R12, R111, 0x9910, RZ ;  /* 0x000099106f0c7816 */ /* 0x000fe200000000ff */
[----:B------:R-:W4:Y:S01]  /*25320*/  LDL.LU R10, [R1+0x8d8] ;  /* 0x0008d800010a7983 */ /* 0x000f220000300800 */
        /* <DEDUP_REMOVED lines=9> */
[----:B------:R-:W4:Y:S02]  /*253c0*/  LDCU UR7, c[0x0][0x39c] ;  /* 0x00007380ff0777ac */ /* 0x000f240008000800 */
        /* <DEDUP_REMOVED lines=14> */
[----:B-1----:R-:W-:Y:S01]  /*254b0*/  ISETP.LT.AND P5, PT, R17, UR9, !P2 ;  /* 0x0000000911007c0c */ /* 0x002fe2000d7a1270 */
[----:B------:R-:W1:Y:S01]  /*254c0*/  LDCU UR9, c[0x0][0x39c] ;  /* 0x00007380ff0977ac */ /* 0x000e620008000800 */
[----:B------:R-:W-:-:S02]  /*254d0*/  ISETP.LT.AND P6, PT, R16, UR10, !P2 ;  /* 0x0000000a10007c0c */ /* 0x000fc4000d7c1270 */
[----:B--2---:R-:W-:Y:S01]  /*254e0*/  ISETP.LT.AND P1, PT, R15, UR4, !P2 ;  /* 0x000000040f007c0c */ /* 0x004fe2000d721270 */
[----:B------:R-:W2:Y:S01]  /*254f0*/  LDCU UR4, c[0x0][0x39c] ;  /* 0x00007380ff0477ac */ /* 0x000ea20008000800 */
[----:B------:R-:W2:Y:S01]  /*25500*/  LDL.LU R15, [R1+0x7f8] ;  /* 0x0007f800010f7983 */ /* 0x000ea20000300800 */
[----:B---3--:R-:W-:Y:S01]  /*25510*/  ISETP.LT.AND P0, PT, R14, UR6, !P2 ;  /* 0x000000060e007c0c */ /* 0x008fe2000d701270 */
[----:B------:R-:W3:Y:S02]  /*25520*/  LDCU UR6, c[0x0][0x39c] ;  /* 0x00007380ff0677ac */ /* 0x000ee40008000800 */
[----:B------:R-:W3:Y:S01]  /*25530*/  LDL.LU R14, [R1+0x7f4] ;  /* 0x0007f400010e7983 */ /* 0x000ee20000300800 */
[----:B------:R-:W-:Y:S02]  /*25540*/  PRMT R13, R115, 0x9910, RZ ;  /* 0x00009910730d7816 */ /* 0x000fe400000000ff */
[C---:B------:R-:W-:Y:S01]  /*25550*/  IADD3 R6, P3, PT, R0.reuse, R3, RZ ;  /* 0x0000000300067210 */ /* 0x040fe20007f7e0ff */
[----:B------:R-:W3:Y:S01]  /*25560*/  LDL.LU R18, [R1+0x7f0] ;  /* 0x0007f00001127983 */ /* 0x000ee20000300800 */
[----:B------:R-:W-:Y:S01]  /*25570*/  F2FP.SATFINITE.E5M2.F32.PACK_AB_MERGE_C R117, R117, R116, RZ ;  /* 0x000000747575723e */ /* 0x000fe200048060ff */
[----:B------:R-:W1:Y:S02]  /*25580*/  LDCU UR10, c[0x0][0x39c] ;  /* 0x00007380ff0a77ac */ /* 0x000e640008000800 */
[----:B------:R-:W3:Y:S04]  /*25590*/  LDL.LU R17, [R1+0x7e0] ;  /* 0x0007e00001117983 */ /* 0x000ee80000300800 */
[----:B------:R-:W1:Y:S01]  /*255a0*/  LDL.LU R16, [R1+0x95c] ;  /* 0x00095c0001107983 */ /* 0x000e620000300800 */
[C---:B------:R-:W-:Y:S01]  /*255b0*/  LEA.HI.X.SX32 R7, R0.reuse, R2, 0x1, P3 ;  /* 0x0000000200077211 */ /* 0x040fe200018f0eff */
[----:B------:R-:W-:Y:S01]  /*255c0*/  VIADD R0, R0, UR5 ;  /* 0x0000000500007c36 */ /* 0x000fe20008000000 */
[----:B------:R-:W-:-:S02]  /*255d0*/  SHF.R.S32.HI R13, RZ, 0x8, R13 ;  /* 0x00000008ff0d7819 */ /* 0x000fc4000001140d */
[----:B----4-:R-:W-:Y:S01]  /*255e0*/  ISETP.LT.AND P3, PT, R10, UR7, !P2 ;  /* 0x000000070a007c0c */ /* 0x010fe2000d761270 */
[C---:B------:R-:W-:Y:S01]  /*255f0*/  VIADD R10, R0.reuse, UR5 ;  /* 0x00000005000a7c36 */ /* 0x040fe20008000000 */
[----:B0-----:R-:W-:Y:S01]  /*25600*/  PRMT R11, R117, 0x9910, RZ ;  /* 0x00009910750b7816 */ /* 0x001fe200000000ff */
[----:B------:R0:W-:Y:S01]  /*25610*/  @P5 STG.E.U8 desc[UR18][R6.64], R13 ;  /* 0x0000000d06005986 */ /* 0x0001e2000c101112 */
[CC--:B------:R-:W-:Y:S01]  /*25620*/  IADD3 R4, P5, PT, R0.reuse, R3.reuse, RZ ;  /* 0x0000000300047210 */ /* 0x0c0fe20007fbe0ff */
[----:B------:R-:W4:Y:S03]  /*25630*/  LDCU UR7, c[0x0][0x39c] ;  /* 0x00007380ff0777ac */ /* 0x000f260008000800 */
[----:B------:R-:W-:Y:S02]  /*25640*/  LEA.HI.X.SX32 R5, R0, R2, 0x1, P5 ;  /* 0x0000000200057211 */ /* 0x000fe400028f0eff */
[----:B-----5:R-:W-:-:S02]  /*25650*/  IADD3 R8, P5, PT, R10, R3, RZ ;  /* 0x000000030a087210 */ /* 0x020fc40007fbe0ff */
[----:B------:R-:W-:Y:S02]  /*25660*/  SHF.R.S32.HI R11, RZ, 0x8, R11 ;  /* 0x00000008ff0b7819 */ /* 0x000fe4000001140b */
[C---:B------:R-:W-:Y:S01]  /*25670*/  LEA.HI.X.SX32 R9, R10.reuse, R2, 0x1, P5 ;  /* 0x000000020a097211 */ /* 0x040fe200028f0eff */
[----:B------:R-:W-:Y:S01]  /*25680*/  VIADD R10, R10, UR5 ;  /* 0x000000050a0a7c36 */ /* 0x000fe20008000000 */
[----:B------:R5:W-:Y:S04]  /*25690*/  @P6 STG.E.U8 desc[UR18][R4.64], R117 ;  /* 0x0000007504006986 */ /* 0x000be8000c101112 */
[----:B------:R4:W-:Y:S01]  /*256a0*/  @P1 STG.E.U8 desc[UR18][R8.64], R11 ;  /* 0x0000000b08001986 */ /* 0x0009e2000c101112 */
[C---:B0-----:R-:W-:Y:S01]  /*256b0*/  IADD3 R6, P1, PT, R10.reuse, R3, RZ ;  /* 0x000000030a067210 */ /* 0x041fe20007f3e0ff */
[----:B------:R-:W-:-:S03]  /*256c0*/  VIADD R0, R10, UR5 ;  /* 0x000000050a007c36 */ /* 0x000fc60008000000 */
[----:B------:R-:W-:Y:S02]  /*256d0*/  LEA.HI.X.SX32 R7, R10, R2, 0x1, P1 ;  /* 0x000000020a077211 */ /* 0x000fe400008f0eff */
[----:B------:R-:W-:Y:S02]  /*256e0*/  F2FP.SATFINITE.E5M2.F32.PACK_AB_MERGE_C R119, R119, R118, RZ ;  /* 0x000000767777723e */ /* 0x000fe400048060ff */
[CC--:B-----5:R-:W-:Y:S02]  /*256f0*/  IADD3 R4, P6, PT, R0.reuse, R3.reuse, RZ ;  /* 0x0000000300047210 */ /* 0x0e0fe40007fde0ff */
[----:B------:R-:W-:Y:S02]  /*25700*/  PRMT R12, R119, 0x9910, RZ ;  /* 0x00009910770c7816 */ /* 0x000fe400000000ff */
[C---:B------:R-:W-:Y:S02]  /*25710*/  LEA.HI.X.SX32 R5, R0.reuse, R2, 0x1, P6 ;  /* 0x0000000200057211 */ /* 0x040fe400030f0eff */
[----:B----4-:R-:W-:Y:S01]  /*25720*/  SHF.R.S32.HI R11, RZ, 0x8, R12 ;  /* 0x00000008ff0b7819 */ /* 0x010fe2000001140c */
[----:B------:R-:W-:Y:S01]  /*25730*/  VIADD R0, R0, UR5 ;  /* 0x0000000500007c36 */ /* 0x000fe20008000000 */
[----:B------:R0:W-:Y:S04]  /*25740*/  @P0 STG.E.U8 desc[UR18][R6.64], R119 ;  /* 0x0000007706000986 */ /* 0x0001e8000c101112 */
[----:B------:R-:W-:-:S04]  /*25750*/  IADD3 R8, P6, PT, R0, R3, RZ ;  /* 0x0000000300087210 */ /* 0x000fc80007fde0ff */
[----:B------:R-:W-:Y:S02]  /*25760*/  LEA.HI.X.SX32 R9, R0, R2, 0x1, P6 ;  /* 0x0000000200097211 */ /* 0x000fe400030f0eff */
[----:B--2---:R-:W-:Y:S02]  /*25770*/  ISETP.LT.AND P1, PT, R15, UR4, !P2 ;  /* 0x000000040f007c0c */ /* 0x004fe4000d721270 */
[----:B---3--:R-:W-:Y:S01]  /*25780*/  ISETP.LT.AND P5, PT, R14, UR6, !P2 ;  /* 0x000000060e007c0c */ /* 0x008fe2000d7a1270 */
[----:B------:R-:W2:Y:S01]  /*25790*/  LDL.LU R15, [R1+0x958] ;  /* 0x00095800010f7983 */ /* 0x000ea20000300800 */
[----:B------:R-:W-:-:S03]  /*257a0*/  ISETP.LT.AND P0, PT, R18, UR7, !P2 ;  /* 0x0000000712007c0c */ /* 0x000fc6000d701270 */
[----:B------:R-:W3:Y:S01]  /*257b0*/  LDL.LU R14, [R1+0x954] ;  /* 0x00095400010e7983 */ /* 0x000ee20000300800 */
[----:B------:R-:W-:Y:S01]  /*257c0*/  F2FP.SATFINITE.E5M2.F32.PACK_AB_MERGE_C R121, R121, R120, RZ ;  /* 0x000000787979723e */ /* 0x000fe200048060ff */
[----:B------:R-:W-:Y:S01]  /*257d0*/  VIADD R0, R0, UR5 ;  /* 0x0000000500007c36 */ /* 0x000fe20008000000 */
[----:B------:R-:W4:Y:S01]  /*257e0*/  LDCU UR7, c[0x0][0x39c] ;  /* 0x00007380ff0777ac */ /* 0x000f220008000800 */
[----:B------:R-:W4:Y:S01]  /*257f0*/  LDL.LU R10, [R1+0x8d4] ;  /* 0x0008d400010a7983 */ /* 0x000f220000300800 */
[----:B-1----:R-:W-:-:S03]  /*25800*/  ISETP.LT.AND P6, PT, R16, UR10, !P2 ;  /* 0x0000000a10007c0c */ /* 0x002fc6000d7c1270 */
[----:B------:R-:W5:Y:S01]  /*25810*/  LDL.LU R12, [R1+0x7ec] ;  /* 0x0007ec00010c7983 */ /* 0x000f620000300800 */
[----:B------:R-:W2:Y:S03]  /*25820*/  LDCU UR4, c[0x0][0x39c] ;  /* 0x00007380ff0477ac */ /* 0x000ea60008000800 */
[----:B------:R-:W5:Y:S01]  /*25830*/  LDL.LU R18, [R1+0x7e8] ;  /* 0x0007e80001127983 */ /* 0x000f620000300800 */
[----:B------:R-:W-:Y:S01]  /*25840*/  F2FP.SATFINITE.E5M2.F32.PACK_AB_MERGE_C R123, R123, R122, RZ ;  /* 0x0000007a7b7b723e */ /* 0x000fe200048060ff */
[----:B------:R-:W3:Y:S02]  /*25850*/  LDCU UR6, c[0x0][0x39c] ;  /* 0x00007380ff0677ac */ /* 0x000ee40008000800 */
[----:B------:R-:W5:Y:S01]  /*25860*/  LDL.LU R16, [R1+0x7d8] ;  /* 0x0007d80001107983 */ /* 0x000f620000300800 */
[----:B0-----:R-:W-:-:S03]  /*25870*/  PRMT R6, R121, 0x9910, RZ ;  /* 0x0000991079067816 */ /* 0x001fc600000000ff */
[----:B------:R0:W-:Y:S01]  /*25880*/  @P3 STG.E.U8 desc[UR18][R4.64], R11 ;  /* 0x0000000b04003986 */ /* 0x0001e2000c101112 */
[----:B------:R-:W-:-:S03]  /*25890*/  VIADD R7, R0, UR5 ;  /* 0x0000000500077c36 */ /* 0x000fc60008000000 */
[----:B------:R1:W-:Y:S01]  /*258a0*/  @P1 STG.E.U8 desc[UR18][R8.64], R121 ;  /* 0x0000007908001986 */ /* 0x0003e2000c101112 */
[----:B------:R-:W-:Y:S01]  /*258b0*/  ISETP.LT.AND P3, PT, R17, UR9, !P2 ;  /* 0x0000000911007c0c */ /* 0x000fe2000d761270 */
[----:B0-----:R-:W-:Y:S01]  /*258c0*/  IMAD.MOV.U32 R11, RZ, RZ, R6 ;  /* 0x000000ffff0b7224 */ /* 0x001fe200078e0006 */
[----:B------:R-:W-:-:S04]  /*258d0*/  IADD3 R4, P1, PT, R0, R3, RZ ;  /* 0x0000000300047210 */ /* 0x000fc80007f3e0ff */
[-C--:B------:R-:W-:Y:S01]  /*258e0*/  LEA.HI.X.SX32 R5, R0, R2.reuse, 0x1, P1 ;  /* 0x0000000200057211 */ /* 0x080fe200008f0eff */
[C---:B------:R-:W-:Y:S01]  /*258f0*/  VIADD R0, R7.reuse, UR5 ;  /* 0x0000000507007c36 */ /* 0x040fe20008000000 */
[----:B------:R-:W-:Y:S02]  /*25900*/  SHF.R.S32.HI R11, RZ, 0x8, R11 ;  /* 0x00000008ff0b7819 */ /* 0x000fe4000001140b */
[-C--:B------:R-:W-:Y:S02]  /*25910*/  IADD3 R6, P1, PT, R7, R3.reuse, RZ ;  /* 0x0000000307067210 */ /* 0x080fe40007f3e0ff */
[----:B------:R-:W-:Y:S01]  /*25920*/  PRMT R13, R123, 0x9910, RZ ;  /* 0x000099107b0d7816 */ /* 0x000fe200000000ff */
[----:B------:R0:W-:Y:S01]  /*25930*/  @P5 STG.E.U8 desc[UR18][R4.64], R11 ;  /* 0x0000000b04005986 */ /* 0x0001e2000c101112 */
[----:B-1----:R-:W-:Y:S02]  /*25940*/  IADD3 R8, P5, PT, R0, R3, RZ ;  /* 0x0000000300087210 */ /* 0x002fe40007fbe0ff */
[----:B------:R-:W-:-:S02]  /*25950*/  LEA.HI.X.SX32 R7, R7, R2, 0x1, P1 ;  /* 0x0000000207077211 */ /* 0x000fc400008f0eff */
[C---:B------:R-:W-:Y:S01]  /*25960*/  LEA.HI.X.SX32 R9, R0.reuse, R2, 0x1, P5 ;  /* 0x0000000200097211 */ /* 0x040fe200028f0eff */
[----:B------:R-:W-:Y:S01]  /*25970*/  VIADD R0, R0, UR5 ;  /* 0x0000000500007c36 */ /* 0x000fe20008000000 */
[----:B------:R-:W-:Y:S01]  /*25980*/  SHF.R.S32.HI R13, RZ, 0x8, R13 ;  /* 0x00000008ff0d7819 */ /* 0x000fe2000001140d */
[----:B------:R1:W-:Y:S01]  /*25990*/  @P0 STG.E.U8 desc[UR18][R6.64], R123 ;  /* 0x0000007b06000986 */ /* 0x0003e2000c101112 */
[----:B------:R-:W-:-:S03]  /*259a0*/  F2FP.SATFINITE.E5M2.F32.PACK_AB_MERGE_C R125, R125, R124, RZ ;  /* 0x0000007c7d7d723e */ /* 0x000fc600048060ff */
[----:B------:R1:W-:Y:S01]  /*259b0*/  @P3 STG.E.U8 desc[UR18][R8.64], R13 ;  /* 0x0000000d08003986 */ /* 0x0003e2000c101112 */
[C---:B0-----:R-:W-:Y:S02]  /*259c0*/  IADD3 R4, P3, PT, R0.reuse, R3, RZ ;  /* 0x0000000300047210 */ /* 0x041fe40007f7e0ff */
[----:B------:R-:W-:Y:S02]  /*259d0*/  PRMT R17, R125, 0x9910, RZ ;  /* 0x000099107d117816 */ /* 0x000fe400000000ff */
[----:B------:R-:W-:Y:S02]  /*259e0*/  LEA.HI.X.SX32 R5, R0, R2, 0x1, P3 ;  /* 0x0000000200057211 */ /* 0x000fe400018f0eff */
[----:B------:R-:W-:-:S03]  /*259f0*/  SHF.R.S32.HI R17, RZ, 0x8, R17 ;  /* 0x00000008ff117819 */ /* 0x000fc60000011411 */
[----:B------:R0:W-:Y:S01]  /*25a00*/  @P6 STG.E.U8 desc[UR18][R4.64], R125 ;  /* 0x0000007d04006986 */ /* 0x0001e2000c101112 */
[----:B------:R-:W-:Y:S02]  /*25a10*/  F2FP.SATFINITE.E5M2.F32.PACK_AB_MERGE_C R127, R127, R126, RZ ;  /* 0x0000007e7f7f723e */ /* 0x000fe400048060ff */
[----:B------:R-:W-:Y:S02]  /*25a20*/  F2FP.SATFINITE.E5M2.F32.PACK_AB_MERGE_C R129, R129, R128, RZ ;  /* 0x000000808181723e */ /* 0x000fe400048060ff */
[----:B------:R-:W-:-:S04]  /*25a30*/  F2FP.SATFINITE.E5M2.F32.PACK_AB_MERGE_C R131, R131, R130, RZ ;  /* 0x000000828383723e */ /* 0x000fc800048060ff */
[----:B------:R-:W-:-:S04]  /*25a40*/  PRMT R19, R131, 0x9910, RZ ;  /* 0x0000991083137816 */ /* 0x000fc800000000ff */
[----:B------:R-:W-:Y:S02]  /*25a50*/  SHF.R.S32.HI R19, RZ, 0x8, R19 ;  /* 0x00000008ff137819 */ /* 0x000fe40000011413 */
[----:B--2---:R-:W-:Y:S01]  /*25a60*/  ISETP.LT.AND P1, PT, R15, UR4, !P2 ;  /* 0x000000040f007c0c */ /* 0x004fe2000d721270 */
[----:B------:R-:W5:Y:S01]  /*25a70*/  LDCU UR4, c[0x0][0x39c] ;  /* 0x00007380ff0477ac */ /* 0x000f620008000800 */
[----:B----4-:R-:W-:Y:S01]  /*25a80*/  ISETP.LT.AND P5, PT, R10, UR7, !P2 ;  /* 0x000000070a007c0c */ /* 0x010fe2000d7a1270 */
[----:B------:R-:W-:Y:S01]  /*25a90*/  VIADD R10, R0, UR5 ;  /* 0x00000005000a7c36 */ /* 0x000fe20008000000 */
[----:B---3--:R-:W-:Y:S01]  /*25aa0*/  ISETP.LT.AND P0, PT, R14, UR6, !P2 ;  /* 0x000000060e007c0c */ /* 0x008fe2000d701270 */
[----:B------:R-:W2:Y:S02]  /*25ab0*/  LDCU UR6, c[0x0][0x39c] ;  /* 0x00007380ff0677ac */ /* 0x000ea40008000800 */
[C---:B------:R-:W-:Y:S01]  /*25ac0*/  VIADD R0, R10.reuse, UR5 ;  /* 0x000000050a007c36 */ /* 0x040fe20008000000 */
[----:B-1----:R-:W-:Y:S01]  /*25ad0*/  IADD3 R6, P3, PT, R10, R3, RZ ;  /* 0x000000030a067210 */ /* 0x002fe20007f7e0ff */
[----:B------:R-:W1:Y:S02]  /*25ae0*/  LDCU UR7, c[0x0][0x39c] ;  /* 0x00007380ff0777ac */ /* 0x000e640008000800 */
[----:B------:R-:W-:Y:S01]  /*25af0*/  VIADD R11, R0, UR5 ;  /* 0x00000005000b7c36 */ /* 0x000fe20008000000 */
[----:B------:R-:W-:-:S03]  /*25b00*/  LEA.HI.X.SX32 R7, R10, R2, 0x1, P3 ;  /* 0x000000020a077211 */ /* 0x000fc600018f0eff */
[----:B------:R-:W-:Y:S02]  /*25b10*/  VIADD R13, R11, UR5 ;  /* 0x000000050b0d7c36 */ /* 0x000fe40008000000 */
[----:B------:R3:W-:Y:S01]  /*25b20*/  @P1 STG.E.U8 desc[UR18][R6.64], R17 ;  /* 0x0000001106001986 */ /* 0x0007e2000c101112 */
[CC--:B------:R-:W-:Y:S01]  /*25b30*/  IADD3 R8, P1, PT, R0.reuse, R3.reuse, RZ ;  /* 0x0000000300087210 */ /* 0x0c0fe20007f3e0ff */
[----:B------:R-:W-:Y:S01]  /*25b40*/  VIADD R14, R13, UR5 ;  /* 0x000000050d0e7c36 */ /* 0x000fe20008000000 */
[CC--:B------:R-:W-:Y:S02]  /*25b50*/  IADD3 R10, P6, PT, R11.reuse, R3.reuse, RZ ;  /* 0x000000030b0a7210 */ /* 0x0c0fe40007fde0ff */
[-C--:B------:R-:W-:Y:S01]  /*25b60*/  LEA.HI.X.SX32 R9, R0, R2.reuse, 0x1, P1 ;  /* 0x0000000200097211 */ /* 0x080fe200008f0eff */
[----:B------:R-:W-:Y:S01]  /*25b70*/  VIADD R0, R14, UR5 ;  /* 0x000000050e007c36 */ /* 0x000fe20008000000 */
[----:B-----5:R-:W-:Y:S02]  /*25b80*/  ISETP.LT.AND P3, PT, R12, UR4, !P2 ;  /* 0x000000040c007c0c */ /* 0x020fe4000d761270 */
[----:B------:R-:W-:Y:S01]  /*25b90*/  LEA.HI.X.SX32 R11, R11, R2, 0x1, P6 ;  /* 0x000000020b0b7211 */ /* 0x000fe200030f0eff */
[----:B------:R-:W-:Y:S01]  /*25ba0*/  VIADD R15, R0, UR5 ;  /* 0x00000005000f7c36 */ /* 0x000fe20008000000 */
[----:B0-----:R-:W-:-:S02]  /*25bb0*/  IADD3 R4, P1, PT, R13, R3, RZ ;  /* 0x000000030d047210 */ /* 0x001fc40007f3e0ff */
[CC--:B------:R-:W-:Y:S02]  /*25bc0*/  IADD3 R12, P6, PT, R14.reuse, R3.reuse, RZ ;  /* 0x000000030e0c7210 */ /* 0x0c0fe40007fde0ff */
[-C--:B------:R-:W-:Y:S02]  /*25bd0*/  LEA.HI.X.SX32 R5, R13, R2.reuse, 0x1, P1 ;  /* 0x000000020d057211 */ /* 0x080fe400008f0eff */
[-C--:B------:R-:W-:Y:S02]  /*25be0*/  LEA.HI.X.SX32 R13, R14, R2.reuse, 0x1, P6 ;  /* 0x000000020e0d7211 */ /* 0x080fe400030f0eff */
[----:B------:R-:W-:Y:S02]  /*25bf0*/  IADD3 R14, P6, PT, R15, R3, RZ ;  /* 0x000000030f0e7210 */ /* 0x000fe40007fde0ff */
[----:B---3--:R-:W-:Y:S02]  /*25c00*/  PRMT R7, R127, 0x9910, RZ ;  /* 0x000099107f077816 */ /* 0x008fe400000000ff */
[----:B------:R-:W-:-:S02]  /*25c10*/  LEA.HI.X.SX32 R15, R15, R2, 0x1, P6 ;  /* 0x000000020f0f7211 */ /* 0x000fc400030f0eff */
[----:B--2---:R-:W-:Y:S02]  /*25c20*/  ISETP.LT.AND P1, PT, R18, UR6, !P2 ;  /* 0x0000000612007c0c */ /* 0x004fe4000d721270 */
[----:B------:R-:W-:Y:S01]  /*25c30*/  IADD3 R6, P6, PT, R0, R3, RZ ;  /* 0x0000000300067210 */ /* 0x000fe20007fde0ff */
[----:B------:R-:W-:Y:S01]  /*25c40*/  IMAD.MOV.U32 R3, RZ, RZ, R7 ;  /* 0x000000ffff037224 */ /* 0x000fe200078e0007 */
[----:B-1----:R-:W-:Y:S02]  /*25c50*/  ISETP.LT.AND P2, PT, R16, UR7, !P2 ;  /* 0x0000000710007c0c */ /* 0x002fe4000d741270 */
[----:B------:R-:W-:Y:S02]  /*25c60*/  PRMT R17, R129, 0x9910, RZ ;  /* 0x0000991081117816 */ /* 0x000fe400000000ff */
[----:B------:R-:W-:Y:S02]  /*25c70*/  SHF.R.S32.HI R3, RZ, 0x8, R3 ;  /* 0x00000008ff037819 */ /* 0x000fe40000011403 */
[----:B------:R-:W-:Y:S01]  /*25c80*/  SHF.R.S32.HI R17, RZ, 0x8, R17 ;  /* 0x00000008ff117819 */ /* 0x000fe20000011411 */
[----:B------:R0:W-:Y:S01]  /*25c90*/  @P0 STG.E.U8 desc[UR18][R8.64], R127 ;  /* 0x0000007f08000986 */ /* 0x0001e2000c101112 */
[----:B------:R-:W-:-:S03]  /*25ca0*/  LEA.HI.X.SX32 R7, R0, R2, 0x1, P6 ;  /* 0x0000000200077211 */ /* 0x000fc600030f0eff */
[----:B------:R0:W-:Y:S04]  /*25cb0*/  @P5 STG.E.U8 desc[UR18][R10.64], R3 ;  /* 0x000000030a005986 */ /* 0x0001e8000c101112 */
[----:B------:R0:W-:Y:S04]  /*25cc0*/  @P3 STG.E.U8 desc[UR18][R4.64], R129 ;  /* 0x0000008104003986 */ /* 0x0001e8000c101112 */
[----:B------:R0:W-:Y:S04]  /*25cd0*/  @P1 STG.E.U8 desc[UR18][R12.64], R17 ;  /* 0x000000110c001986 */ /* 0x0001e8000c101112 */
[----:B------:R0:W-:Y:S04]  /*25ce0*/  @P2 STG.E.U8 desc[UR18][R6.64], R131 ;  /* 0x0000008306002986 */ /* 0x0001e8000c101112 */
[----:B------:R0:W-:Y:S01]  /*25cf0*/  @P4 STG.E.U8 desc[UR18][R14.64], R19 ;  /* 0x000000130e004986 */ /* 0x0001e2000c101112 */
[----:B------:R-:W-:Y:S06]  /*25d00*/  BAR.SYNC.DEFER_BLOCKING 0x0 ;  /* 0x0000000000007b1d */ /* 0x000fec0000010000 */
[----:B------:R-:W-:Y:S05]  /*25d10*/  BRA.U UP0, `(.L_x_13) ;  /* 0x0000000100a07547 */ /* 0x000fea000b800000 */
[----:B------:R-:W1:Y:S01]  /*25d20*/  S2UR UR5, SR_CgaCtaId ;  /* 0x00000000000579c3 */ /* 0x000e620000008800 */
[----:B------:R-:W-:Y:S01]  /*25d30*/  NOP ;  /* 0x0000000000007918 */ /* 0x000fe20000000000 */
[----:B------:R-:W-:Y:S01]  /*25d40*/  UMOV UR4, 0x50 ;  /* 0x0000005000047882 */ /* 0x000fe20000000000 */
[----:B------:R-:W-:Y:S02]  /*25d50*/  IMAD.U32 R0, RZ, RZ, UR8 ;  /* 0x00000008ff007e24 */ /* 0x000fe4000f8e00ff */
[----:B0-----:R-:W-:Y:S02]  /*25d60*/  IMAD.MOV.U32 R3, RZ, RZ, 0xf ;  /* 0x0000000fff037424 */ /* 0x001fe400078e00ff */
[----:B------:R-:W-:Y:S01]  /*25d70*/  IMAD.MOV.U32 R7, RZ, RZ, 0x1 ;  /* 0x00000001ff077424 */ /* 0x000fe200078e00ff */
[----:B------:R-:W-:-:S04]  /*25d80*/  LOP3.LUT R0, R0, 0xffff, RZ, 0xc0, !PT ;  /* 0x0000ffff00007812 */ /* 0x000fc800078ec0ff */
[----:B------:R-:W-:-:S05]  /*25d90*/  SHF.R.U32.HI R0, RZ, 0x5, R0 ;  /* 0x00000005ff007819 */ /* 0x000fca0000011600 */
[----:B------:R-:W-:Y:S01]  /*25da0*/  VIADD R2, R0, 0x10 ;  /* 0x0000001000027836 */ /* 0x000fe20000000000 */
[----:B------:R-:W-:Y:S01]  /*25db0*/  SHF.L.U32 R0, R3, R0, RZ ;  /* 0x0000000003007219 */ /* 0x000fe200000006ff */
[----:B-1----:R-:W-:-:S03]  /*25dc0*/  ULEA UR6, UR5, UR4, 0x18 ;  /* 0x0000000405067291 */ /* 0x002fc6000f8ec0ff */
[----:B------:R-:W-:-:S04]  /*25dd0*/  SHF.L.U32 R3, R7, R2, RZ ;  /* 0x0000000207037219 */ /* 0x000fc800000006ff */
[----:B------:R-:W-:Y:S02]  /*25de0*/  LOP3.LUT R0, R3, R0, RZ, 0xfc, !PT ;  /* 0x0000000003007212 */ /* 0x000fe400078efcff */
[----:B------:R-:W0:Y:S02]  /*25df0*/  LDS R5, [UR6] ;  /* 0x00000006ff057984 */ /* 0x000e240008000800 */
[C---:B------:R-:W-:Y:S02]  /*25e00*/  LOP3.LUT R2, R0.reuse, 0xffff, RZ, 0xc0, !PT ;  /* 0x0000ffff00027812 */ /* 0x040fe400078ec0ff */
[----:B0-----:R-:W-:-:S04]  /*25e10*/  LOP3.LUT R3, R0, 0xffff, R5, 0x80, !PT ;  /* 0x0000ffff00037812 */ /* 0x001fc800078e8005 */
[----:B------:R-:W-:-:S13]  /*25e20*/  ISETP.NE.AND P0, PT, R3, R2, PT ;  /* 0x000000020300720c */ /* 0x000fda0003f05270 */
[----:B------:R-:W-:Y:S05]  /*25e30*/  @P0 BRA `(.L_x_14) ;  /* 0x0000000000500947 */ /* 0x000fea0003800000 */
[----:B------:R-:W-:Y:S02]  /*25e40*/  SHF.R.U32.HI R5, RZ, 0x10, R5 ;  /* 0x00000010ff057819 */ /* 0x000fe40000011605 */
[----:B------:R-:W-:-:S04]  /*25e50*/  SHF.R.U32.HI R2, RZ, 0x10, R0 ;  /* 0x00000010ff027819 */ /* 0x000fc80000011600 */
[----:B------:R-:W-:-:S04]  /*25e60*/  LOP3.LUT R5, R5, R2, RZ, 0xc0, !PT ;  /* 0x0000000205057212 */ /* 0x000fc800078ec0ff */
[----:B------:R-:W-:-:S13]  /*25e70*/  ISETP.NE.AND P0, PT, R5, R2, PT ;  /* 0x000000020500720c */ /* 0x000fda0003f05270 */
[----:B------:R-:W-:Y:S05]  /*25e80*/  @P0 BRA `(.L_x_15) ;  /* 0x0000000000300947 */ /* 0x000fea0003800000 */
[----:B------:R-:W-:Y:S01]  /*25e90*/  R2UR UR4, R0 ;  /* 0x00000000000472ca */ /* 0x000fe200000e0000 */
[----:B------:R-:W-:Y:S01]  /*25ea0*/  VOTEU.ANY UR5, UPT, PT ;  /* 0x0000000000057886 */ /* 0x000fe200038e0100 */
[----:B------:R-:W0:Y:S01]  /*25eb0*/  S2R R0, SR_LANEID ;  /* 0x0000000000007919 */ /* 0x000e220000000000 */
[----:B------:R-:W-:-:S10]  /*25ec0*/  UFLO.U32 UR5, UR5 ;  /* 0x00000005000572bd */ /* 0x000fd400080e0000 */
[----:B------:R-:W-:-:S06]  /*25ed0*/  ULOP3.LUT UR4, URZ, UR4, URZ, 0x33, !UPT ;  /* 0x00000004ff047292 */ /* 0x000fcc000f8e33ff */
[----:B------:R-:W-:-:S04]  /*25ee0*/  IMAD.U32 R2, RZ, RZ, UR4 ;  /* 0x00000004ff027e24 */ /* 0x000fc8000f8e00ff */
[----:B------:R-:W1:Y:S02]  /*25ef0*/  REDUX UR7, R2 ;  /* 0x00000000020773c4 */ /* 0x000e640000000000 */
[----:B------:R2:W-:Y:S01]  /*25f00*/  UTCATOMSWS.AND URZ, UR4 ;  /* 0x0000000400ff79e3 */ /* 0x0005e20008000000 */
[----:B0-----:R-:W-:Y:S01]  /*25f10*/  ISETP.EQ.U32.AND P0, PT, R0, UR5, PT ;  /* 0x0000000500007c0c */ /* 0x001fe2000bf02070 */
[----:B-1----:R-:W-:-:S12]  /*25f20*/  IMAD.U32 R0, RZ, RZ, UR7 ;  /* 0x00000007ff007e24 */ /* 0x002fd8000f8e00ff */
[----:B------:R2:W-:Y:S01]  /*25f30*/  @P0 ATOMS.AND RZ, [UR6], R0 ;  /* 0x00000000ffff098c */ /* 0x0005e2000a800006 */
[----:B------:R-:W-:Y:S05]  /*25f40*/  BRA `(.L_x_13) ;  /* 0x0000000000147947 */ /* 0x000fea0003800000 */
.L_x_15:
[----:B------:R-:W-:-:S07]  /*25f50*/  MOV R2, 0x25f70 ;  /* 0x00025f7000027802 */ /* 0x000fce0000000f00 */
[----:B------:R-:W-:Y:S05]  /*25f60*/  CALL.REL.NOINC `($__internal_0_$__cuda_sm10x_tcgen05_guardrail_trap_col_being_dealloced_not_returned_by_alloc) ;  /* 0x00000000002c7944 */ /* 0x000fea0003c00000 */
[----:B------:R-:W-:Y:S05]  /*25f70*/  BRA `(.L_x_13) ;  /* 0x0000000000087947 */ /* 0x000fea0003800000 */
.L_x_14:
[----:B------:R-:W-:-:S07]  /*25f80*/  MOV R2, 0x25fa0 ;  /* 0x00025fa000027802 */ /* 0x000fce0000000f00 */
[----:B------:R-:W-:Y:S05]  /*25f90*/  CALL.REL.NOINC `($__internal_2_$__cuda_sm10x_tcgen05_guardrail_trap_unallocated_columns_being_dealloced) ;  /* 0x0000000000387944 */ /* 0x000fea0003c00000 */
.L_x_13:
[----:B------:R-:W-:Y:S01]  /*25fa0*/  NOP ;  /* 0x0000000000007918 */ /* 0x000fe20000000000 */
[----:B--2---:R-:W-:Y:S05]  /*25fb0*/  EXIT ;  /* 0x000000000000794d */ /* 0x004fea0003800000 */
.L_x_8:
[----:B------:R-:W1:Y:S02]  /*25fc0*/  SYNCS.PHASECHK.TRANS64.TRYWAIT P6, [UR6], R39 ;  /* 0x00000027ff0075a7 */ /* 0x000e6400080c1106 */
[----:B-1----:R-:W-:Y:S05]  /*25fd0*/  @!P6 BRA `(.L_x_8) ;  /* 0xfffffffc00f8e947 */ /* 0x002fea000383ffff */
[----:B------:R-:W-:Y:S05]  /*25fe0*/  BRA `(.L_x_16) ;  /* 0xfffffefc00847947 */ /* 0x000fea000383ffff */
.L_x_12:
[----:B------:R-:W0:Y:S02]  /*25ff0*/  SYNCS.PHASECHK.TRANS64.TRYWAIT P4, [UR6], R10 ;  /* 0x0000000aff0075a7 */ /* 0x000e240008081106 */
[----:B0-----:R-:W-:Y:S05]  /*26000*/  @!P4 BRA `(.L_x_12) ;  /* 0xfffffffc00f8c947 */ /* 0x001fea000383ffff */
[----:B------:R-:W-:Y:S05]  /*26010*/  BRA `(.L_x_11) ;  /* 0xffffffb400f47947 */ /* 0x000fea000383ffff */
        .weak           $__internal_0_$__cuda_sm10x_tcgen05_guardrail_trap_col_being_dealloced_not_returned_by_alloc
        .type           $__internal_0_$__cuda_sm10x_tcgen05_guardrail_trap_col_being_dealloced_not_returned_by_alloc,@function
        .size           $__internal_0_$__cuda_sm10x_tcgen05_guardrail_trap_col_being_dealloced_not_returned_by_alloc,($__internal_1_$__cuda_sm10x_tcgen05_guardrail_trap_phase_invalid_during_alloc - $__internal_0_$__cuda_sm10x_tcgen05_guardrail_trap_col_being_dealloced_not_returned_by_alloc)
$__internal_0_$__cuda_sm10x_tcgen05_guardrail_trap_col_being_dealloced_not_returned_by_alloc:
[----:B------:R-:W-:Y:S05]  /*26020*/  BPT.TRAP 0x1 ;  /* 0x000000040000795c */ /* 0x000fea0000300000 */
[----:B------:R-:W-:-:S04]  /*26030*/  IMAD.MOV.U32 R3, RZ, RZ, 0x0 ;  /* 0x00000000ff037424 */ /* 0x000fc800078e00ff */
[----:B------:R-:W-:Y:S05]  /*26040*/  RET.REL.NODEC R2 `(matmul_kernel) ;  /* 0xfffffd9c02ec7950 */ /* 0x000fea0003c3ffff */
        .weak           $__internal_1_$__cuda_sm10x_tcgen05_guardrail_trap_phase_invalid_during_alloc
        .type           $__internal_1_$__cuda_sm10x_tcgen05_guardrail_trap_phase_invalid_during_alloc,@function
        .size           $__internal_1_$__cuda_sm10x_tcgen05_guardrail_trap_phase_invalid_during_alloc,($__internal_2_$__cuda_sm10x_tcgen05_guardrail_trap_unallocated_columns_being_dealloced - $__internal_1_$__cuda_sm10x_tcgen05_guardrail_trap_phase_invalid_during_alloc)
$__internal_1_$__cuda_sm10x_tcgen05_guardrail_trap_phase_invalid_during_alloc:
[----:B------:R-:W-:Y:S05]  /*26050*/  BPT.TRAP 0x1 ;  /* 0x000000040000795c */ /* 0x000fea0000300000 */
[----:B------:R-:W-:-:S04]  /*26060*/  IMAD.MOV.U32 R5, RZ, RZ, 0x0 ;  /* 0x00000000ff057424 */ /* 0x000fc800078e00ff */
[----:B------:R-:W-:Y:S05]  /*26070*/  RET.REL.NODEC R4 `(matmul_kernel) ;  /* 0xfffffd9c04e07950 */ /* 0x000fea0003c3ffff */
        .weak           $__internal_2_$__cuda_sm10x_tcgen05_guardrail_trap_unallocated_columns_being_dealloced
        .type           $__internal_2_$__cuda_sm10x_tcgen05_guardrail_trap_unallocated_columns_being_dealloced,@function
        .size           $__internal_2_$__cuda_sm10x_tcgen05_guardrail_trap_unallocated_columns_being_dealloced,(.L_x_20 - $__internal_2_$__cuda_sm10x_tcgen05_guardrail_trap_unallocated_columns_being_dealloced)
$__internal_2_$__cuda_sm10x_tcgen05_guardrail_trap_unallocated_columns_being_dealloced:
[----:B------:R-:W-:Y:S05]  /*26080*/  BPT.TRAP 0x1 ;  /* 0x000000040000795c */ /* 0x000fea0000300000 */
[----:B------:R-:W-:-:S04]  /*26090*/  IMAD.MOV.U32 R3, RZ, RZ, 0x0 ;  /* 0x00000000ff037424 */ /* 0x000fc800078e00ff */
[----:B------:R-:W-:Y:S05]  /*260a0*/  RET.REL.NODEC R2 `(matmul_kernel) ;  /* 0xfffffd9c02d47950 */ /* 0x000fea0003c3ffff */
.L_x_17:
[----:B------:R-:W-:-:S00]  /*260b0*/  BRA `(.L_x_17) ;  /* 0xfffffffc00fc7947 */ /* 0x000fc0000383ffff */
[----:B------:R-:W-:-:S00]  /*260c0*/  NOP ;  /* 0x0000000000007918 */ /* 0x000fc00000000000 */
        /* <DEDUP_REMOVED lines=11> */
.L_x_20:


//--------------------- .nv.shared.matmul_kernel  --------------------------
	.section	.nv.shared.matmul_kernel,"aw",@nobits
	.sectionflags	@""
	.align	16
	.zero		1024


//--------------------- .nv.shared.reserved.0     --------------------------
	.section	.nv.shared.reserved.0,"aw",@nobits
	.align	8
	.weak		__nv_reservedSMEM_offset_0_alias
	.size		__nv_reservedSMEM_offset_0_alias, 0, 64
	.other		__nv_reservedSMEM_offset_0_alias,@"STO_CUDA_RESERVED_SHARED STV_DEFAULT"
__nv_reservedSMEM_offset_0_alias:
	.zero		0
.nv.shared.reserved.0:
	.zero		64
	.weak		__nv_reservedSMEM_allocation_phase
	.type		__nv_reservedSMEM_allocation_phase,@object
	.size		__nv_reservedSMEM_allocation_phase,(.L_0 - __nv_reservedSMEM_allocation_phase)
__nv_reservedSMEM_allocation_phase:
	.zero		1
.L_0:
	.zero		7
	.weak		__nv_reservedSMEM_devtool_atexit_pc
	.type		__nv_reservedSMEM_devtool_atexit_pc,@object
	.size		__nv_reservedSMEM_devtool_atexit_pc,(__nv_reservedSMEM_allocation_mask - __nv_reservedSMEM_devtool_atexit_pc)
__nv_reservedSMEM_devtool_atexit_pc:
	.zero		8
	.weak		__nv_reservedSMEM_allocation_mask
	.type		__nv_reservedSMEM_allocation_mask,@object
	.size		__nv_reservedSMEM_allocation_mask,(.L_2 - __nv_reservedSMEM_allocation_mask)
__nv_reservedSMEM_allocation_mask:
	.zero		4
.L_2:


//--------------------- .nv.constant0.matmul_kernel --------------------------
	.section	.nv.constant0.matmul_kernel,"a",@progbits
	.sectionflags	@""
	.align	4
.nv.constant0.matmul_kernel:
	.zero		976


//--------------------- SYMBOLS --------------------------

	.type		.nv.reservedSmem.offset0,@object
	.size		.nv.reservedSmem.offset0,0x4
	.type		.nv.reservedSmem.cap,@object
	.size		.nv.reservedSmem.cap,0x4
